//
// Generated by NVIDIA NVVM Compiler
//
// Compiler Build ID: CL-36424714
// Cuda compilation tools, release 13.0, V13.0.88
// Based on NVVM 20.0.0
//

.version 9.0
.target sm_100
.address_size 64

	// .globl	_Z2jeiiPfiS_S_
.extern .func  (.param .b64 func_retval0) malloc
(
	.param .b64 malloc_param_0
)
;
.extern .func free
(
	.param .b64 free_param_0
)
;

.visible .entry _Z2jeiiPfiS_S_(
	.param .u32 _Z2jeiiPfiS_S__param_0,
	.param .u32 _Z2jeiiPfiS_S__param_1,
	.param .u64 .ptr .align 1 _Z2jeiiPfiS_S__param_2,
	.param .u32 _Z2jeiiPfiS_S__param_3,
	.param .u64 .ptr .align 1 _Z2jeiiPfiS_S__param_4,
	.param .u64 .ptr .align 1 _Z2jeiiPfiS_S__param_5
)
{
	.reg .pred 	%p<200>;
	.reg .b16 	%rs<76>;
	.reg .b32 	%r<680>;
	.reg .b32 	%f<1312>;
	.reg .b64 	%rd<682>;
	.reg .b64 	%fd<37>;

	ld.param.u32 	%r232, [_Z2jeiiPfiS_S__param_0];
	ld.param.u32 	%r230, [_Z2jeiiPfiS_S__param_1];
	ld.param.u64 	%rd23, [_Z2jeiiPfiS_S__param_2];
	ld.param.u32 	%r231, [_Z2jeiiPfiS_S__param_3];
	ld.param.u64 	%rd24, [_Z2jeiiPfiS_S__param_4];
	ld.param.u64 	%rd25, [_Z2jeiiPfiS_S__param_5];
	mov.u32 	%r233, %tid.x;
	mov.u32 	%r234, %ntid.x;
	mov.u32 	%r235, %ctaid.x;
	mad.lo.s32 	%r1, %r234, %r235, %r233;
	setp.ge.s32 	%p1, %r1, %r232;
	@%p1 bra 	$L__BB0_199;
	cvta.to.global.u64 	%rd26, %rd25;
	cvta.to.global.u64 	%rd27, %rd23;
	cvta.to.global.u64 	%rd28, %rd24;
	mul.lo.s32 	%r236, %r230, %r1;
	mul.lo.s32 	%r237, %r236, %r230;
	mul.wide.s32 	%rd29, %r237, 4;
	add.s64 	%rd1, %rd27, %rd29;
	add.s64 	%rd2, %rd28, %rd29;
	mul.wide.s32 	%rd30, %r236, 4;
	add.s64 	%rd3, %rd26, %rd30;
	setp.lt.s32 	%p2, %r230, 1;
	@%p2 bra 	$L__BB0_19;
	add.s32 	%r2, %r230, -1;
	and.b32  	%r3, %r230, 3;
	and.b32  	%r4, %r230, 2147483644;
	and.b32  	%r5, %r230, 1;
	mov.b32 	%r597, 0;
	mov.u32 	%r588, %r597;
$L__BB0_3:
	setp.lt.u32 	%p3, %r2, 3;
	mov.b32 	%r596, 0;
	@%p3 bra 	$L__BB0_33;
	mov.b32 	%r590, 0;
$L__BB0_5:
	.pragma "nounroll";
	setp.ne.s32 	%p4, %r590, %r588;
	mul.wide.s32 	%rd31, %r597, 4;
	add.s64 	%rd4, %rd2, %rd31;
	@%p4 bra 	$L__BB0_22;
	mov.b32 	%r243, 1065353216;
	st.global.u32 	[%rd4], %r243;
	bra.uni 	$L__BB0_23;
$L__BB0_7:
	and.b32  	%r8, %r230, 15;
	setp.lt.u32 	%p16, %r2, 15;
	mov.b32 	%r599, 0;
	@%p16 bra 	$L__BB0_10;
	and.b32  	%r599, %r230, 2147483632;
	mov.b32 	%r598, 0;
$L__BB0_9:
	.pragma "nounroll";
	mul.lo.s32 	%r263, %r598, %r230;
	add.s32 	%r264, %r263, %r598;
	mul.wide.u32 	%rd37, %r264, 4;
	add.s64 	%rd38, %rd1, %rd37;
	ld.global.f32 	%f40, [%rd38];
	cvt.u64.u32 	%rd39, %r598;
	mul.wide.u32 	%rd40, %r598, 4;
	add.s64 	%rd41, %rd3, %rd40;
	st.global.f32 	[%rd41], %f40;
	add.s32 	%r265, %r263, %r230;
	cvt.u64.u32 	%rd42, %r265;
	add.s64 	%rd43, %rd42, %rd39;
	shl.b64 	%rd44, %rd43, 2;
	add.s64 	%rd45, %rd1, %rd44;
	ld.global.f32 	%f41, [%rd45+4];
	st.global.f32 	[%rd41+4], %f41;
	add.s32 	%r266, %r265, %r230;
	cvt.u64.u32 	%rd46, %r266;
	add.s64 	%rd47, %rd46, %rd39;
	shl.b64 	%rd48, %rd47, 2;
	add.s64 	%rd49, %rd1, %rd48;
	ld.global.f32 	%f42, [%rd49+8];
	st.global.f32 	[%rd41+8], %f42;
	add.s32 	%r267, %r266, %r230;
	cvt.u64.u32 	%rd50, %r267;
	add.s64 	%rd51, %rd50, %rd39;
	shl.b64 	%rd52, %rd51, 2;
	add.s64 	%rd53, %rd1, %rd52;
	ld.global.f32 	%f43, [%rd53+12];
	st.global.f32 	[%rd41+12], %f43;
	add.s32 	%r268, %r267, %r230;
	cvt.u64.u32 	%rd54, %r268;
	add.s64 	%rd55, %rd54, %rd39;
	shl.b64 	%rd56, %rd55, 2;
	add.s64 	%rd57, %rd1, %rd56;
	ld.global.f32 	%f44, [%rd57+16];
	st.global.f32 	[%rd41+16], %f44;
	add.s32 	%r269, %r268, %r230;
	cvt.u64.u32 	%rd58, %r269;
	add.s64 	%rd59, %rd58, %rd39;
	shl.b64 	%rd60, %rd59, 2;
	add.s64 	%rd61, %rd1, %rd60;
	ld.global.f32 	%f45, [%rd61+20];
	st.global.f32 	[%rd41+20], %f45;
	add.s32 	%r270, %r269, %r230;
	cvt.u64.u32 	%rd62, %r270;
	add.s64 	%rd63, %rd62, %rd39;
	shl.b64 	%rd64, %rd63, 2;
	add.s64 	%rd65, %rd1, %rd64;
	ld.global.f32 	%f46, [%rd65+24];
	st.global.f32 	[%rd41+24], %f46;
	add.s32 	%r271, %r270, %r230;
	cvt.u64.u32 	%rd66, %r271;
	add.s64 	%rd67, %rd66, %rd39;
	shl.b64 	%rd68, %rd67, 2;
	add.s64 	%rd69, %rd1, %rd68;
	ld.global.f32 	%f47, [%rd69+28];
	st.global.f32 	[%rd41+28], %f47;
	add.s32 	%r272, %r271, %r230;
	cvt.u64.u32 	%rd70, %r272;
	add.s64 	%rd71, %rd70, %rd39;
	shl.b64 	%rd72, %rd71, 2;
	add.s64 	%rd73, %rd1, %rd72;
	ld.global.f32 	%f48, [%rd73+32];
	st.global.f32 	[%rd41+32], %f48;
	add.s32 	%r273, %r272, %r230;
	cvt.u64.u32 	%rd74, %r273;
	add.s64 	%rd75, %rd74, %rd39;
	shl.b64 	%rd76, %rd75, 2;
	add.s64 	%rd77, %rd1, %rd76;
	ld.global.f32 	%f49, [%rd77+36];
	st.global.f32 	[%rd41+36], %f49;
	add.s32 	%r274, %r273, %r230;
	cvt.u64.u32 	%rd78, %r274;
	add.s64 	%rd79, %rd78, %rd39;
	shl.b64 	%rd80, %rd79, 2;
	add.s64 	%rd81, %rd1, %rd80;
	ld.global.f32 	%f50, [%rd81+40];
	st.global.f32 	[%rd41+40], %f50;
	add.s32 	%r275, %r274, %r230;
	cvt.u64.u32 	%rd82, %r275;
	add.s64 	%rd83, %rd82, %rd39;
	shl.b64 	%rd84, %rd83, 2;
	add.s64 	%rd85, %rd1, %rd84;
	ld.global.f32 	%f51, [%rd85+44];
	st.global.f32 	[%rd41+44], %f51;
	add.s32 	%r276, %r275, %r230;
	cvt.u64.u32 	%rd86, %r276;
	add.s64 	%rd87, %rd86, %rd39;
	shl.b64 	%rd88, %rd87, 2;
	add.s64 	%rd89, %rd1, %rd88;
	ld.global.f32 	%f52, [%rd89+48];
	st.global.f32 	[%rd41+48], %f52;
	add.s32 	%r277, %r276, %r230;
	cvt.u64.u32 	%rd90, %r277;
	add.s64 	%rd91, %rd90, %rd39;
	shl.b64 	%rd92, %rd91, 2;
	add.s64 	%rd93, %rd1, %rd92;
	ld.global.f32 	%f53, [%rd93+52];
	st.global.f32 	[%rd41+52], %f53;
	add.s32 	%r278, %r277, %r230;
	cvt.u64.u32 	%rd94, %r278;
	add.s64 	%rd95, %rd94, %rd39;
	shl.b64 	%rd96, %rd95, 2;
	add.s64 	%rd97, %rd1, %rd96;
	ld.global.f32 	%f54, [%rd97+56];
	st.global.f32 	[%rd41+56], %f54;
	add.s32 	%r279, %r278, %r230;
	cvt.u64.u32 	%rd98, %r279;
	add.s64 	%rd99, %rd98, %rd39;
	shl.b64 	%rd100, %rd99, 2;
	add.s64 	%rd101, %rd1, %rd100;
	ld.global.f32 	%f55, [%rd101+60];
	st.global.f32 	[%rd41+60], %f55;
	add.s32 	%r598, %r598, 16;
	setp.ne.s32 	%p17, %r598, %r599;
	@%p17 bra 	$L__BB0_9;
$L__BB0_10:
	setp.eq.s32 	%p18, %r8, 0;
	@%p18 bra 	$L__BB0_19;
	and.b32  	%r28, %r230, 7;
	setp.lt.u32 	%p19, %r8, 8;
	@%p19 bra 	$L__BB0_13;
	mul.lo.s32 	%r280, %r599, %r230;
	add.s32 	%r281, %r280, %r599;
	mul.wide.u32 	%rd102, %r281, 4;
	add.s64 	%rd103, %rd1, %rd102;
	ld.global.f32 	%f56, [%rd103];
	cvt.u64.u32 	%rd104, %r599;
	mul.wide.u32 	%rd105, %r599, 4;
	add.s64 	%rd106, %rd3, %rd105;
	st.global.f32 	[%rd106], %f56;
	add.s32 	%r282, %r280, %r230;
	cvt.u64.u32 	%rd107, %r282;
	add.s64 	%rd108, %rd107, %rd104;
	shl.b64 	%rd109, %rd108, 2;
	add.s64 	%rd110, %rd1, %rd109;
	ld.global.f32 	%f57, [%rd110+4];
	st.global.f32 	[%rd106+4], %f57;
	add.s32 	%r283, %r282, %r230;
	cvt.u64.u32 	%rd111, %r283;
	add.s64 	%rd112, %rd111, %rd104;
	shl.b64 	%rd113, %rd112, 2;
	add.s64 	%rd114, %rd1, %rd113;
	ld.global.f32 	%f58, [%rd114+8];
	st.global.f32 	[%rd106+8], %f58;
	add.s32 	%r284, %r283, %r230;
	cvt.u64.u32 	%rd115, %r284;
	add.s64 	%rd116, %rd115, %rd104;
	shl.b64 	%rd117, %rd116, 2;
	add.s64 	%rd118, %rd1, %rd117;
	ld.global.f32 	%f59, [%rd118+12];
	st.global.f32 	[%rd106+12], %f59;
	add.s32 	%r285, %r284, %r230;
	cvt.u64.u32 	%rd119, %r285;
	add.s64 	%rd120, %rd119, %rd104;
	shl.b64 	%rd121, %rd120, 2;
	add.s64 	%rd122, %rd1, %rd121;
	ld.global.f32 	%f60, [%rd122+16];
	st.global.f32 	[%rd106+16], %f60;
	add.s32 	%r286, %r285, %r230;
	cvt.u64.u32 	%rd123, %r286;
	add.s64 	%rd124, %rd123, %rd104;
	shl.b64 	%rd125, %rd124, 2;
	add.s64 	%rd126, %rd1, %rd125;
	ld.global.f32 	%f61, [%rd126+20];
	st.global.f32 	[%rd106+20], %f61;
	add.s32 	%r287, %r286, %r230;
	cvt.u64.u32 	%rd127, %r287;
	add.s64 	%rd128, %rd127, %rd104;
	shl.b64 	%rd129, %rd128, 2;
	add.s64 	%rd130, %rd1, %rd129;
	ld.global.f32 	%f62, [%rd130+24];
	st.global.f32 	[%rd106+24], %f62;
	add.s32 	%r288, %r287, %r230;
	cvt.u64.u32 	%rd131, %r288;
	add.s64 	%rd132, %rd131, %rd104;
	shl.b64 	%rd133, %rd132, 2;
	add.s64 	%rd134, %rd1, %rd133;
	ld.global.f32 	%f63, [%rd134+28];
	st.global.f32 	[%rd106+28], %f63;
	add.s32 	%r599, %r599, 8;
$L__BB0_13:
	setp.eq.s32 	%p20, %r28, 0;
	@%p20 bra 	$L__BB0_19;
	setp.lt.u32 	%p21, %r28, 4;
	@%p21 bra 	$L__BB0_16;
	mul.lo.s32 	%r289, %r599, %r230;
	add.s32 	%r290, %r289, %r599;
	mul.wide.u32 	%rd135, %r290, 4;
	add.s64 	%rd136, %rd1, %rd135;
	ld.global.f32 	%f64, [%rd136];
	cvt.u64.u32 	%rd137, %r599;
	mul.wide.u32 	%rd138, %r599, 4;
	add.s64 	%rd139, %rd3, %rd138;
	st.global.f32 	[%rd139], %f64;
	add.s32 	%r291, %r289, %r230;
	cvt.u64.u32 	%rd140, %r291;
	add.s64 	%rd141, %rd140, %rd137;
	shl.b64 	%rd142, %rd141, 2;
	add.s64 	%rd143, %rd1, %rd142;
	ld.global.f32 	%f65, [%rd143+4];
	st.global.f32 	[%rd139+4], %f65;
	add.s32 	%r292, %r291, %r230;
	cvt.u64.u32 	%rd144, %r292;
	add.s64 	%rd145, %rd144, %rd137;
	shl.b64 	%rd146, %rd145, 2;
	add.s64 	%rd147, %rd1, %rd146;
	ld.global.f32 	%f66, [%rd147+8];
	st.global.f32 	[%rd139+8], %f66;
	add.s32 	%r293, %r292, %r230;
	cvt.u64.u32 	%rd148, %r293;
	add.s64 	%rd149, %rd148, %rd137;
	shl.b64 	%rd150, %rd149, 2;
	add.s64 	%rd151, %rd1, %rd150;
	ld.global.f32 	%f67, [%rd151+12];
	st.global.f32 	[%rd139+12], %f67;
	add.s32 	%r599, %r599, 4;
$L__BB0_16:
	setp.eq.s32 	%p22, %r3, 0;
	@%p22 bra 	$L__BB0_19;
	mov.b32 	%r603, 0;
$L__BB0_18:
	.pragma "nounroll";
	mad.lo.s32 	%r295, %r599, %r230, %r599;
	mul.wide.u32 	%rd152, %r295, 4;
	add.s64 	%rd153, %rd1, %rd152;
	ld.global.f32 	%f68, [%rd153];
	mul.wide.u32 	%rd154, %r599, 4;
	add.s64 	%rd155, %rd3, %rd154;
	st.global.f32 	[%rd155], %f68;
	add.s32 	%r599, %r599, 1;
	add.s32 	%r603, %r603, 1;
	setp.ne.s32 	%p23, %r603, %r3;
	@%p23 bra 	$L__BB0_18;
$L__BB0_19:
	setp.lt.s32 	%p24, %r230, 1;
	mul.wide.s32 	%rd156, %r230, 4;
	{ // callseq 0, 0
	.param .b64 param0;
	st.param.b64 	[param0], %rd156;
	.param .b64 retval0;
	call.uni (retval0), 
	malloc, 
	(
	param0
	);
	ld.param.b64 	%rd157, [retval0];
	} // callseq 0
	{ // callseq 1, 0
	.param .b64 param0;
	st.param.b64 	[param0], %rd156;
	.param .b64 retval0;
	call.uni (retval0), 
	malloc, 
	(
	param0
	);
	ld.param.b64 	%rd158, [retval0];
	} // callseq 1
	@%p24 bra 	$L__BB0_58;
	add.s32 	%r297, %r230, -1;
	and.b32  	%r37, %r230, 15;
	setp.lt.u32 	%p25, %r297, 15;
	mov.b32 	%r604, 0;
	@%p25 bra 	$L__BB0_49;
	and.b32  	%r604, %r230, 2147483632;
	mov.b32 	%r656, 0;
	bra.uni 	$L__BB0_48;
$L__BB0_22:
	mov.b32 	%r242, 0;
	st.global.u32 	[%rd4], %r242;
$L__BB0_23:
	add.s32 	%r244, %r590, 1;
	setp.eq.s32 	%p5, %r244, %r588;
	@%p5 bra 	$L__BB0_25;
	mov.b32 	%r245, 0;
	st.global.u32 	[%rd4+4], %r245;
	bra.uni 	$L__BB0_26;
$L__BB0_25:
	mov.b32 	%r246, 1065353216;
	st.global.u32 	[%rd4+4], %r246;
$L__BB0_26:
	add.s32 	%r247, %r590, 2;
	setp.eq.s32 	%p6, %r247, %r588;
	@%p6 bra 	$L__BB0_28;
	mov.b32 	%r248, 0;
	st.global.u32 	[%rd4+8], %r248;
	bra.uni 	$L__BB0_29;
$L__BB0_28:
	mov.b32 	%r249, 1065353216;
	st.global.u32 	[%rd4+8], %r249;
$L__BB0_29:
	add.s32 	%r250, %r590, 3;
	setp.eq.s32 	%p7, %r250, %r588;
	@%p7 bra 	$L__BB0_31;
	mov.b32 	%r251, 0;
	st.global.u32 	[%rd4+12], %r251;
	bra.uni 	$L__BB0_32;
$L__BB0_31:
	mov.b32 	%r252, 1065353216;
	st.global.u32 	[%rd4+12], %r252;
$L__BB0_32:
	add.s32 	%r597, %r597, 4;
	add.s32 	%r590, %r590, 4;
	setp.ne.s32 	%p8, %r590, %r4;
	mov.u32 	%r596, %r4;
	@%p8 bra 	$L__BB0_5;
$L__BB0_33:
	setp.eq.s32 	%p9, %r3, 0;
	@%p9 bra 	$L__BB0_47;
	setp.eq.s32 	%p10, %r3, 1;
	@%p10 bra 	$L__BB0_42;
	setp.eq.s32 	%p11, %r596, %r588;
	mul.wide.s32 	%rd32, %r597, 4;
	add.s64 	%rd5, %rd2, %rd32;
	@%p11 bra 	$L__BB0_37;
	mov.b32 	%r254, 0;
	st.global.u32 	[%rd5], %r254;
	bra.uni 	$L__BB0_38;
$L__BB0_37:
	mov.b32 	%r255, 1065353216;
	st.global.u32 	[%rd5], %r255;
$L__BB0_38:
	add.s32 	%r256, %r596, 1;
	setp.eq.s32 	%p12, %r256, %r588;
	@%p12 bra 	$L__BB0_40;
	mov.b32 	%r257, 0;
	st.global.u32 	[%rd5+4], %r257;
	bra.uni 	$L__BB0_41;
$L__BB0_40:
	mov.b32 	%r258, 1065353216;
	st.global.u32 	[%rd5+4], %r258;
$L__BB0_41:
	add.s32 	%r596, %r596, 2;
	add.s32 	%r597, %r597, 2;
$L__BB0_42:
	setp.eq.s32 	%p13, %r5, 0;
	@%p13 bra 	$L__BB0_47;
	setp.eq.s32 	%p14, %r596, %r588;
	@%p14 bra 	$L__BB0_45;
	mul.wide.s32 	%rd33, %r597, 4;
	add.s64 	%rd34, %rd2, %rd33;
	mov.b32 	%r259, 0;
	st.global.u32 	[%rd34], %r259;
	bra.uni 	$L__BB0_46;
$L__BB0_45:
	mul.wide.s32 	%rd35, %r597, 4;
	add.s64 	%rd36, %rd2, %rd35;
	mov.b32 	%r260, 1065353216;
	st.global.u32 	[%rd36], %r260;
$L__BB0_46:
	add.s32 	%r597, %r597, 1;
$L__BB0_47:
	add.s32 	%r588, %r588, 1;
	setp.eq.s32 	%p15, %r588, %r230;
	@%p15 bra 	$L__BB0_7;
	bra.uni 	$L__BB0_3;
$L__BB0_48:
	.pragma "nounroll";
	mul.wide.u32 	%rd159, %r656, 4;
	add.s64 	%rd160, %rd3, %rd159;
	ld.global.f32 	%f69, [%rd160];
	add.s64 	%rd161, %rd157, %rd159;
	st.f32 	[%rd161], %f69;
	add.s64 	%rd162, %rd158, %rd159;
	mov.b32 	%r299, 0;
	st.u32 	[%rd162], %r299;
	ld.global.f32 	%f70, [%rd160+4];
	st.f32 	[%rd161+4], %f70;
	st.u32 	[%rd162+4], %r299;
	ld.global.f32 	%f71, [%rd160+8];
	st.f32 	[%rd161+8], %f71;
	st.u32 	[%rd162+8], %r299;
	ld.global.f32 	%f72, [%rd160+12];
	st.f32 	[%rd161+12], %f72;
	st.u32 	[%rd162+12], %r299;
	ld.global.f32 	%f73, [%rd160+16];
	st.f32 	[%rd161+16], %f73;
	st.u32 	[%rd162+16], %r299;
	ld.global.f32 	%f74, [%rd160+20];
	st.f32 	[%rd161+20], %f74;
	st.u32 	[%rd162+20], %r299;
	ld.global.f32 	%f75, [%rd160+24];
	st.f32 	[%rd161+24], %f75;
	st.u32 	[%rd162+24], %r299;
	ld.global.f32 	%f76, [%rd160+28];
	st.f32 	[%rd161+28], %f76;
	st.u32 	[%rd162+28], %r299;
	ld.global.f32 	%f77, [%rd160+32];
	st.f32 	[%rd161+32], %f77;
	st.u32 	[%rd162+32], %r299;
	ld.global.f32 	%f78, [%rd160+36];
	st.f32 	[%rd161+36], %f78;
	st.u32 	[%rd162+36], %r299;
	ld.global.f32 	%f79, [%rd160+40];
	st.f32 	[%rd161+40], %f79;
	st.u32 	[%rd162+40], %r299;
	ld.global.f32 	%f80, [%rd160+44];
	st.f32 	[%rd161+44], %f80;
	st.u32 	[%rd162+44], %r299;
	ld.global.f32 	%f81, [%rd160+48];
	st.f32 	[%rd161+48], %f81;
	st.u32 	[%rd162+48], %r299;
	ld.global.f32 	%f82, [%rd160+52];
	st.f32 	[%rd161+52], %f82;
	st.u32 	[%rd162+52], %r299;
	ld.global.f32 	%f83, [%rd160+56];
	st.f32 	[%rd161+56], %f83;
	st.u32 	[%rd162+56], %r299;
	ld.global.f32 	%f84, [%rd160+60];
	st.f32 	[%rd161+60], %f84;
	st.u32 	[%rd162+60], %r299;
	add.s32 	%r656, %r656, 16;
	setp.eq.s32 	%p26, %r656, %r604;
	@%p26 bra 	$L__BB0_49;
	bra.uni 	$L__BB0_48;
$L__BB0_49:
	setp.eq.s32 	%p27, %r37, 0;
	@%p27 bra 	$L__BB0_58;
	and.b32  	%r40, %r230, 7;
	setp.lt.u32 	%p28, %r37, 8;
	@%p28 bra 	$L__BB0_52;
	mul.wide.u32 	%rd163, %r604, 4;
	add.s64 	%rd164, %rd3, %rd163;
	ld.global.f32 	%f85, [%rd164];
	add.s64 	%rd165, %rd157, %rd163;
	st.f32 	[%rd165], %f85;
	add.s64 	%rd166, %rd158, %rd163;
	mov.b32 	%r300, 0;
	st.u32 	[%rd166], %r300;
	ld.global.f32 	%f86, [%rd164+4];
	st.f32 	[%rd165+4], %f86;
	st.u32 	[%rd166+4], %r300;
	ld.global.f32 	%f87, [%rd164+8];
	st.f32 	[%rd165+8], %f87;
	st.u32 	[%rd166+8], %r300;
	ld.global.f32 	%f88, [%rd164+12];
	st.f32 	[%rd165+12], %f88;
	st.u32 	[%rd166+12], %r300;
	ld.global.f32 	%f89, [%rd164+16];
	st.f32 	[%rd165+16], %f89;
	st.u32 	[%rd166+16], %r300;
	ld.global.f32 	%f90, [%rd164+20];
	st.f32 	[%rd165+20], %f90;
	st.u32 	[%rd166+20], %r300;
	ld.global.f32 	%f91, [%rd164+24];
	st.f32 	[%rd165+24], %f91;
	st.u32 	[%rd166+24], %r300;
	ld.global.f32 	%f92, [%rd164+28];
	st.f32 	[%rd165+28], %f92;
	st.u32 	[%rd166+28], %r300;
	add.s32 	%r604, %r604, 8;
$L__BB0_52:
	setp.eq.s32 	%p29, %r40, 0;
	@%p29 bra 	$L__BB0_58;
	and.b32  	%r43, %r230, 3;
	setp.lt.u32 	%p30, %r40, 4;
	@%p30 bra 	$L__BB0_55;
	mul.wide.u32 	%rd167, %r604, 4;
	add.s64 	%rd168, %rd3, %rd167;
	ld.global.f32 	%f93, [%rd168];
	add.s64 	%rd169, %rd157, %rd167;
	st.f32 	[%rd169], %f93;
	add.s64 	%rd170, %rd158, %rd167;
	mov.b32 	%r301, 0;
	st.u32 	[%rd170], %r301;
	ld.global.f32 	%f94, [%rd168+4];
	st.f32 	[%rd169+4], %f94;
	st.u32 	[%rd170+4], %r301;
	ld.global.f32 	%f95, [%rd168+8];
	st.f32 	[%rd169+8], %f95;
	st.u32 	[%rd170+8], %r301;
	ld.global.f32 	%f96, [%rd168+12];
	st.f32 	[%rd169+12], %f96;
	st.u32 	[%rd170+12], %r301;
	add.s32 	%r604, %r604, 4;
$L__BB0_55:
	setp.eq.s32 	%p31, %r43, 0;
	@%p31 bra 	$L__BB0_58;
	mov.b32 	%r608, 0;
$L__BB0_57:
	.pragma "nounroll";
	mul.wide.u32 	%rd171, %r604, 4;
	add.s64 	%rd172, %rd3, %rd171;
	ld.global.f32 	%f97, [%rd172];
	add.s64 	%rd173, %rd157, %rd171;
	st.f32 	[%rd173], %f97;
	add.s64 	%rd174, %rd158, %rd171;
	mov.b32 	%r303, 0;
	st.u32 	[%rd174], %r303;
	add.s32 	%r604, %r604, 1;
	add.s32 	%r608, %r608, 1;
	setp.ne.s32 	%p32, %r608, %r43;
	@%p32 bra 	$L__BB0_57;
$L__BB0_58:
	setp.lt.s32 	%p33, %r231, 1;
	@%p33 bra 	$L__BB0_150;
	setp.lt.s32 	%p34, %r230, 1;
	@%p34 bra 	$L__BB0_167;
	add.s32 	%r50, %r230, -1;
	add.s32 	%r51, %r230, -2;
	add.s32 	%r52, %r230, -3;
	cvt.u16.u32 	%rs31, %r230;
	add.s16 	%rs1, %rs31, 6;
	xor.b16  	%rs2, %rs31, 2;
	and.b32  	%r53, %r230, 7;
	add.s32 	%r54, %r53, -1;
	and.b32  	%r55, %r230, 3;
	add.s32 	%r56, %r55, -1;
	and.b32  	%r57, %r230, 15;
	and.b32  	%r58, %r230, 2147483640;
	and.b32  	%r59, %r230, 1;
	and.b32  	%r60, %r230, 2147483632;
	shl.b32 	%r305, %r230, 2;
	cvt.rn.f32.s32 	%f1, %r305;
	mov.b32 	%r609, 0;
$L__BB0_61:
	mov.u32 	%r61, %r609;
	add.s32 	%r609, %r61, 1;
	mov.b32 	%r610, 0;
	mov.f32 	%f1303, 0f00000000;
	mov.b16 	%rs64, 0;
	mov.u16 	%rs65, %rs64;
$L__BB0_62:
	setp.eq.s32 	%p35, %r610, 0;
	@%p35 bra 	$L__BB0_63;
	bra.uni 	$L__BB0_136;
$L__BB0_63:
	add.s32 	%r610, %r610, 1;
	setp.ne.s32 	%p45, %r610, %r230;
	add.s16 	%rs65, %rs65, 1;
	add.s16 	%rs64, %rs64, 1;
	@%p45 bra 	$L__BB0_62;
	sqrt.rn.f32 	%f158, %f1303;
	div.rn.f32 	%f6, %f158, %f1;
	setp.eq.f32 	%p46, %f6, 0f00000000;
	@%p46 bra 	$L__BB0_150;
	mov.b32 	%r612, 0;
	mov.b16 	%rs7, 0;
	mov.u16 	%rs8, %rs7;
$L__BB0_66:
	mov.u32 	%r67, %r612;
	add.s32 	%r612, %r67, 1;
	setp.lt.s32 	%p47, %r612, %r230;
	@%p47 bra 	$L__BB0_67;
	bra.uni 	$L__BB0_101;
$L__BB0_67:
	mul.wide.u32 	%rd197, %r67, 4;
	add.s64 	%rd10, %rd3, %rd197;
	add.s64 	%rd11, %rd158, %rd197;
	setp.ne.s32 	%p48, %r67, 0;
	mul.lo.s32 	%r116, %r67, %r230;
	@%p48 bra 	$L__BB0_68;
	bra.uni 	$L__BB0_200;
$L__BB0_68:
	cvt.u32.u16 	%r322, %rs8;
	and.b32  	%r323, %r322, 7;
	and.b32  	%r117, %r67, 2147483640;
	add.s32 	%r118, %r323, -1;
	mov.b32 	%r613, 0;
	mov.b16 	%rs68, 0;
	mov.u16 	%rs69, %rs68;
	mov.u32 	%r614, %r612;
	mov.u32 	%r615, %r67;
$L__BB0_69:
	mov.u32 	%r70, %r615;
	mov.u32 	%r615, %r614;
	setp.gt.u32 	%p49, %r61, 3;
	add.s32 	%r72, %r67, %r613;
	sub.s32 	%r73, %r51, %r72;
	mul.lo.s32 	%r74, %r615, %r230;
	add.s32 	%r324, %r74, %r67;
	mul.wide.u32 	%rd198, %r324, 4;
	add.s64 	%rd8, %rd1, %rd198;
	ld.global.f32 	%f7, [%rd8];
	abs.f32 	%f8, %f7;
	mul.f32 	%f9, %f8, 0f41200000;
	ld.global.f32 	%f10, [%rd10];
	abs.f32 	%f159, %f10;
	add.f32 	%f161, %f9, %f159;
	mul.wide.u32 	%rd199, %r615, 4;
	add.s64 	%rd9, %rd3, %rd199;
	ld.global.f32 	%f11, [%rd9];
	abs.f32 	%f163, %f11;
	add.f32 	%f165, %f9, %f163;
	setp.eq.f32 	%p50, %f161, %f159;
	setp.eq.f32 	%p51, %f165, %f163;
	and.pred  	%p52, %p50, %p51;
	and.pred  	%p53, %p52, %p49;
	@%p53 bra 	$L__BB0_99;
	setp.gtu.f32 	%p54, %f6, %f8;
	@%p54 bra 	$L__BB0_100;
	sub.f32 	%f12, %f11, %f10;
	abs.f32 	%f167, %f12;
	add.f32 	%f168, %f9, %f167;
	setp.eq.f32 	%p55, %f168, %f167;
	@%p55 bra 	$L__BB0_73;
	cvt.f64.f32 	%fd1, %f12;
	mul.f64 	%fd2, %fd1, 0d3FE0000000000000;
	cvt.f64.f32 	%fd3, %f7;
	div.rn.f64 	%fd4, %fd2, %fd3;
	cvt.rn.f32.f64 	%f169, %fd4;
	abs.f32 	%f170, %f169;
	cvt.f64.f32 	%fd5, %f170;
	mul.f32 	%f171, %f169, %f169;
	cvt.f64.f32 	%fd6, %f171;
	add.f64 	%fd7, %fd6, 0d3FF0000000000000;
	sqrt.rn.f64 	%fd8, %fd7;
	add.f64 	%fd9, %fd8, %fd5;
	rcp.rn.f64 	%fd10, %fd9;
	cvt.rn.f32.f64 	%f172, %fd10;
	setp.lt.f32 	%p56, %f169, 0f00000000;
	neg.f32 	%f173, %f172;
	selp.f32 	%f1304, %f173, %f172, %p56;
	bra.uni 	$L__BB0_74;
$L__BB0_73:
	div.rn.f32 	%f1304, %f7, %f12;
$L__BB0_74:
	setp.lt.u32 	%p57, %r67, 8;
	mul.f32 	%f174, %f1304, %f1304;
	cvt.f64.f32 	%fd11, %f174;
	add.f64 	%fd12, %fd11, 0d3FF0000000000000;
	sqrt.rn.f64 	%fd13, %fd12;
	rcp.rn.f64 	%fd14, %fd13;
	cvt.rn.f32.f64 	%f175, %fd14;
	mul.f32 	%f16, %f1304, %f175;
	cvt.f64.f32 	%fd15, %f16;
	cvt.f64.f32 	%fd16, %f175;
	add.f64 	%fd17, %fd16, 0d3FF0000000000000;
	div.rn.f64 	%fd18, %fd15, %fd17;
	cvt.rn.f32.f64 	%f17, %fd18;
	mul.f32 	%f176, %f1304, %f7;
	ld.f32 	%f177, [%rd11];
	sub.f32 	%f178, %f177, %f176;
	st.f32 	[%rd11], %f178;
	mul.wide.u32 	%rd200, %r615, 4;
	add.s64 	%rd201, %rd158, %rd200;
	ld.f32 	%f179, [%rd201];
	add.f32 	%f180, %f176, %f179;
	st.f32 	[%rd201], %f180;
	ld.global.f32 	%f181, [%rd10];
	sub.f32 	%f182, %f181, %f176;
	st.global.f32 	[%rd10], %f182;
	ld.global.f32 	%f183, [%rd9];
	add.f32 	%f184, %f176, %f183;
	st.global.f32 	[%rd9], %f184;
	mov.b32 	%r633, 0;
	st.global.u32 	[%rd8], %r633;
	@%p57 bra 	$L__BB0_77;
	mov.b32 	%r616, 0;
$L__BB0_76:
	.pragma "nounroll";
	add.s32 	%r327, %r616, %r116;
	mul.wide.u32 	%rd202, %r327, 4;
	add.s64 	%rd203, %rd1, %rd202;
	ld.global.f32 	%f185, [%rd203];
	add.s32 	%r328, %r616, %r74;
	mul.wide.u32 	%rd204, %r328, 4;
	add.s64 	%rd205, %rd1, %rd204;
	ld.global.f32 	%f186, [%rd205];
	fma.rn.f32 	%f187, %f185, %f17, %f186;
	mul.f32 	%f188, %f16, %f187;
	sub.f32 	%f189, %f185, %f188;
	st.global.f32 	[%rd203], %f189;
	mul.f32 	%f190, %f186, %f17;
	sub.f32 	%f191, %f185, %f190;
	fma.rn.f32 	%f192, %f16, %f191, %f186;
	st.global.f32 	[%rd205], %f192;
	ld.global.f32 	%f193, [%rd203+4];
	ld.global.f32 	%f194, [%rd205+4];
	fma.rn.f32 	%f195, %f193, %f17, %f194;
	mul.f32 	%f196, %f16, %f195;
	sub.f32 	%f197, %f193, %f196;
	st.global.f32 	[%rd203+4], %f197;
	mul.f32 	%f198, %f194, %f17;
	sub.f32 	%f199, %f193, %f198;
	fma.rn.f32 	%f200, %f16, %f199, %f194;
	st.global.f32 	[%rd205+4], %f200;
	ld.global.f32 	%f201, [%rd203+8];
	ld.global.f32 	%f202, [%rd205+8];
	fma.rn.f32 	%f203, %f201, %f17, %f202;
	mul.f32 	%f204, %f16, %f203;
	sub.f32 	%f205, %f201, %f204;
	st.global.f32 	[%rd203+8], %f205;
	mul.f32 	%f206, %f202, %f17;
	sub.f32 	%f207, %f201, %f206;
	fma.rn.f32 	%f208, %f16, %f207, %f202;
	st.global.f32 	[%rd205+8], %f208;
	ld.global.f32 	%f209, [%rd203+12];
	ld.global.f32 	%f210, [%rd205+12];
	fma.rn.f32 	%f211, %f209, %f17, %f210;
	mul.f32 	%f212, %f16, %f211;
	sub.f32 	%f213, %f209, %f212;
	st.global.f32 	[%rd203+12], %f213;
	mul.f32 	%f214, %f210, %f17;
	sub.f32 	%f215, %f209, %f214;
	fma.rn.f32 	%f216, %f16, %f215, %f210;
	st.global.f32 	[%rd205+12], %f216;
	ld.global.f32 	%f217, [%rd203+16];
	ld.global.f32 	%f218, [%rd205+16];
	fma.rn.f32 	%f219, %f217, %f17, %f218;
	mul.f32 	%f220, %f16, %f219;
	sub.f32 	%f221, %f217, %f220;
	st.global.f32 	[%rd203+16], %f221;
	mul.f32 	%f222, %f218, %f17;
	sub.f32 	%f223, %f217, %f222;
	fma.rn.f32 	%f224, %f16, %f223, %f218;
	st.global.f32 	[%rd205+16], %f224;
	ld.global.f32 	%f225, [%rd203+20];
	ld.global.f32 	%f226, [%rd205+20];
	fma.rn.f32 	%f227, %f225, %f17, %f226;
	mul.f32 	%f228, %f16, %f227;
	sub.f32 	%f229, %f225, %f228;
	st.global.f32 	[%rd203+20], %f229;
	mul.f32 	%f230, %f226, %f17;
	sub.f32 	%f231, %f225, %f230;
	fma.rn.f32 	%f232, %f16, %f231, %f226;
	st.global.f32 	[%rd205+20], %f232;
	ld.global.f32 	%f233, [%rd203+24];
	ld.global.f32 	%f234, [%rd205+24];
	fma.rn.f32 	%f235, %f233, %f17, %f234;
	mul.f32 	%f236, %f16, %f235;
	sub.f32 	%f237, %f233, %f236;
	st.global.f32 	[%rd203+24], %f237;
	mul.f32 	%f238, %f234, %f17;
	sub.f32 	%f239, %f233, %f238;
	fma.rn.f32 	%f240, %f16, %f239, %f234;
	st.global.f32 	[%rd205+24], %f240;
	ld.global.f32 	%f241, [%rd203+28];
	ld.global.f32 	%f242, [%rd205+28];
	fma.rn.f32 	%f243, %f241, %f17, %f242;
	mul.f32 	%f244, %f16, %f243;
	sub.f32 	%f245, %f241, %f244;
	st.global.f32 	[%rd203+28], %f245;
	mul.f32 	%f246, %f242, %f17;
	sub.f32 	%f247, %f241, %f246;
	fma.rn.f32 	%f248, %f16, %f247, %f242;
	st.global.f32 	[%rd205+28], %f248;
	add.s32 	%r616, %r616, 8;
	setp.eq.s32 	%p58, %r616, %r117;
	mov.u32 	%r633, %r117;
	@%p58 bra 	$L__BB0_77;
	bra.uni 	$L__BB0_76;
$L__BB0_77:
	and.b32  	%r329, %r67, 7;
	setp.eq.s32 	%p59, %r329, 0;
	@%p59 bra 	$L__BB0_85;
	setp.lt.u32 	%p60, %r118, 3;
	@%p60 bra 	$L__BB0_80;
	add.s32 	%r330, %r633, %r116;
	mul.wide.u32 	%rd206, %r330, 4;
	add.s64 	%rd207, %rd1, %rd206;
	ld.global.f32 	%f249, [%rd207];
	add.s32 	%r331, %r633, %r74;
	mul.wide.u32 	%rd208, %r331, 4;
	add.s64 	%rd209, %rd1, %rd208;
	ld.global.f32 	%f250, [%rd209];
	fma.rn.f32 	%f251, %f249, %f17, %f250;
	mul.f32 	%f252, %f16, %f251;
	sub.f32 	%f253, %f249, %f252;
	st.global.f32 	[%rd207], %f253;
	mul.f32 	%f254, %f250, %f17;
	sub.f32 	%f255, %f249, %f254;
	fma.rn.f32 	%f256, %f16, %f255, %f250;
	st.global.f32 	[%rd209], %f256;
	cvt.u64.u32 	%rd210, %r116;
	cvt.u64.u32 	%rd211, %r633;
	add.s64 	%rd212, %rd211, %rd210;
	shl.b64 	%rd213, %rd212, 2;
	add.s64 	%rd214, %rd1, %rd213;
	ld.global.f32 	%f257, [%rd214+4];
	cvt.u64.u32 	%rd215, %r74;
	add.s64 	%rd216, %rd211, %rd215;
	shl.b64 	%rd217, %rd216, 2;
	add.s64 	%rd218, %rd1, %rd217;
	ld.global.f32 	%f258, [%rd218+4];
	fma.rn.f32 	%f259, %f257, %f17, %f258;
	mul.f32 	%f260, %f16, %f259;
	sub.f32 	%f261, %f257, %f260;
	st.global.f32 	[%rd214+4], %f261;
	mul.f32 	%f262, %f258, %f17;
	sub.f32 	%f263, %f257, %f262;
	fma.rn.f32 	%f264, %f16, %f263, %f258;
	st.global.f32 	[%rd218+4], %f264;
	ld.global.f32 	%f265, [%rd214+8];
	ld.global.f32 	%f266, [%rd218+8];
	fma.rn.f32 	%f267, %f265, %f17, %f266;
	mul.f32 	%f268, %f16, %f267;
	sub.f32 	%f269, %f265, %f268;
	st.global.f32 	[%rd214+8], %f269;
	mul.f32 	%f270, %f266, %f17;
	sub.f32 	%f271, %f265, %f270;
	fma.rn.f32 	%f272, %f16, %f271, %f266;
	st.global.f32 	[%rd218+8], %f272;
	ld.global.f32 	%f273, [%rd214+12];
	ld.global.f32 	%f274, [%rd218+12];
	fma.rn.f32 	%f275, %f273, %f17, %f274;
	mul.f32 	%f276, %f16, %f275;
	sub.f32 	%f277, %f273, %f276;
	st.global.f32 	[%rd214+12], %f277;
	mul.f32 	%f278, %f274, %f17;
	sub.f32 	%f279, %f273, %f278;
	fma.rn.f32 	%f280, %f16, %f279, %f274;
	st.global.f32 	[%rd218+12], %f280;
	add.s32 	%r633, %r633, 4;
$L__BB0_80:
	cvt.u32.u16 	%r332, %rs8;
	and.b32  	%r333, %r332, 3;
	setp.eq.s32 	%p61, %r333, 0;
	@%p61 bra 	$L__BB0_85;
	and.b16  	%rs38, %rs7, 3;
	setp.eq.s16 	%p62, %rs38, 1;
	@%p62 bra 	$L__BB0_83;
	add.s32 	%r334, %r633, %r116;
	mul.wide.u32 	%rd219, %r334, 4;
	add.s64 	%rd220, %rd1, %rd219;
	ld.global.f32 	%f281, [%rd220];
	add.s32 	%r335, %r633, %r74;
	mul.wide.u32 	%rd221, %r335, 4;
	add.s64 	%rd222, %rd1, %rd221;
	ld.global.f32 	%f282, [%rd222];
	fma.rn.f32 	%f283, %f281, %f17, %f282;
	mul.f32 	%f284, %f16, %f283;
	sub.f32 	%f285, %f281, %f284;
	st.global.f32 	[%rd220], %f285;
	mul.f32 	%f286, %f282, %f17;
	sub.f32 	%f287, %f281, %f286;
	fma.rn.f32 	%f288, %f16, %f287, %f282;
	st.global.f32 	[%rd222], %f288;
	cvt.u64.u32 	%rd223, %r116;
	cvt.u64.u32 	%rd224, %r633;
	add.s64 	%rd225, %rd224, %rd223;
	shl.b64 	%rd226, %rd225, 2;
	add.s64 	%rd227, %rd1, %rd226;
	ld.global.f32 	%f289, [%rd227+4];
	cvt.u64.u32 	%rd228, %r74;
	add.s64 	%rd229, %rd224, %rd228;
	shl.b64 	%rd230, %rd229, 2;
	add.s64 	%rd231, %rd1, %rd230;
	ld.global.f32 	%f290, [%rd231+4];
	fma.rn.f32 	%f291, %f289, %f17, %f290;
	mul.f32 	%f292, %f16, %f291;
	sub.f32 	%f293, %f289, %f292;
	st.global.f32 	[%rd227+4], %f293;
	mul.f32 	%f294, %f290, %f17;
	sub.f32 	%f295, %f289, %f294;
	fma.rn.f32 	%f296, %f16, %f295, %f290;
	st.global.f32 	[%rd231+4], %f296;
	add.s32 	%r633, %r633, 2;
$L__BB0_83:
	and.b16  	%rs39, %rs7, 1;
	setp.eq.b16 	%p63, %rs39, 1;
	not.pred 	%p64, %p63;
	@%p64 bra 	$L__BB0_85;
	add.s32 	%r336, %r633, %r116;
	mul.wide.u32 	%rd232, %r336, 4;
	add.s64 	%rd233, %rd1, %rd232;
	ld.global.f32 	%f297, [%rd233];
	add.s32 	%r337, %r633, %r74;
	mul.wide.u32 	%rd234, %r337, 4;
	add.s64 	%rd235, %rd1, %rd234;
	ld.global.f32 	%f298, [%rd235];
	fma.rn.f32 	%f299, %f297, %f17, %f298;
	mul.f32 	%f300, %f16, %f299;
	sub.f32 	%f301, %f297, %f300;
	st.global.f32 	[%rd233], %f301;
	mul.f32 	%f302, %f298, %f17;
	sub.f32 	%f303, %f297, %f302;
	fma.rn.f32 	%f304, %f16, %f303, %f298;
	st.global.f32 	[%rd235], %f304;
$L__BB0_85:
	setp.lt.u32 	%p65, %r67, %r70;
	@%p65 bra 	$L__BB0_86;
	bra.uni 	$L__BB0_135;
$L__BB0_86:
	add.s32 	%r338, %r613, -1;
	setp.lt.u32 	%p66, %r338, 7;
	mov.u32 	%r629, %r67;
	@%p66 bra 	$L__BB0_127;
	and.b32  	%r104, %r613, -8;
	mov.b32 	%r618, 0;
	mov.u32 	%r629, %r67;
	bra.uni 	$L__BB0_126;
$L__BB0_88:
	setp.lt.u32 	%p83, %r50, 7;
	mov.b32 	%r623, 0;
	@%p83 bra 	$L__BB0_91;
	mov.b32 	%r621, 0;
$L__BB0_90:
	.pragma "nounroll";
	add.s32 	%r385, %r621, %r116;
	mul.wide.u32 	%rd329, %r385, 4;
	add.s64 	%rd330, %rd2, %rd329;
	ld.global.f32 	%f545, [%rd330];
	add.s32 	%r386, %r621, %r74;
	mul.wide.u32 	%rd331, %r386, 4;
	add.s64 	%rd332, %rd2, %rd331;
	ld.global.f32 	%f546, [%rd332];
	fma.rn.f32 	%f547, %f545, %f17, %f546;
	mul.f32 	%f548, %f16, %f547;
	sub.f32 	%f549, %f545, %f548;
	st.global.f32 	[%rd330], %f549;
	mul.f32 	%f550, %f546, %f17;
	sub.f32 	%f551, %f545, %f550;
	fma.rn.f32 	%f552, %f16, %f551, %f546;
	st.global.f32 	[%rd332], %f552;
	ld.global.f32 	%f553, [%rd330+4];
	ld.global.f32 	%f554, [%rd332+4];
	fma.rn.f32 	%f555, %f553, %f17, %f554;
	mul.f32 	%f556, %f16, %f555;
	sub.f32 	%f557, %f553, %f556;
	st.global.f32 	[%rd330+4], %f557;
	mul.f32 	%f558, %f554, %f17;
	sub.f32 	%f559, %f553, %f558;
	fma.rn.f32 	%f560, %f16, %f559, %f554;
	st.global.f32 	[%rd332+4], %f560;
	ld.global.f32 	%f561, [%rd330+8];
	ld.global.f32 	%f562, [%rd332+8];
	fma.rn.f32 	%f563, %f561, %f17, %f562;
	mul.f32 	%f564, %f16, %f563;
	sub.f32 	%f565, %f561, %f564;
	st.global.f32 	[%rd330+8], %f565;
	mul.f32 	%f566, %f562, %f17;
	sub.f32 	%f567, %f561, %f566;
	fma.rn.f32 	%f568, %f16, %f567, %f562;
	st.global.f32 	[%rd332+8], %f568;
	ld.global.f32 	%f569, [%rd330+12];
	ld.global.f32 	%f570, [%rd332+12];
	fma.rn.f32 	%f571, %f569, %f17, %f570;
	mul.f32 	%f572, %f16, %f571;
	sub.f32 	%f573, %f569, %f572;
	st.global.f32 	[%rd330+12], %f573;
	mul.f32 	%f574, %f570, %f17;
	sub.f32 	%f575, %f569, %f574;
	fma.rn.f32 	%f576, %f16, %f575, %f570;
	st.global.f32 	[%rd332+12], %f576;
	ld.global.f32 	%f577, [%rd330+16];
	ld.global.f32 	%f578, [%rd332+16];
	fma.rn.f32 	%f579, %f577, %f17, %f578;
	mul.f32 	%f580, %f16, %f579;
	sub.f32 	%f581, %f577, %f580;
	st.global.f32 	[%rd330+16], %f581;
	mul.f32 	%f582, %f578, %f17;
	sub.f32 	%f583, %f577, %f582;
	fma.rn.f32 	%f584, %f16, %f583, %f578;
	st.global.f32 	[%rd332+16], %f584;
	ld.global.f32 	%f585, [%rd330+20];
	ld.global.f32 	%f586, [%rd332+20];
	fma.rn.f32 	%f587, %f585, %f17, %f586;
	mul.f32 	%f588, %f16, %f587;
	sub.f32 	%f589, %f585, %f588;
	st.global.f32 	[%rd330+20], %f589;
	mul.f32 	%f590, %f586, %f17;
	sub.f32 	%f591, %f585, %f590;
	fma.rn.f32 	%f592, %f16, %f591, %f586;
	st.global.f32 	[%rd332+20], %f592;
	ld.global.f32 	%f593, [%rd330+24];
	ld.global.f32 	%f594, [%rd332+24];
	fma.rn.f32 	%f595, %f593, %f17, %f594;
	mul.f32 	%f596, %f16, %f595;
	sub.f32 	%f597, %f593, %f596;
	st.global.f32 	[%rd330+24], %f597;
	mul.f32 	%f598, %f594, %f17;
	sub.f32 	%f599, %f593, %f598;
	fma.rn.f32 	%f600, %f16, %f599, %f594;
	st.global.f32 	[%rd332+24], %f600;
	ld.global.f32 	%f601, [%rd330+28];
	ld.global.f32 	%f602, [%rd332+28];
	fma.rn.f32 	%f603, %f601, %f17, %f602;
	mul.f32 	%f604, %f16, %f603;
	sub.f32 	%f605, %f601, %f604;
	st.global.f32 	[%rd330+28], %f605;
	mul.f32 	%f606, %f602, %f17;
	sub.f32 	%f607, %f601, %f606;
	fma.rn.f32 	%f608, %f16, %f607, %f602;
	st.global.f32 	[%rd332+28], %f608;
	add.s32 	%r621, %r621, 8;
	setp.ne.s32 	%p84, %r621, %r58;
	mov.u32 	%r623, %r58;
	@%p84 bra 	$L__BB0_90;
$L__BB0_91:
	setp.eq.s32 	%p85, %r53, 0;
	@%p85 bra 	$L__BB0_100;
	setp.lt.u32 	%p86, %r54, 3;
	@%p86 bra 	$L__BB0_94;
	add.s32 	%r387, %r623, %r116;
	mul.wide.u32 	%rd333, %r387, 4;
	add.s64 	%rd334, %rd2, %rd333;
	ld.global.f32 	%f609, [%rd334];
	add.s32 	%r388, %r623, %r74;
	mul.wide.u32 	%rd335, %r388, 4;
	add.s64 	%rd336, %rd2, %rd335;
	ld.global.f32 	%f610, [%rd336];
	fma.rn.f32 	%f611, %f609, %f17, %f610;
	mul.f32 	%f612, %f16, %f611;
	sub.f32 	%f613, %f609, %f612;
	st.global.f32 	[%rd334], %f613;
	mul.f32 	%f614, %f610, %f17;
	sub.f32 	%f615, %f609, %f614;
	fma.rn.f32 	%f616, %f16, %f615, %f610;
	st.global.f32 	[%rd336], %f616;
	cvt.u64.u32 	%rd337, %r116;
	cvt.u64.u32 	%rd338, %r623;
	add.s64 	%rd339, %rd338, %rd337;
	shl.b64 	%rd340, %rd339, 2;
	add.s64 	%rd341, %rd2, %rd340;
	ld.global.f32 	%f617, [%rd341+4];
	cvt.u64.u32 	%rd342, %r74;
	add.s64 	%rd343, %rd338, %rd342;
	shl.b64 	%rd344, %rd343, 2;
	add.s64 	%rd345, %rd2, %rd344;
	ld.global.f32 	%f618, [%rd345+4];
	fma.rn.f32 	%f619, %f617, %f17, %f618;
	mul.f32 	%f620, %f16, %f619;
	sub.f32 	%f621, %f617, %f620;
	st.global.f32 	[%rd341+4], %f621;
	mul.f32 	%f622, %f618, %f17;
	sub.f32 	%f623, %f617, %f622;
	fma.rn.f32 	%f624, %f16, %f623, %f618;
	st.global.f32 	[%rd345+4], %f624;
	ld.global.f32 	%f625, [%rd341+8];
	ld.global.f32 	%f626, [%rd345+8];
	fma.rn.f32 	%f627, %f625, %f17, %f626;
	mul.f32 	%f628, %f16, %f627;
	sub.f32 	%f629, %f625, %f628;
	st.global.f32 	[%rd341+8], %f629;
	mul.f32 	%f630, %f626, %f17;
	sub.f32 	%f631, %f625, %f630;
	fma.rn.f32 	%f632, %f16, %f631, %f626;
	st.global.f32 	[%rd345+8], %f632;
	ld.global.f32 	%f633, [%rd341+12];
	ld.global.f32 	%f634, [%rd345+12];
	fma.rn.f32 	%f635, %f633, %f17, %f634;
	mul.f32 	%f636, %f16, %f635;
	sub.f32 	%f637, %f633, %f636;
	st.global.f32 	[%rd341+12], %f637;
	mul.f32 	%f638, %f634, %f17;
	sub.f32 	%f639, %f633, %f638;
	fma.rn.f32 	%f640, %f16, %f639, %f634;
	st.global.f32 	[%rd345+12], %f640;
	add.s32 	%r623, %r623, 4;
$L__BB0_94:
	setp.eq.s32 	%p87, %r55, 0;
	@%p87 bra 	$L__BB0_100;
	setp.eq.s32 	%p88, %r56, 0;
	@%p88 bra 	$L__BB0_97;
	add.s32 	%r389, %r623, %r116;
	mul.wide.u32 	%rd346, %r389, 4;
	add.s64 	%rd347, %rd2, %rd346;
	ld.global.f32 	%f641, [%rd347];
	add.s32 	%r390, %r623, %r74;
	mul.wide.u32 	%rd348, %r390, 4;
	add.s64 	%rd349, %rd2, %rd348;
	ld.global.f32 	%f642, [%rd349];
	fma.rn.f32 	%f643, %f641, %f17, %f642;
	mul.f32 	%f644, %f16, %f643;
	sub.f32 	%f645, %f641, %f644;
	st.global.f32 	[%rd347], %f645;
	mul.f32 	%f646, %f642, %f17;
	sub.f32 	%f647, %f641, %f646;
	fma.rn.f32 	%f648, %f16, %f647, %f642;
	st.global.f32 	[%rd349], %f648;
	cvt.u64.u32 	%rd350, %r116;
	cvt.u64.u32 	%rd351, %r623;
	add.s64 	%rd352, %rd351, %rd350;
	shl.b64 	%rd353, %rd352, 2;
	add.s64 	%rd354, %rd2, %rd353;
	ld.global.f32 	%f649, [%rd354+4];
	cvt.u64.u32 	%rd355, %r74;
	add.s64 	%rd356, %rd351, %rd355;
	shl.b64 	%rd357, %rd356, 2;
	add.s64 	%rd358, %rd2, %rd357;
	ld.global.f32 	%f650, [%rd358+4];
	fma.rn.f32 	%f651, %f649, %f17, %f650;
	mul.f32 	%f652, %f16, %f651;
	sub.f32 	%f653, %f649, %f652;
	st.global.f32 	[%rd354+4], %f653;
	mul.f32 	%f654, %f650, %f17;
	sub.f32 	%f655, %f649, %f654;
	fma.rn.f32 	%f656, %f16, %f655, %f650;
	st.global.f32 	[%rd358+4], %f656;
	add.s32 	%r623, %r623, 2;
$L__BB0_97:
	setp.eq.s32 	%p89, %r59, 0;
	@%p89 bra 	$L__BB0_100;
	add.s32 	%r391, %r623, %r116;
	mul.wide.u32 	%rd359, %r391, 4;
	add.s64 	%rd360, %rd2, %rd359;
	ld.global.f32 	%f657, [%rd360];
	add.s32 	%r392, %r623, %r74;
	mul.wide.u32 	%rd361, %r392, 4;
	add.s64 	%rd362, %rd2, %rd361;
	ld.global.f32 	%f658, [%rd362];
	fma.rn.f32 	%f659, %f657, %f17, %f658;
	mul.f32 	%f660, %f16, %f659;
	sub.f32 	%f661, %f657, %f660;
	st.global.f32 	[%rd360], %f661;
	mul.f32 	%f662, %f658, %f17;
	sub.f32 	%f663, %f657, %f662;
	fma.rn.f32 	%f664, %f16, %f663, %f658;
	st.global.f32 	[%rd362], %f664;
	bra.uni 	$L__BB0_100;
$L__BB0_99:
	mov.b32 	%r393, 0;
	st.global.u32 	[%rd8], %r393;
$L__BB0_100:
	add.s32 	%r614, %r615, 1;
	setp.ne.s32 	%p90, %r615, %r50;
	add.s32 	%r613, %r613, 1;
	add.s16 	%rs69, %rs69, 1;
	add.s16 	%rs68, %rs68, 1;
	@%p90 bra 	$L__BB0_69;
$L__BB0_101:
	setp.eq.s32 	%p125, %r612, %r230;
	add.s16 	%rs8, %rs8, 1;
	add.s16 	%rs7, %rs7, 1;
	@%p125 bra 	$L__BB0_102;
	bra.uni 	$L__BB0_66;
$L__BB0_102:
	setp.lt.u32 	%p126, %r50, 15;
	mov.b32 	%r639, 0;
	@%p126 bra 	$L__BB0_105;
	mov.b32 	%r625, 0;
$L__BB0_104:
	.pragma "nounroll";
	mul.wide.u32 	%rd483, %r625, 4;
	add.s64 	%rd484, %rd157, %rd483;
	ld.f32 	%f1051, [%rd484];
	add.s64 	%rd485, %rd158, %rd483;
	ld.f32 	%f1052, [%rd485];
	add.f32 	%f1053, %f1051, %f1052;
	st.f32 	[%rd484], %f1053;
	add.s64 	%rd486, %rd3, %rd483;
	st.global.f32 	[%rd486], %f1053;
	mov.b32 	%r462, 0;
	st.u32 	[%rd485], %r462;
	ld.f32 	%f1054, [%rd484+4];
	ld.f32 	%f1055, [%rd485+4];
	add.f32 	%f1056, %f1054, %f1055;
	st.f32 	[%rd484+4], %f1056;
	st.global.f32 	[%rd486+4], %f1056;
	st.u32 	[%rd485+4], %r462;
	ld.f32 	%f1057, [%rd484+8];
	ld.f32 	%f1058, [%rd485+8];
	add.f32 	%f1059, %f1057, %f1058;
	st.f32 	[%rd484+8], %f1059;
	st.global.f32 	[%rd486+8], %f1059;
	st.u32 	[%rd485+8], %r462;
	ld.f32 	%f1060, [%rd484+12];
	ld.f32 	%f1061, [%rd485+12];
	add.f32 	%f1062, %f1060, %f1061;
	st.f32 	[%rd484+12], %f1062;
	st.global.f32 	[%rd486+12], %f1062;
	st.u32 	[%rd485+12], %r462;
	ld.f32 	%f1063, [%rd484+16];
	ld.f32 	%f1064, [%rd485+16];
	add.f32 	%f1065, %f1063, %f1064;
	st.f32 	[%rd484+16], %f1065;
	st.global.f32 	[%rd486+16], %f1065;
	st.u32 	[%rd485+16], %r462;
	ld.f32 	%f1066, [%rd484+20];
	ld.f32 	%f1067, [%rd485+20];
	add.f32 	%f1068, %f1066, %f1067;
	st.f32 	[%rd484+20], %f1068;
	st.global.f32 	[%rd486+20], %f1068;
	st.u32 	[%rd485+20], %r462;
	ld.f32 	%f1069, [%rd484+24];
	ld.f32 	%f1070, [%rd485+24];
	add.f32 	%f1071, %f1069, %f1070;
	st.f32 	[%rd484+24], %f1071;
	st.global.f32 	[%rd486+24], %f1071;
	st.u32 	[%rd485+24], %r462;
	ld.f32 	%f1072, [%rd484+28];
	ld.f32 	%f1073, [%rd485+28];
	add.f32 	%f1074, %f1072, %f1073;
	st.f32 	[%rd484+28], %f1074;
	st.global.f32 	[%rd486+28], %f1074;
	st.u32 	[%rd485+28], %r462;
	ld.f32 	%f1075, [%rd484+32];
	ld.f32 	%f1076, [%rd485+32];
	add.f32 	%f1077, %f1075, %f1076;
	st.f32 	[%rd484+32], %f1077;
	st.global.f32 	[%rd486+32], %f1077;
	st.u32 	[%rd485+32], %r462;
	ld.f32 	%f1078, [%rd484+36];
	ld.f32 	%f1079, [%rd485+36];
	add.f32 	%f1080, %f1078, %f1079;
	st.f32 	[%rd484+36], %f1080;
	st.global.f32 	[%rd486+36], %f1080;
	st.u32 	[%rd485+36], %r462;
	ld.f32 	%f1081, [%rd484+40];
	ld.f32 	%f1082, [%rd485+40];
	add.f32 	%f1083, %f1081, %f1082;
	st.f32 	[%rd484+40], %f1083;
	st.global.f32 	[%rd486+40], %f1083;
	st.u32 	[%rd485+40], %r462;
	ld.f32 	%f1084, [%rd484+44];
	ld.f32 	%f1085, [%rd485+44];
	add.f32 	%f1086, %f1084, %f1085;
	st.f32 	[%rd484+44], %f1086;
	st.global.f32 	[%rd486+44], %f1086;
	st.u32 	[%rd485+44], %r462;
	ld.f32 	%f1087, [%rd484+48];
	ld.f32 	%f1088, [%rd485+48];
	add.f32 	%f1089, %f1087, %f1088;
	st.f32 	[%rd484+48], %f1089;
	st.global.f32 	[%rd486+48], %f1089;
	st.u32 	[%rd485+48], %r462;
	ld.f32 	%f1090, [%rd484+52];
	ld.f32 	%f1091, [%rd485+52];
	add.f32 	%f1092, %f1090, %f1091;
	st.f32 	[%rd484+52], %f1092;
	st.global.f32 	[%rd486+52], %f1092;
	st.u32 	[%rd485+52], %r462;
	ld.f32 	%f1093, [%rd484+56];
	ld.f32 	%f1094, [%rd485+56];
	add.f32 	%f1095, %f1093, %f1094;
	st.f32 	[%rd484+56], %f1095;
	st.global.f32 	[%rd486+56], %f1095;
	st.u32 	[%rd485+56], %r462;
	ld.f32 	%f1096, [%rd484+60];
	ld.f32 	%f1097, [%rd485+60];
	add.f32 	%f1098, %f1096, %f1097;
	st.f32 	[%rd484+60], %f1098;
	st.global.f32 	[%rd486+60], %f1098;
	st.u32 	[%rd485+60], %r462;
	add.s32 	%r625, %r625, 16;
	setp.eq.s32 	%p127, %r625, %r60;
	mov.u32 	%r639, %r60;
	@%p127 bra 	$L__BB0_105;
	bra.uni 	$L__BB0_104;
$L__BB0_105:
	setp.eq.s32 	%p128, %r57, 0;
	@%p128 bra 	$L__BB0_149;
	add.s32 	%r463, %r57, -1;
	setp.lt.u32 	%p129, %r463, 7;
	@%p129 bra 	$L__BB0_108;
	mul.wide.u32 	%rd487, %r639, 4;
	add.s64 	%rd488, %rd157, %rd487;
	ld.f32 	%f1099, [%rd488];
	add.s64 	%rd489, %rd158, %rd487;
	ld.f32 	%f1100, [%rd489];
	add.f32 	%f1101, %f1099, %f1100;
	st.f32 	[%rd488], %f1101;
	add.s64 	%rd490, %rd3, %rd487;
	st.global.f32 	[%rd490], %f1101;
	mov.b32 	%r464, 0;
	st.u32 	[%rd489], %r464;
	ld.f32 	%f1102, [%rd488+4];
	ld.f32 	%f1103, [%rd489+4];
	add.f32 	%f1104, %f1102, %f1103;
	st.f32 	[%rd488+4], %f1104;
	st.global.f32 	[%rd490+4], %f1104;
	st.u32 	[%rd489+4], %r464;
	ld.f32 	%f1105, [%rd488+8];
	ld.f32 	%f1106, [%rd489+8];
	add.f32 	%f1107, %f1105, %f1106;
	st.f32 	[%rd488+8], %f1107;
	st.global.f32 	[%rd490+8], %f1107;
	st.u32 	[%rd489+8], %r464;
	ld.f32 	%f1108, [%rd488+12];
	ld.f32 	%f1109, [%rd489+12];
	add.f32 	%f1110, %f1108, %f1109;
	st.f32 	[%rd488+12], %f1110;
	st.global.f32 	[%rd490+12], %f1110;
	st.u32 	[%rd489+12], %r464;
	ld.f32 	%f1111, [%rd488+16];
	ld.f32 	%f1112, [%rd489+16];
	add.f32 	%f1113, %f1111, %f1112;
	st.f32 	[%rd488+16], %f1113;
	st.global.f32 	[%rd490+16], %f1113;
	st.u32 	[%rd489+16], %r464;
	ld.f32 	%f1114, [%rd488+20];
	ld.f32 	%f1115, [%rd489+20];
	add.f32 	%f1116, %f1114, %f1115;
	st.f32 	[%rd488+20], %f1116;
	st.global.f32 	[%rd490+20], %f1116;
	st.u32 	[%rd489+20], %r464;
	ld.f32 	%f1117, [%rd488+24];
	ld.f32 	%f1118, [%rd489+24];
	add.f32 	%f1119, %f1117, %f1118;
	st.f32 	[%rd488+24], %f1119;
	st.global.f32 	[%rd490+24], %f1119;
	st.u32 	[%rd489+24], %r464;
	ld.f32 	%f1120, [%rd488+28];
	ld.f32 	%f1121, [%rd489+28];
	add.f32 	%f1122, %f1120, %f1121;
	st.f32 	[%rd488+28], %f1122;
	st.global.f32 	[%rd490+28], %f1122;
	st.u32 	[%rd489+28], %r464;
	add.s32 	%r639, %r639, 8;
$L__BB0_108:
	setp.eq.s32 	%p130, %r53, 0;
	@%p130 bra 	$L__BB0_149;
	setp.lt.u32 	%p131, %r54, 3;
	@%p131 bra 	$L__BB0_111;
	mul.wide.u32 	%rd491, %r639, 4;
	add.s64 	%rd492, %rd157, %rd491;
	ld.f32 	%f1123, [%rd492];
	add.s64 	%rd493, %rd158, %rd491;
	ld.f32 	%f1124, [%rd493];
	add.f32 	%f1125, %f1123, %f1124;
	st.f32 	[%rd492], %f1125;
	add.s64 	%rd494, %rd3, %rd491;
	st.global.f32 	[%rd494], %f1125;
	mov.b32 	%r465, 0;
	st.u32 	[%rd493], %r465;
	ld.f32 	%f1126, [%rd492+4];
	ld.f32 	%f1127, [%rd493+4];
	add.f32 	%f1128, %f1126, %f1127;
	st.f32 	[%rd492+4], %f1128;
	st.global.f32 	[%rd494+4], %f1128;
	st.u32 	[%rd493+4], %r465;
	ld.f32 	%f1129, [%rd492+8];
	ld.f32 	%f1130, [%rd493+8];
	add.f32 	%f1131, %f1129, %f1130;
	st.f32 	[%rd492+8], %f1131;
	st.global.f32 	[%rd494+8], %f1131;
	st.u32 	[%rd493+8], %r465;
	ld.f32 	%f1132, [%rd492+12];
	ld.f32 	%f1133, [%rd493+12];
	add.f32 	%f1134, %f1132, %f1133;
	st.f32 	[%rd492+12], %f1134;
	st.global.f32 	[%rd494+12], %f1134;
	st.u32 	[%rd493+12], %r465;
	add.s32 	%r639, %r639, 4;
$L__BB0_111:
	setp.eq.s32 	%p132, %r55, 0;
	@%p132 bra 	$L__BB0_149;
	setp.eq.s32 	%p133, %r55, 1;
	mul.wide.u32 	%rd495, %r639, 4;
	add.s64 	%rd13, %rd157, %rd495;
	ld.f32 	%f1135, [%rd13];
	add.s64 	%rd14, %rd158, %rd495;
	ld.f32 	%f1136, [%rd14];
	add.f32 	%f1137, %f1135, %f1136;
	st.f32 	[%rd13], %f1137;
	add.s64 	%rd15, %rd3, %rd495;
	st.global.f32 	[%rd15], %f1137;
	mov.b32 	%r466, 0;
	st.u32 	[%rd14], %r466;
	@%p133 bra 	$L__BB0_149;
	setp.eq.s32 	%p134, %r55, 2;
	ld.f32 	%f1138, [%rd13+4];
	ld.f32 	%f1139, [%rd14+4];
	add.f32 	%f1140, %f1138, %f1139;
	st.f32 	[%rd13+4], %f1140;
	st.global.f32 	[%rd15+4], %f1140;
	mov.b32 	%r467, 0;
	st.u32 	[%rd14+4], %r467;
	@%p134 bra 	$L__BB0_149;
	ld.f32 	%f1141, [%rd13+8];
	ld.f32 	%f1142, [%rd14+8];
	add.f32 	%f1143, %f1141, %f1142;
	st.f32 	[%rd13+8], %f1143;
	st.global.f32 	[%rd15+8], %f1143;
	mov.b32 	%r468, 0;
	st.u32 	[%rd14+8], %r468;
	bra.uni 	$L__BB0_149;
$L__BB0_115:
	sub.s32 	%r363, %r52, %r72;
	setp.lt.u32 	%p75, %r363, 7;
	@%p75 bra 	$L__BB0_118;
	and.b32  	%r97, %r73, -8;
	mov.b32 	%r620, 0;
$L__BB0_117:
	.pragma "nounroll";
	mul.lo.s32 	%r365, %r626, %r230;
	add.s32 	%r366, %r365, %r67;
	mul.wide.u32 	%rd286, %r366, 4;
	add.s64 	%rd287, %rd1, %rd286;
	ld.global.f32 	%f425, [%rd287];
	add.s32 	%r367, %r365, %r615;
	mul.wide.u32 	%rd288, %r367, 4;
	add.s64 	%rd289, %rd1, %rd288;
	ld.global.f32 	%f426, [%rd289];
	fma.rn.f32 	%f427, %f425, %f17, %f426;
	mul.f32 	%f428, %f16, %f427;
	sub.f32 	%f429, %f425, %f428;
	st.global.f32 	[%rd287], %f429;
	mul.f32 	%f430, %f426, %f17;
	sub.f32 	%f431, %f425, %f430;
	fma.rn.f32 	%f432, %f16, %f431, %f426;
	st.global.f32 	[%rd289], %f432;
	add.s32 	%r368, %r366, %r230;
	mul.wide.s32 	%rd290, %r368, 4;
	add.s64 	%rd291, %rd1, %rd290;
	ld.global.f32 	%f433, [%rd291];
	add.s32 	%r369, %r367, %r230;
	mul.wide.s32 	%rd292, %r369, 4;
	add.s64 	%rd293, %rd1, %rd292;
	ld.global.f32 	%f434, [%rd293];
	fma.rn.f32 	%f435, %f433, %f17, %f434;
	mul.f32 	%f436, %f16, %f435;
	sub.f32 	%f437, %f433, %f436;
	st.global.f32 	[%rd291], %f437;
	mul.f32 	%f438, %f434, %f17;
	sub.f32 	%f439, %f433, %f438;
	fma.rn.f32 	%f440, %f16, %f439, %f434;
	st.global.f32 	[%rd293], %f440;
	mul.wide.u32 	%rd294, %r230, 4;
	add.s64 	%rd295, %rd291, %rd294;
	ld.global.f32 	%f441, [%rd295];
	add.s64 	%rd296, %rd293, %rd294;
	ld.global.f32 	%f442, [%rd296];
	fma.rn.f32 	%f443, %f441, %f17, %f442;
	mul.f32 	%f444, %f16, %f443;
	sub.f32 	%f445, %f441, %f444;
	st.global.f32 	[%rd295], %f445;
	mul.f32 	%f446, %f442, %f17;
	sub.f32 	%f447, %f441, %f446;
	fma.rn.f32 	%f448, %f16, %f447, %f442;
	st.global.f32 	[%rd296], %f448;
	add.s64 	%rd297, %rd295, %rd294;
	ld.global.f32 	%f449, [%rd297];
	add.s64 	%rd298, %rd296, %rd294;
	ld.global.f32 	%f450, [%rd298];
	fma.rn.f32 	%f451, %f449, %f17, %f450;
	mul.f32 	%f452, %f16, %f451;
	sub.f32 	%f453, %f449, %f452;
	st.global.f32 	[%rd297], %f453;
	mul.f32 	%f454, %f450, %f17;
	sub.f32 	%f455, %f449, %f454;
	fma.rn.f32 	%f456, %f16, %f455, %f450;
	st.global.f32 	[%rd298], %f456;
	add.s64 	%rd299, %rd297, %rd294;
	ld.global.f32 	%f457, [%rd299];
	add.s64 	%rd300, %rd298, %rd294;
	ld.global.f32 	%f458, [%rd300];
	fma.rn.f32 	%f459, %f457, %f17, %f458;
	mul.f32 	%f460, %f16, %f459;
	sub.f32 	%f461, %f457, %f460;
	st.global.f32 	[%rd299], %f461;
	mul.f32 	%f462, %f458, %f17;
	sub.f32 	%f463, %f457, %f462;
	fma.rn.f32 	%f464, %f16, %f463, %f458;
	st.global.f32 	[%rd300], %f464;
	add.s64 	%rd301, %rd299, %rd294;
	ld.global.f32 	%f465, [%rd301];
	add.s64 	%rd302, %rd300, %rd294;
	ld.global.f32 	%f466, [%rd302];
	fma.rn.f32 	%f467, %f465, %f17, %f466;
	mul.f32 	%f468, %f16, %f467;
	sub.f32 	%f469, %f465, %f468;
	st.global.f32 	[%rd301], %f469;
	mul.f32 	%f470, %f466, %f17;
	sub.f32 	%f471, %f465, %f470;
	fma.rn.f32 	%f472, %f16, %f471, %f466;
	st.global.f32 	[%rd302], %f472;
	add.s64 	%rd303, %rd301, %rd294;
	ld.global.f32 	%f473, [%rd303];
	add.s64 	%rd304, %rd302, %rd294;
	ld.global.f32 	%f474, [%rd304];
	fma.rn.f32 	%f475, %f473, %f17, %f474;
	mul.f32 	%f476, %f16, %f475;
	sub.f32 	%f477, %f473, %f476;
	st.global.f32 	[%rd303], %f477;
	mul.f32 	%f478, %f474, %f17;
	sub.f32 	%f479, %f473, %f478;
	fma.rn.f32 	%f480, %f16, %f479, %f474;
	st.global.f32 	[%rd304], %f480;
	add.s64 	%rd305, %rd303, %rd294;
	ld.global.f32 	%f481, [%rd305];
	add.s64 	%rd306, %rd304, %rd294;
	ld.global.f32 	%f482, [%rd306];
	fma.rn.f32 	%f483, %f481, %f17, %f482;
	mul.f32 	%f484, %f16, %f483;
	sub.f32 	%f485, %f481, %f484;
	st.global.f32 	[%rd305], %f485;
	mul.f32 	%f486, %f482, %f17;
	sub.f32 	%f487, %f481, %f486;
	fma.rn.f32 	%f488, %f16, %f487, %f482;
	st.global.f32 	[%rd306], %f488;
	add.s32 	%r626, %r626, 8;
	add.s32 	%r620, %r620, 8;
	setp.eq.s32 	%p76, %r620, %r97;
	@%p76 bra 	$L__BB0_118;
	bra.uni 	$L__BB0_117;
$L__BB0_118:
	and.b32  	%r370, %r73, 7;
	setp.eq.s32 	%p77, %r370, 0;
	@%p77 bra 	$L__BB0_88;
	add.s16 	%rs42, %rs8, %rs69;
	sub.s16 	%rs43, %rs1, %rs42;
	cvt.u32.u16 	%r371, %rs43;
	and.b32  	%r99, %r371, 7;
	add.s32 	%r372, %r99, -1;
	setp.lt.u32 	%p78, %r372, 3;
	@%p78 bra 	$L__BB0_121;
	mul.lo.s32 	%r373, %r626, %r230;
	add.s32 	%r374, %r373, %r67;
	mul.wide.s32 	%rd307, %r374, 4;
	add.s64 	%rd308, %rd1, %rd307;
	ld.global.f32 	%f489, [%rd308];
	add.s32 	%r375, %r373, %r615;
	mul.wide.s32 	%rd309, %r375, 4;
	add.s64 	%rd310, %rd1, %rd309;
	ld.global.f32 	%f490, [%rd310];
	fma.rn.f32 	%f491, %f489, %f17, %f490;
	mul.f32 	%f492, %f16, %f491;
	sub.f32 	%f493, %f489, %f492;
	st.global.f32 	[%rd308], %f493;
	mul.f32 	%f494, %f490, %f17;
	sub.f32 	%f495, %f489, %f494;
	fma.rn.f32 	%f496, %f16, %f495, %f490;
	st.global.f32 	[%rd310], %f496;
	mul.wide.u32 	%rd311, %r230, 4;
	add.s64 	%rd312, %rd308, %rd311;
	ld.global.f32 	%f497, [%rd312];
	add.s64 	%rd313, %rd310, %rd311;
	ld.global.f32 	%f498, [%rd313];
	fma.rn.f32 	%f499, %f497, %f17, %f498;
	mul.f32 	%f500, %f16, %f499;
	sub.f32 	%f501, %f497, %f500;
	st.global.f32 	[%rd312], %f501;
	mul.f32 	%f502, %f498, %f17;
	sub.f32 	%f503, %f497, %f502;
	fma.rn.f32 	%f504, %f16, %f503, %f498;
	st.global.f32 	[%rd313], %f504;
	add.s64 	%rd314, %rd312, %rd311;
	ld.global.f32 	%f505, [%rd314];
	add.s64 	%rd315, %rd313, %rd311;
	ld.global.f32 	%f506, [%rd315];
	fma.rn.f32 	%f507, %f505, %f17, %f506;
	mul.f32 	%f508, %f16, %f507;
	sub.f32 	%f509, %f505, %f508;
	st.global.f32 	[%rd314], %f509;
	mul.f32 	%f510, %f506, %f17;
	sub.f32 	%f511, %f505, %f510;
	fma.rn.f32 	%f512, %f16, %f511, %f506;
	st.global.f32 	[%rd315], %f512;
	add.s64 	%rd316, %rd314, %rd311;
	ld.global.f32 	%f513, [%rd316];
	add.s64 	%rd317, %rd315, %rd311;
	ld.global.f32 	%f514, [%rd317];
	fma.rn.f32 	%f515, %f513, %f17, %f514;
	mul.f32 	%f516, %f16, %f515;
	sub.f32 	%f517, %f513, %f516;
	st.global.f32 	[%rd316], %f517;
	mul.f32 	%f518, %f514, %f17;
	sub.f32 	%f519, %f513, %f518;
	fma.rn.f32 	%f520, %f16, %f519, %f514;
	st.global.f32 	[%rd317], %f520;
	add.s32 	%r626, %r626, 4;
$L__BB0_121:
	and.b32  	%r376, %r99, 3;
	setp.eq.s32 	%p79, %r376, 0;
	@%p79 bra 	$L__BB0_88;
	add.s16 	%rs44, %rs7, %rs68;
	sub.s16 	%rs15, %rs2, %rs44;
	and.b16  	%rs45, %rs15, 3;
	setp.eq.s16 	%p80, %rs45, 1;
	@%p80 bra 	$L__BB0_124;
	mul.lo.s32 	%r377, %r626, %r230;
	add.s32 	%r378, %r377, %r67;
	mul.wide.s32 	%rd318, %r378, 4;
	add.s64 	%rd319, %rd1, %rd318;
	ld.global.f32 	%f521, [%rd319];
	add.s32 	%r379, %r377, %r615;
	mul.wide.s32 	%rd320, %r379, 4;
	add.s64 	%rd321, %rd1, %rd320;
	ld.global.f32 	%f522, [%rd321];
	fma.rn.f32 	%f523, %f521, %f17, %f522;
	mul.f32 	%f524, %f16, %f523;
	sub.f32 	%f525, %f521, %f524;
	st.global.f32 	[%rd319], %f525;
	mul.f32 	%f526, %f522, %f17;
	sub.f32 	%f527, %f521, %f526;
	fma.rn.f32 	%f528, %f16, %f527, %f522;
	st.global.f32 	[%rd321], %f528;
	mul.wide.u32 	%rd322, %r230, 4;
	add.s64 	%rd323, %rd319, %rd322;
	ld.global.f32 	%f529, [%rd323];
	add.s64 	%rd324, %rd321, %rd322;
	ld.global.f32 	%f530, [%rd324];
	fma.rn.f32 	%f531, %f529, %f17, %f530;
	mul.f32 	%f532, %f16, %f531;
	sub.f32 	%f533, %f529, %f532;
	st.global.f32 	[%rd323], %f533;
	mul.f32 	%f534, %f530, %f17;
	sub.f32 	%f535, %f529, %f534;
	fma.rn.f32 	%f536, %f16, %f535, %f530;
	st.global.f32 	[%rd324], %f536;
	add.s32 	%r626, %r626, 2;
$L__BB0_124:
	and.b16  	%rs46, %rs15, 1;
	setp.eq.b16 	%p81, %rs46, 1;
	not.pred 	%p82, %p81;
	@%p82 bra 	$L__BB0_88;
	mul.lo.s32 	%r380, %r626, %r230;
	add.s32 	%r381, %r380, %r67;
	mul.wide.s32 	%rd325, %r381, 4;
	add.s64 	%rd326, %rd1, %rd325;
	ld.global.f32 	%f537, [%rd326];
	add.s32 	%r382, %r380, %r615;
	mul.wide.s32 	%rd327, %r382, 4;
	add.s64 	%rd328, %rd1, %rd327;
	ld.global.f32 	%f538, [%rd328];
	fma.rn.f32 	%f539, %f537, %f17, %f538;
	mul.f32 	%f540, %f16, %f539;
	sub.f32 	%f541, %f537, %f540;
	st.global.f32 	[%rd326], %f541;
	mul.f32 	%f542, %f538, %f17;
	sub.f32 	%f543, %f537, %f542;
	fma.rn.f32 	%f544, %f16, %f543, %f538;
	st.global.f32 	[%rd328], %f544;
	bra.uni 	$L__BB0_88;
$L__BB0_126:
	.pragma "nounroll";
	mad.lo.s32 	%r340, %r230, %r629, %r230;
	add.s32 	%r341, %r340, %r67;
	mul.wide.u32 	%rd236, %r341, 4;
	add.s64 	%rd237, %rd1, %rd236;
	ld.global.f32 	%f305, [%rd237];
	cvt.u64.u32 	%rd238, %r74;
	cvt.u64.u32 	%rd239, %r629;
	add.s64 	%rd240, %rd239, %rd238;
	shl.b64 	%rd241, %rd240, 2;
	add.s64 	%rd242, %rd1, %rd241;
	ld.global.f32 	%f306, [%rd242+4];
	fma.rn.f32 	%f307, %f305, %f17, %f306;
	mul.f32 	%f308, %f16, %f307;
	sub.f32 	%f309, %f305, %f308;
	st.global.f32 	[%rd237], %f309;
	mul.f32 	%f310, %f306, %f17;
	sub.f32 	%f311, %f305, %f310;
	fma.rn.f32 	%f312, %f16, %f311, %f306;
	st.global.f32 	[%rd242+4], %f312;
	add.s32 	%r342, %r341, %r230;
	mul.wide.u32 	%rd243, %r342, 4;
	add.s64 	%rd244, %rd1, %rd243;
	ld.global.f32 	%f313, [%rd244];
	ld.global.f32 	%f314, [%rd242+8];
	fma.rn.f32 	%f315, %f313, %f17, %f314;
	mul.f32 	%f316, %f16, %f315;
	sub.f32 	%f317, %f313, %f316;
	st.global.f32 	[%rd244], %f317;
	mul.f32 	%f318, %f314, %f17;
	sub.f32 	%f319, %f313, %f318;
	fma.rn.f32 	%f320, %f16, %f319, %f314;
	st.global.f32 	[%rd242+8], %f320;
	add.s32 	%r343, %r342, %r230;
	mul.wide.u32 	%rd245, %r343, 4;
	add.s64 	%rd246, %rd1, %rd245;
	ld.global.f32 	%f321, [%rd246];
	ld.global.f32 	%f322, [%rd242+12];
	fma.rn.f32 	%f323, %f321, %f17, %f322;
	mul.f32 	%f324, %f16, %f323;
	sub.f32 	%f325, %f321, %f324;
	st.global.f32 	[%rd246], %f325;
	mul.f32 	%f326, %f322, %f17;
	sub.f32 	%f327, %f321, %f326;
	fma.rn.f32 	%f328, %f16, %f327, %f322;
	st.global.f32 	[%rd242+12], %f328;
	add.s32 	%r344, %r343, %r230;
	mul.wide.u32 	%rd247, %r344, 4;
	add.s64 	%rd248, %rd1, %rd247;
	ld.global.f32 	%f329, [%rd248];
	ld.global.f32 	%f330, [%rd242+16];
	fma.rn.f32 	%f331, %f329, %f17, %f330;
	mul.f32 	%f332, %f16, %f331;
	sub.f32 	%f333, %f329, %f332;
	st.global.f32 	[%rd248], %f333;
	mul.f32 	%f334, %f330, %f17;
	sub.f32 	%f335, %f329, %f334;
	fma.rn.f32 	%f336, %f16, %f335, %f330;
	st.global.f32 	[%rd242+16], %f336;
	add.s32 	%r345, %r344, %r230;
	mul.wide.u32 	%rd249, %r345, 4;
	add.s64 	%rd250, %rd1, %rd249;
	ld.global.f32 	%f337, [%rd250];
	ld.global.f32 	%f338, [%rd242+20];
	fma.rn.f32 	%f339, %f337, %f17, %f338;
	mul.f32 	%f340, %f16, %f339;
	sub.f32 	%f341, %f337, %f340;
	st.global.f32 	[%rd250], %f341;
	mul.f32 	%f342, %f338, %f17;
	sub.f32 	%f343, %f337, %f342;
	fma.rn.f32 	%f344, %f16, %f343, %f338;
	st.global.f32 	[%rd242+20], %f344;
	add.s32 	%r346, %r345, %r230;
	mul.wide.u32 	%rd251, %r346, 4;
	add.s64 	%rd252, %rd1, %rd251;
	ld.global.f32 	%f345, [%rd252];
	ld.global.f32 	%f346, [%rd242+24];
	fma.rn.f32 	%f347, %f345, %f17, %f346;
	mul.f32 	%f348, %f16, %f347;
	sub.f32 	%f349, %f345, %f348;
	st.global.f32 	[%rd252], %f349;
	mul.f32 	%f350, %f346, %f17;
	sub.f32 	%f351, %f345, %f350;
	fma.rn.f32 	%f352, %f16, %f351, %f346;
	st.global.f32 	[%rd242+24], %f352;
	add.s32 	%r347, %r346, %r230;
	mul.wide.u32 	%rd253, %r347, 4;
	add.s64 	%rd254, %rd1, %rd253;
	ld.global.f32 	%f353, [%rd254];
	ld.global.f32 	%f354, [%rd242+28];
	fma.rn.f32 	%f355, %f353, %f17, %f354;
	mul.f32 	%f356, %f16, %f355;
	sub.f32 	%f357, %f353, %f356;
	st.global.f32 	[%rd254], %f357;
	mul.f32 	%f358, %f354, %f17;
	sub.f32 	%f359, %f353, %f358;
	fma.rn.f32 	%f360, %f16, %f359, %f354;
	st.global.f32 	[%rd242+28], %f360;
	add.s32 	%r629, %r629, 8;
	add.s32 	%r348, %r347, %r230;
	mul.wide.u32 	%rd255, %r348, 4;
	add.s64 	%rd256, %rd1, %rd255;
	ld.global.f32 	%f361, [%rd256];
	ld.global.f32 	%f362, [%rd242+32];
	fma.rn.f32 	%f363, %f361, %f17, %f362;
	mul.f32 	%f364, %f16, %f363;
	sub.f32 	%f365, %f361, %f364;
	st.global.f32 	[%rd256], %f365;
	mul.f32 	%f366, %f362, %f17;
	sub.f32 	%f367, %f361, %f366;
	fma.rn.f32 	%f368, %f16, %f367, %f362;
	st.global.f32 	[%rd242+32], %f368;
	add.s32 	%r618, %r618, 8;
	setp.eq.s32 	%p67, %r618, %r104;
	@%p67 bra 	$L__BB0_127;
	bra.uni 	$L__BB0_126;
$L__BB0_127:
	and.b32  	%r349, %r613, 7;
	setp.eq.s32 	%p68, %r349, 0;
	@%p68 bra 	$L__BB0_135;
	cvt.u32.u16 	%r350, %rs69;
	and.b32  	%r106, %r350, 7;
	add.s32 	%r351, %r106, -1;
	setp.lt.u32 	%p69, %r351, 3;
	@%p69 bra 	$L__BB0_130;
	mad.lo.s32 	%r352, %r230, %r629, %r230;
	add.s32 	%r353, %r352, %r67;
	mul.wide.u32 	%rd257, %r353, 4;
	add.s64 	%rd258, %rd1, %rd257;
	ld.global.f32 	%f369, [%rd258];
	cvt.u64.u32 	%rd259, %r74;
	cvt.u64.u32 	%rd260, %r629;
	add.s64 	%rd261, %rd260, %rd259;
	shl.b64 	%rd262, %rd261, 2;
	add.s64 	%rd263, %rd1, %rd262;
	ld.global.f32 	%f370, [%rd263+4];
	fma.rn.f32 	%f371, %f369, %f17, %f370;
	mul.f32 	%f372, %f16, %f371;
	sub.f32 	%f373, %f369, %f372;
	st.global.f32 	[%rd258], %f373;
	mul.f32 	%f374, %f370, %f17;
	sub.f32 	%f375, %f369, %f374;
	fma.rn.f32 	%f376, %f16, %f375, %f370;
	st.global.f32 	[%rd263+4], %f376;
	add.s32 	%r354, %r353, %r230;
	mul.wide.u32 	%rd264, %r354, 4;
	add.s64 	%rd265, %rd1, %rd264;
	ld.global.f32 	%f377, [%rd265];
	ld.global.f32 	%f378, [%rd263+8];
	fma.rn.f32 	%f379, %f377, %f17, %f378;
	mul.f32 	%f380, %f16, %f379;
	sub.f32 	%f381, %f377, %f380;
	st.global.f32 	[%rd265], %f381;
	mul.f32 	%f382, %f378, %f17;
	sub.f32 	%f383, %f377, %f382;
	fma.rn.f32 	%f384, %f16, %f383, %f378;
	st.global.f32 	[%rd263+8], %f384;
	add.s32 	%r355, %r354, %r230;
	mul.wide.u32 	%rd266, %r355, 4;
	add.s64 	%rd267, %rd1, %rd266;
	ld.global.f32 	%f385, [%rd267];
	ld.global.f32 	%f386, [%rd263+12];
	fma.rn.f32 	%f387, %f385, %f17, %f386;
	mul.f32 	%f388, %f16, %f387;
	sub.f32 	%f389, %f385, %f388;
	st.global.f32 	[%rd267], %f389;
	mul.f32 	%f390, %f386, %f17;
	sub.f32 	%f391, %f385, %f390;
	fma.rn.f32 	%f392, %f16, %f391, %f386;
	st.global.f32 	[%rd263+12], %f392;
	add.s32 	%r629, %r629, 4;
	add.s32 	%r356, %r355, %r230;
	mul.wide.u32 	%rd268, %r356, 4;
	add.s64 	%rd269, %rd1, %rd268;
	ld.global.f32 	%f393, [%rd269];
	ld.global.f32 	%f394, [%rd263+16];
	fma.rn.f32 	%f395, %f393, %f17, %f394;
	mul.f32 	%f396, %f16, %f395;
	sub.f32 	%f397, %f393, %f396;
	st.global.f32 	[%rd269], %f397;
	mul.f32 	%f398, %f394, %f17;
	sub.f32 	%f399, %f393, %f398;
	fma.rn.f32 	%f400, %f16, %f399, %f394;
	st.global.f32 	[%rd263+16], %f400;
$L__BB0_130:
	and.b32  	%r357, %r106, 3;
	setp.eq.s32 	%p70, %r357, 0;
	@%p70 bra 	$L__BB0_135;
	and.b16  	%rs40, %rs68, 3;
	setp.eq.s16 	%p71, %rs40, 1;
	@%p71 bra 	$L__BB0_133;
	mad.lo.s32 	%r358, %r230, %r629, %r230;
	add.s32 	%r359, %r358, %r67;
	mul.wide.u32 	%rd270, %r359, 4;
	add.s64 	%rd271, %rd1, %rd270;
	ld.global.f32 	%f401, [%rd271];
	cvt.u64.u32 	%rd272, %r74;
	cvt.u64.u32 	%rd273, %r629;
	add.s64 	%rd274, %rd273, %rd272;
	shl.b64 	%rd275, %rd274, 2;
	add.s64 	%rd276, %rd1, %rd275;
	ld.global.f32 	%f402, [%rd276+4];
	fma.rn.f32 	%f403, %f401, %f17, %f402;
	mul.f32 	%f404, %f16, %f403;
	sub.f32 	%f405, %f401, %f404;
	st.global.f32 	[%rd271], %f405;
	mul.f32 	%f406, %f402, %f17;
	sub.f32 	%f407, %f401, %f406;
	fma.rn.f32 	%f408, %f16, %f407, %f402;
	st.global.f32 	[%rd276+4], %f408;
	add.s32 	%r629, %r629, 2;
	add.s32 	%r360, %r359, %r230;
	mul.wide.u32 	%rd277, %r360, 4;
	add.s64 	%rd278, %rd1, %rd277;
	ld.global.f32 	%f409, [%rd278];
	ld.global.f32 	%f410, [%rd276+8];
	fma.rn.f32 	%f411, %f409, %f17, %f410;
	mul.f32 	%f412, %f16, %f411;
	sub.f32 	%f413, %f409, %f412;
	st.global.f32 	[%rd278], %f413;
	mul.f32 	%f414, %f410, %f17;
	sub.f32 	%f415, %f409, %f414;
	fma.rn.f32 	%f416, %f16, %f415, %f410;
	st.global.f32 	[%rd276+8], %f416;
$L__BB0_133:
	and.b16  	%rs41, %rs68, 1;
	setp.eq.b16 	%p72, %rs41, 1;
	not.pred 	%p73, %p72;
	@%p73 bra 	$L__BB0_135;
	mad.lo.s32 	%r361, %r230, %r629, %r230;
	add.s32 	%r362, %r361, %r67;
	mul.wide.u32 	%rd279, %r362, 4;
	add.s64 	%rd280, %rd1, %rd279;
	ld.global.f32 	%f417, [%rd280];
	cvt.u64.u32 	%rd281, %r74;
	cvt.u64.u32 	%rd282, %r629;
	add.s64 	%rd283, %rd282, %rd281;
	shl.b64 	%rd284, %rd283, 2;
	add.s64 	%rd285, %rd1, %rd284;
	ld.global.f32 	%f418, [%rd285+4];
	fma.rn.f32 	%f419, %f417, %f17, %f418;
	mul.f32 	%f420, %f16, %f419;
	sub.f32 	%f421, %f417, %f420;
	st.global.f32 	[%rd280], %f421;
	mul.f32 	%f422, %f418, %f17;
	sub.f32 	%f423, %f417, %f422;
	fma.rn.f32 	%f424, %f16, %f423, %f418;
	st.global.f32 	[%rd285+4], %f424;
$L__BB0_135:
	add.s32 	%r626, %r70, 2;
	setp.lt.s32 	%p74, %r626, %r230;
	@%p74 bra 	$L__BB0_115;
	bra.uni 	$L__BB0_88;
$L__BB0_136:
	mul.lo.s32 	%r119, %r610, %r230;
	setp.lt.u32 	%p36, %r610, 16;
	mov.b32 	%r635, 0;
	@%p36 bra 	$L__BB0_139;
	and.b32  	%r635, %r610, 2147483632;
	mov.b32 	%r611, 0;
$L__BB0_138:
	.pragma "nounroll";
	add.s32 	%r309, %r611, %r119;
	mul.wide.u32 	%rd175, %r309, 4;
	add.s64 	%rd176, %rd1, %rd175;
	ld.global.f32 	%f100, [%rd176];
	fma.rn.f32 	%f101, %f100, %f100, %f1303;
	ld.global.f32 	%f102, [%rd176+4];
	fma.rn.f32 	%f103, %f102, %f102, %f101;
	ld.global.f32 	%f104, [%rd176+8];
	fma.rn.f32 	%f105, %f104, %f104, %f103;
	ld.global.f32 	%f106, [%rd176+12];
	fma.rn.f32 	%f107, %f106, %f106, %f105;
	ld.global.f32 	%f108, [%rd176+16];
	fma.rn.f32 	%f109, %f108, %f108, %f107;
	ld.global.f32 	%f110, [%rd176+20];
	fma.rn.f32 	%f111, %f110, %f110, %f109;
	ld.global.f32 	%f112, [%rd176+24];
	fma.rn.f32 	%f113, %f112, %f112, %f111;
	ld.global.f32 	%f114, [%rd176+28];
	fma.rn.f32 	%f115, %f114, %f114, %f113;
	ld.global.f32 	%f116, [%rd176+32];
	fma.rn.f32 	%f117, %f116, %f116, %f115;
	ld.global.f32 	%f118, [%rd176+36];
	fma.rn.f32 	%f119, %f118, %f118, %f117;
	ld.global.f32 	%f120, [%rd176+40];
	fma.rn.f32 	%f121, %f120, %f120, %f119;
	ld.global.f32 	%f122, [%rd176+44];
	fma.rn.f32 	%f123, %f122, %f122, %f121;
	ld.global.f32 	%f124, [%rd176+48];
	fma.rn.f32 	%f125, %f124, %f124, %f123;
	ld.global.f32 	%f126, [%rd176+52];
	fma.rn.f32 	%f127, %f126, %f126, %f125;
	ld.global.f32 	%f128, [%rd176+56];
	fma.rn.f32 	%f129, %f128, %f128, %f127;
	ld.global.f32 	%f130, [%rd176+60];
	fma.rn.f32 	%f1303, %f130, %f130, %f129;
	add.s32 	%r611, %r611, 16;
	setp.eq.s32 	%p37, %r611, %r635;
	@%p37 bra 	$L__BB0_139;
	bra.uni 	$L__BB0_138;
$L__BB0_139:
	and.b32  	%r310, %r610, 15;
	setp.eq.s32 	%p38, %r310, 0;
	@%p38 bra 	$L__BB0_63;
	cvt.u32.u16 	%r311, %rs65;
	and.b32  	%r122, %r311, 15;
	add.s32 	%r312, %r122, -1;
	setp.lt.u32 	%p39, %r312, 7;
	@%p39 bra 	$L__BB0_142;
	add.s32 	%r313, %r635, %r119;
	mul.wide.u32 	%rd177, %r313, 4;
	add.s64 	%rd178, %rd1, %rd177;
	ld.global.f32 	%f132, [%rd178];
	fma.rn.f32 	%f133, %f132, %f132, %f1303;
	cvt.u64.u32 	%rd179, %r119;
	cvt.u64.u32 	%rd180, %r635;
	add.s64 	%rd181, %rd180, %rd179;
	shl.b64 	%rd182, %rd181, 2;
	add.s64 	%rd183, %rd1, %rd182;
	ld.global.f32 	%f134, [%rd183+4];
	fma.rn.f32 	%f135, %f134, %f134, %f133;
	ld.global.f32 	%f136, [%rd183+8];
	fma.rn.f32 	%f137, %f136, %f136, %f135;
	ld.global.f32 	%f138, [%rd183+12];
	fma.rn.f32 	%f139, %f138, %f138, %f137;
	ld.global.f32 	%f140, [%rd183+16];
	fma.rn.f32 	%f141, %f140, %f140, %f139;
	ld.global.f32 	%f142, [%rd183+20];
	fma.rn.f32 	%f143, %f142, %f142, %f141;
	ld.global.f32 	%f144, [%rd183+24];
	fma.rn.f32 	%f145, %f144, %f144, %f143;
	ld.global.f32 	%f146, [%rd183+28];
	fma.rn.f32 	%f1303, %f146, %f146, %f145;
	add.s32 	%r635, %r635, 8;
$L__BB0_142:
	and.b32  	%r314, %r122, 7;
	setp.eq.s32 	%p40, %r314, 0;
	@%p40 bra 	$L__BB0_63;
	cvt.u32.u16 	%r315, %rs64;
	and.b32  	%r316, %r315, 7;
	and.b32  	%r125, %r315, 3;
	add.s32 	%r317, %r316, -1;
	setp.lt.u32 	%p41, %r317, 3;
	@%p41 bra 	$L__BB0_145;
	add.s32 	%r318, %r635, %r119;
	mul.wide.u32 	%rd184, %r318, 4;
	add.s64 	%rd185, %rd1, %rd184;
	ld.global.f32 	%f148, [%rd185];
	fma.rn.f32 	%f149, %f148, %f148, %f1303;
	cvt.u64.u32 	%rd186, %r119;
	cvt.u64.u32 	%rd187, %r635;
	add.s64 	%rd188, %rd187, %rd186;
	shl.b64 	%rd189, %rd188, 2;
	add.s64 	%rd190, %rd1, %rd189;
	ld.global.f32 	%f150, [%rd190+4];
	fma.rn.f32 	%f151, %f150, %f150, %f149;
	ld.global.f32 	%f152, [%rd190+8];
	fma.rn.f32 	%f153, %f152, %f152, %f151;
	ld.global.f32 	%f154, [%rd190+12];
	fma.rn.f32 	%f1303, %f154, %f154, %f153;
	add.s32 	%r635, %r635, 4;
$L__BB0_145:
	setp.eq.s32 	%p42, %r125, 0;
	@%p42 bra 	$L__BB0_63;
	add.s32 	%r319, %r635, %r119;
	mul.wide.u32 	%rd191, %r319, 4;
	add.s64 	%rd192, %rd1, %rd191;
	ld.global.f32 	%f155, [%rd192];
	fma.rn.f32 	%f1303, %f155, %f155, %f1303;
	setp.eq.s32 	%p43, %r125, 1;
	@%p43 bra 	$L__BB0_63;
	cvt.u64.u32 	%rd193, %r119;
	cvt.u64.u32 	%rd194, %r635;
	add.s64 	%rd195, %rd194, %rd193;
	shl.b64 	%rd196, %rd195, 2;
	add.s64 	%rd12, %rd1, %rd196;
	ld.global.f32 	%f156, [%rd12+4];
	fma.rn.f32 	%f1303, %f156, %f156, %f1303;
	setp.eq.s32 	%p44, %r125, 2;
	@%p44 bra 	$L__BB0_63;
	ld.global.f32 	%f157, [%rd12+8];
	fma.rn.f32 	%f1303, %f157, %f157, %f1303;
	bra.uni 	$L__BB0_63;
$L__BB0_149:
	setp.eq.s32 	%p135, %r609, %r231;
	@%p135 bra 	$L__BB0_150;
	bra.uni 	$L__BB0_61;
$L__BB0_150:
	setp.lt.s32 	%p136, %r230, 1;
	@%p136 bra 	$L__BB0_167;
	mov.b32 	%r657, 0;
	mov.b16 	%rs72, 0;
	mov.u16 	%rs73, %rs72;
$L__BB0_152:
	setp.eq.s32 	%p137, %r657, 0;
	@%p137 bra 	$L__BB0_166;
	mul.lo.s32 	%r169, %r657, %r230;
	setp.lt.u32 	%p138, %r657, 16;
	mov.b32 	%r659, 0;
	@%p138 bra 	$L__BB0_156;
	and.b32  	%r659, %r657, 2147483632;
	mov.b32 	%r658, 0;
$L__BB0_155:
	.pragma "nounroll";
	mad.lo.s32 	%r472, %r658, %r230, %r657;
	mul.wide.u32 	%rd496, %r472, 4;
	add.s64 	%rd497, %rd1, %rd496;
	ld.global.f32 	%f1144, [%rd497];
	add.s32 	%r473, %r658, %r169;
	mul.wide.u32 	%rd498, %r473, 4;
	add.s64 	%rd499, %rd1, %rd498;
	st.global.f32 	[%rd499], %f1144;
	add.s32 	%r474, %r472, %r230;
	mul.wide.u32 	%rd500, %r474, 4;
	add.s64 	%rd501, %rd1, %rd500;
	ld.global.f32 	%f1145, [%rd501];
	st.global.f32 	[%rd499+4], %f1145;
	add.s32 	%r475, %r474, %r230;
	mul.wide.u32 	%rd502, %r475, 4;
	add.s64 	%rd503, %rd1, %rd502;
	ld.global.f32 	%f1146, [%rd503];
	st.global.f32 	[%rd499+8], %f1146;
	add.s32 	%r476, %r475, %r230;
	mul.wide.u32 	%rd504, %r476, 4;
	add.s64 	%rd505, %rd1, %rd504;
	ld.global.f32 	%f1147, [%rd505];
	st.global.f32 	[%rd499+12], %f1147;
	add.s32 	%r477, %r476, %r230;
	mul.wide.u32 	%rd506, %r477, 4;
	add.s64 	%rd507, %rd1, %rd506;
	ld.global.f32 	%f1148, [%rd507];
	st.global.f32 	[%rd499+16], %f1148;
	add.s32 	%r478, %r477, %r230;
	mul.wide.u32 	%rd508, %r478, 4;
	add.s64 	%rd509, %rd1, %rd508;
	ld.global.f32 	%f1149, [%rd509];
	st.global.f32 	[%rd499+20], %f1149;
	add.s32 	%r479, %r478, %r230;
	mul.wide.u32 	%rd510, %r479, 4;
	add.s64 	%rd511, %rd1, %rd510;
	ld.global.f32 	%f1150, [%rd511];
	st.global.f32 	[%rd499+24], %f1150;
	add.s32 	%r480, %r479, %r230;
	mul.wide.u32 	%rd512, %r480, 4;
	add.s64 	%rd513, %rd1, %rd512;
	ld.global.f32 	%f1151, [%rd513];
	st.global.f32 	[%rd499+28], %f1151;
	add.s32 	%r481, %r480, %r230;
	mul.wide.u32 	%rd514, %r481, 4;
	add.s64 	%rd515, %rd1, %rd514;
	ld.global.f32 	%f1152, [%rd515];
	st.global.f32 	[%rd499+32], %f1152;
	add.s32 	%r482, %r481, %r230;
	mul.wide.u32 	%rd516, %r482, 4;
	add.s64 	%rd517, %rd1, %rd516;
	ld.global.f32 	%f1153, [%rd517];
	st.global.f32 	[%rd499+36], %f1153;
	add.s32 	%r483, %r482, %r230;
	mul.wide.u32 	%rd518, %r483, 4;
	add.s64 	%rd519, %rd1, %rd518;
	ld.global.f32 	%f1154, [%rd519];
	st.global.f32 	[%rd499+40], %f1154;
	add.s32 	%r484, %r483, %r230;
	mul.wide.u32 	%rd520, %r484, 4;
	add.s64 	%rd521, %rd1, %rd520;
	ld.global.f32 	%f1155, [%rd521];
	st.global.f32 	[%rd499+44], %f1155;
	add.s32 	%r485, %r484, %r230;
	mul.wide.u32 	%rd522, %r485, 4;
	add.s64 	%rd523, %rd1, %rd522;
	ld.global.f32 	%f1156, [%rd523];
	st.global.f32 	[%rd499+48], %f1156;
	add.s32 	%r486, %r485, %r230;
	mul.wide.u32 	%rd524, %r486, 4;
	add.s64 	%rd525, %rd1, %rd524;
	ld.global.f32 	%f1157, [%rd525];
	st.global.f32 	[%rd499+52], %f1157;
	add.s32 	%r487, %r486, %r230;
	mul.wide.u32 	%rd526, %r487, 4;
	add.s64 	%rd527, %rd1, %rd526;
	ld.global.f32 	%f1158, [%rd527];
	st.global.f32 	[%rd499+56], %f1158;
	add.s32 	%r488, %r487, %r230;
	mul.wide.u32 	%rd528, %r488, 4;
	add.s64 	%rd529, %rd1, %rd528;
	ld.global.f32 	%f1159, [%rd529];
	st.global.f32 	[%rd499+60], %f1159;
	add.s32 	%r658, %r658, 16;
	setp.ne.s32 	%p139, %r658, %r659;
	@%p139 bra 	$L__BB0_155;
$L__BB0_156:
	and.b32  	%r489, %r657, 15;
	setp.eq.s32 	%p140, %r489, 0;
	@%p140 bra 	$L__BB0_166;
	cvt.u32.u16 	%r490, %rs73;
	and.b32  	%r182, %r490, 15;
	add.s32 	%r491, %r182, -1;
	setp.lt.u32 	%p141, %r491, 7;
	@%p141 bra 	$L__BB0_159;
	mad.lo.s32 	%r492, %r659, %r230, %r657;
	mul.wide.u32 	%rd530, %r492, 4;
	add.s64 	%rd531, %rd1, %rd530;
	ld.global.f32 	%f1160, [%rd531];
	add.s32 	%r493, %r659, %r169;
	mul.wide.u32 	%rd532, %r493, 4;
	add.s64 	%rd533, %rd1, %rd532;
	st.global.f32 	[%rd533], %f1160;
	add.s32 	%r494, %r492, %r230;
	mul.wide.u32 	%rd534, %r494, 4;
	add.s64 	%rd535, %rd1, %rd534;
	ld.global.f32 	%f1161, [%rd535];
	cvt.u64.u32 	%rd536, %r169;
	cvt.u64.u32 	%rd537, %r659;
	add.s64 	%rd538, %rd537, %rd536;
	shl.b64 	%rd539, %rd538, 2;
	add.s64 	%rd540, %rd1, %rd539;
	st.global.f32 	[%rd540+4], %f1161;
	add.s32 	%r495, %r494, %r230;
	mul.wide.u32 	%rd541, %r495, 4;
	add.s64 	%rd542, %rd1, %rd541;
	ld.global.f32 	%f1162, [%rd542];
	st.global.f32 	[%rd540+8], %f1162;
	add.s32 	%r496, %r495, %r230;
	mul.wide.u32 	%rd543, %r496, 4;
	add.s64 	%rd544, %rd1, %rd543;
	ld.global.f32 	%f1163, [%rd544];
	st.global.f32 	[%rd540+12], %f1163;
	add.s32 	%r497, %r496, %r230;
	mul.wide.u32 	%rd545, %r497, 4;
	add.s64 	%rd546, %rd1, %rd545;
	ld.global.f32 	%f1164, [%rd546];
	st.global.f32 	[%rd540+16], %f1164;
	add.s32 	%r498, %r497, %r230;
	mul.wide.u32 	%rd547, %r498, 4;
	add.s64 	%rd548, %rd1, %rd547;
	ld.global.f32 	%f1165, [%rd548];
	st.global.f32 	[%rd540+20], %f1165;
	add.s32 	%r499, %r498, %r230;
	mul.wide.u32 	%rd549, %r499, 4;
	add.s64 	%rd550, %rd1, %rd549;
	ld.global.f32 	%f1166, [%rd550];
	st.global.f32 	[%rd540+24], %f1166;
	add.s32 	%r500, %r499, %r230;
	mul.wide.u32 	%rd551, %r500, 4;
	add.s64 	%rd552, %rd1, %rd551;
	ld.global.f32 	%f1167, [%rd552];
	st.global.f32 	[%rd540+28], %f1167;
	add.s32 	%r659, %r659, 8;
$L__BB0_159:
	and.b32  	%r501, %r182, 7;
	setp.eq.s32 	%p142, %r501, 0;
	@%p142 bra 	$L__BB0_166;
	cvt.u32.u16 	%r502, %rs72;
	and.b32  	%r503, %r502, 7;
	and.b32  	%r185, %r502, 3;
	add.s32 	%r504, %r503, -1;
	setp.lt.u32 	%p143, %r504, 3;
	@%p143 bra 	$L__BB0_162;
	mad.lo.s32 	%r505, %r659, %r230, %r657;
	mul.wide.u32 	%rd553, %r505, 4;
	add.s64 	%rd554, %rd1, %rd553;
	ld.global.f32 	%f1168, [%rd554];
	add.s32 	%r506, %r659, %r169;
	mul.wide.u32 	%rd555, %r506, 4;
	add.s64 	%rd556, %rd1, %rd555;
	st.global.f32 	[%rd556], %f1168;
	add.s32 	%r507, %r505, %r230;
	mul.wide.u32 	%rd557, %r507, 4;
	add.s64 	%rd558, %rd1, %rd557;
	ld.global.f32 	%f1169, [%rd558];
	cvt.u64.u32 	%rd559, %r169;
	cvt.u64.u32 	%rd560, %r659;
	add.s64 	%rd561, %rd560, %rd559;
	shl.b64 	%rd562, %rd561, 2;
	add.s64 	%rd563, %rd1, %rd562;
	st.global.f32 	[%rd563+4], %f1169;
	add.s32 	%r508, %r507, %r230;
	mul.wide.u32 	%rd564, %r508, 4;
	add.s64 	%rd565, %rd1, %rd564;
	ld.global.f32 	%f1170, [%rd565];
	st.global.f32 	[%rd563+8], %f1170;
	add.s32 	%r509, %r508, %r230;
	mul.wide.u32 	%rd566, %r509, 4;
	add.s64 	%rd567, %rd1, %rd566;
	ld.global.f32 	%f1171, [%rd567];
	st.global.f32 	[%rd563+12], %f1171;
	add.s32 	%r659, %r659, 4;
$L__BB0_162:
	setp.eq.s32 	%p144, %r185, 0;
	@%p144 bra 	$L__BB0_166;
	mad.lo.s32 	%r188, %r659, %r230, %r657;
	mul.wide.u32 	%rd568, %r188, 4;
	add.s64 	%rd569, %rd1, %rd568;
	ld.global.f32 	%f1172, [%rd569];
	add.s32 	%r510, %r659, %r169;
	mul.wide.u32 	%rd570, %r510, 4;
	add.s64 	%rd571, %rd1, %rd570;
	st.global.f32 	[%rd571], %f1172;
	setp.eq.s32 	%p145, %r185, 1;
	@%p145 bra 	$L__BB0_166;
	add.s32 	%r189, %r188, %r230;
	mul.wide.u32 	%rd572, %r189, 4;
	add.s64 	%rd573, %rd1, %rd572;
	ld.global.f32 	%f1173, [%rd573];
	cvt.u64.u32 	%rd574, %r169;
	cvt.u64.u32 	%rd575, %r659;
	add.s64 	%rd576, %rd575, %rd574;
	shl.b64 	%rd577, %rd576, 2;
	add.s64 	%rd19, %rd1, %rd577;
	st.global.f32 	[%rd19+4], %f1173;
	setp.eq.s32 	%p146, %r185, 2;
	@%p146 bra 	$L__BB0_166;
	add.s32 	%r511, %r189, %r230;
	mul.wide.u32 	%rd578, %r511, 4;
	add.s64 	%rd579, %rd1, %rd578;
	ld.global.f32 	%f1174, [%rd579];
	st.global.f32 	[%rd19+8], %f1174;
$L__BB0_166:
	add.s32 	%r657, %r657, 1;
	setp.eq.s32 	%p147, %r657, %r230;
	add.s16 	%rs73, %rs73, 1;
	add.s16 	%rs72, %rs72, 1;
	@%p147 bra 	$L__BB0_167;
	bra.uni 	$L__BB0_152;
$L__BB0_167:
	add.s32 	%r171, %r230, -1;
	setp.lt.s32 	%p148, %r230, 2;
	@%p148 bra 	$L__BB0_198;
	add.s32 	%r172, %r230, -2;
	cvt.u16.u32 	%rs23, %r230;
	and.b32  	%r173, %r230, 15;
	add.s32 	%r174, %r173, -1;
	and.b32  	%r175, %r230, 7;
	add.s32 	%r176, %r175, -1;
	and.b32  	%r177, %r230, 2147483632;
	and.b32  	%r178, %r230, 3;
	mov.b32 	%r662, 0;
	mov.b16 	%rs74, 0;
	mov.u16 	%rs75, %rs74;
$L__BB0_169:
	mov.u32 	%r191, %r662;
	sub.s32 	%r192, %r171, %r191;
	sub.s32 	%r514, %r172, %r191;
	add.s32 	%r662, %r191, 1;
	setp.lt.u32 	%p149, %r514, 15;
	mov.u32 	%r670, %r662;
	mov.u32 	%r675, %r191;
	@%p149 bra 	$L__BB0_173;
	and.b32  	%r515, %r192, -16;
	neg.s32 	%r663, %r515;
	mov.u32 	%r664, %r191;
	mov.u32 	%r675, %r191;
$L__BB0_171:
	.pragma "nounroll";
	add.s32 	%r516, %r664, 1;
	mul.wide.u32 	%rd580, %r516, 4;
	add.s64 	%rd581, %rd3, %rd580;
	ld.global.f32 	%f1175, [%rd581];
	mul.wide.s32 	%rd582, %r675, 4;
	add.s64 	%rd583, %rd3, %rd582;
	ld.global.f32 	%f1176, [%rd583];
	setp.lt.f32 	%p150, %f1175, %f1176;
	selp.b32 	%r517, %r516, %r675, %p150;
	ld.global.f32 	%f1177, [%rd581+4];
	mul.wide.s32 	%rd584, %r517, 4;
	add.s64 	%rd585, %rd3, %rd584;
	ld.global.f32 	%f1178, [%rd585];
	setp.lt.f32 	%p151, %f1177, %f1178;
	add.s32 	%r518, %r664, 2;
	selp.b32 	%r519, %r518, %r517, %p151;
	ld.global.f32 	%f1179, [%rd581+8];
	mul.wide.s32 	%rd586, %r519, 4;
	add.s64 	%rd587, %rd3, %rd586;
	ld.global.f32 	%f1180, [%rd587];
	setp.lt.f32 	%p152, %f1179, %f1180;
	add.s32 	%r520, %r664, 3;
	selp.b32 	%r521, %r520, %r519, %p152;
	ld.global.f32 	%f1181, [%rd581+12];
	mul.wide.s32 	%rd588, %r521, 4;
	add.s64 	%rd589, %rd3, %rd588;
	ld.global.f32 	%f1182, [%rd589];
	setp.lt.f32 	%p153, %f1181, %f1182;
	add.s32 	%r522, %r664, 4;
	selp.b32 	%r523, %r522, %r521, %p153;
	ld.global.f32 	%f1183, [%rd581+16];
	mul.wide.s32 	%rd590, %r523, 4;
	add.s64 	%rd591, %rd3, %rd590;
	ld.global.f32 	%f1184, [%rd591];
	setp.lt.f32 	%p154, %f1183, %f1184;
	add.s32 	%r524, %r664, 5;
	selp.b32 	%r525, %r524, %r523, %p154;
	ld.global.f32 	%f1185, [%rd581+20];
	mul.wide.s32 	%rd592, %r525, 4;
	add.s64 	%rd593, %rd3, %rd592;
	ld.global.f32 	%f1186, [%rd593];
	setp.lt.f32 	%p155, %f1185, %f1186;
	add.s32 	%r526, %r664, 6;
	selp.b32 	%r527, %r526, %r525, %p155;
	ld.global.f32 	%f1187, [%rd581+24];
	mul.wide.s32 	%rd594, %r527, 4;
	add.s64 	%rd595, %rd3, %rd594;
	ld.global.f32 	%f1188, [%rd595];
	setp.lt.f32 	%p156, %f1187, %f1188;
	add.s32 	%r528, %r664, 7;
	selp.b32 	%r529, %r528, %r527, %p156;
	ld.global.f32 	%f1189, [%rd581+28];
	mul.wide.s32 	%rd596, %r529, 4;
	add.s64 	%rd597, %rd3, %rd596;
	ld.global.f32 	%f1190, [%rd597];
	setp.lt.f32 	%p157, %f1189, %f1190;
	add.s32 	%r530, %r664, 8;
	selp.b32 	%r531, %r530, %r529, %p157;
	ld.global.f32 	%f1191, [%rd581+32];
	mul.wide.s32 	%rd598, %r531, 4;
	add.s64 	%rd599, %rd3, %rd598;
	ld.global.f32 	%f1192, [%rd599];
	setp.lt.f32 	%p158, %f1191, %f1192;
	add.s32 	%r532, %r664, 9;
	selp.b32 	%r533, %r532, %r531, %p158;
	ld.global.f32 	%f1193, [%rd581+36];
	mul.wide.s32 	%rd600, %r533, 4;
	add.s64 	%rd601, %rd3, %rd600;
	ld.global.f32 	%f1194, [%rd601];
	setp.lt.f32 	%p159, %f1193, %f1194;
	add.s32 	%r534, %r664, 10;
	selp.b32 	%r535, %r534, %r533, %p159;
	ld.global.f32 	%f1195, [%rd581+40];
	mul.wide.s32 	%rd602, %r535, 4;
	add.s64 	%rd603, %rd3, %rd602;
	ld.global.f32 	%f1196, [%rd603];
	setp.lt.f32 	%p160, %f1195, %f1196;
	add.s32 	%r536, %r664, 11;
	selp.b32 	%r537, %r536, %r535, %p160;
	ld.global.f32 	%f1197, [%rd581+44];
	mul.wide.s32 	%rd604, %r537, 4;
	add.s64 	%rd605, %rd3, %rd604;
	ld.global.f32 	%f1198, [%rd605];
	setp.lt.f32 	%p161, %f1197, %f1198;
	add.s32 	%r538, %r664, 12;
	selp.b32 	%r539, %r538, %r537, %p161;
	ld.global.f32 	%f1199, [%rd581+48];
	mul.wide.s32 	%rd606, %r539, 4;
	add.s64 	%rd607, %rd3, %rd606;
	ld.global.f32 	%f1200, [%rd607];
	setp.lt.f32 	%p162, %f1199, %f1200;
	add.s32 	%r540, %r664, 13;
	selp.b32 	%r541, %r540, %r539, %p162;
	ld.global.f32 	%f1201, [%rd581+52];
	mul.wide.s32 	%rd608, %r541, 4;
	add.s64 	%rd609, %rd3, %rd608;
	ld.global.f32 	%f1202, [%rd609];
	setp.lt.f32 	%p163, %f1201, %f1202;
	add.s32 	%r542, %r664, 14;
	selp.b32 	%r543, %r542, %r541, %p163;
	ld.global.f32 	%f1203, [%rd581+56];
	mul.wide.s32 	%rd610, %r543, 4;
	add.s64 	%rd611, %rd3, %rd610;
	ld.global.f32 	%f1204, [%rd611];
	setp.lt.f32 	%p164, %f1203, %f1204;
	add.s32 	%r544, %r664, 15;
	selp.b32 	%r545, %r544, %r543, %p164;
	ld.global.f32 	%f1205, [%rd581+60];
	mul.wide.s32 	%rd612, %r545, 4;
	add.s64 	%rd613, %rd3, %rd612;
	ld.global.f32 	%f1206, [%rd613];
	setp.lt.f32 	%p165, %f1205, %f1206;
	add.s32 	%r664, %r664, 16;
	selp.b32 	%r675, %r664, %r545, %p165;
	add.s32 	%r663, %r663, 16;
	setp.ne.s32 	%p166, %r663, 0;
	@%p166 bra 	$L__BB0_171;
	add.s32 	%r670, %r664, 1;
$L__BB0_173:
	and.b32  	%r546, %r192, 15;
	setp.eq.s32 	%p167, %r546, 0;
	@%p167 bra 	$L__BB0_183;
	not.b16 	%rs60, %rs75;
	add.s16 	%rs61, %rs60, %rs23;
	cvt.u32.u16 	%r548, %rs61;
	and.b32  	%r205, %r548, 15;
	add.s32 	%r549, %r205, -1;
	setp.lt.u32 	%p168, %r549, 7;
	@%p168 bra 	$L__BB0_176;
	mul.wide.u32 	%rd614, %r670, 4;
	add.s64 	%rd615, %rd3, %rd614;
	ld.global.f32 	%f1207, [%rd615];
	mul.wide.s32 	%rd616, %r675, 4;
	add.s64 	%rd617, %rd3, %rd616;
	ld.global.f32 	%f1208, [%rd617];
	setp.lt.f32 	%p169, %f1207, %f1208;
	selp.b32 	%r550, %r670, %r675, %p169;
	add.s32 	%r551, %r670, 1;
	ld.global.f32 	%f1209, [%rd615+4];
	mul.wide.s32 	%rd618, %r550, 4;
	add.s64 	%rd619, %rd3, %rd618;
	ld.global.f32 	%f1210, [%rd619];
	setp.lt.f32 	%p170, %f1209, %f1210;
	selp.b32 	%r552, %r551, %r550, %p170;
	add.s32 	%r553, %r670, 2;
	ld.global.f32 	%f1211, [%rd615+8];
	mul.wide.s32 	%rd620, %r552, 4;
	add.s64 	%rd621, %rd3, %rd620;
	ld.global.f32 	%f1212, [%rd621];
	setp.lt.f32 	%p171, %f1211, %f1212;
	selp.b32 	%r554, %r553, %r552, %p171;
	add.s32 	%r555, %r670, 3;
	ld.global.f32 	%f1213, [%rd615+12];
	mul.wide.s32 	%rd622, %r554, 4;
	add.s64 	%rd623, %rd3, %rd622;
	ld.global.f32 	%f1214, [%rd623];
	setp.lt.f32 	%p172, %f1213, %f1214;
	selp.b32 	%r556, %r555, %r554, %p172;
	add.s32 	%r557, %r670, 4;
	ld.global.f32 	%f1215, [%rd615+16];
	mul.wide.s32 	%rd624, %r556, 4;
	add.s64 	%rd625, %rd3, %rd624;
	ld.global.f32 	%f1216, [%rd625];
	setp.lt.f32 	%p173, %f1215, %f1216;
	selp.b32 	%r558, %r557, %r556, %p173;
	add.s32 	%r559, %r670, 5;
	ld.global.f32 	%f1217, [%rd615+20];
	mul.wide.s32 	%rd626, %r558, 4;
	add.s64 	%rd627, %rd3, %rd626;
	ld.global.f32 	%f1218, [%rd627];
	setp.lt.f32 	%p174, %f1217, %f1218;
	selp.b32 	%r560, %r559, %r558, %p174;
	add.s32 	%r561, %r670, 6;
	ld.global.f32 	%f1219, [%rd615+24];
	mul.wide.s32 	%rd628, %r560, 4;
	add.s64 	%rd629, %rd3, %rd628;
	ld.global.f32 	%f1220, [%rd629];
	setp.lt.f32 	%p175, %f1219, %f1220;
	selp.b32 	%r562, %r561, %r560, %p175;
	add.s32 	%r563, %r670, 7;
	ld.global.f32 	%f1221, [%rd615+28];
	mul.wide.s32 	%rd630, %r562, 4;
	add.s64 	%rd631, %rd3, %rd630;
	ld.global.f32 	%f1222, [%rd631];
	setp.lt.f32 	%p176, %f1221, %f1222;
	selp.b32 	%r675, %r563, %r562, %p176;
	add.s32 	%r670, %r670, 8;
$L__BB0_176:
	and.b32  	%r564, %r205, 7;
	setp.eq.s32 	%p177, %r564, 0;
	@%p177 bra 	$L__BB0_183;
	not.b16 	%rs62, %rs74;
	add.s16 	%rs63, %rs62, %rs23;
	cvt.u32.u16 	%r566, %rs63;
	and.b32  	%r567, %r566, 7;
	and.b32  	%r211, %r566, 3;
	add.s32 	%r568, %r567, -1;
	setp.lt.u32 	%p178, %r568, 3;
	@%p178 bra 	$L__BB0_179;
	mul.wide.u32 	%rd632, %r670, 4;
	add.s64 	%rd633, %rd3, %rd632;
	ld.global.f32 	%f1223, [%rd633];
	mul.wide.s32 	%rd634, %r675, 4;
	add.s64 	%rd635, %rd3, %rd634;
	ld.global.f32 	%f1224, [%rd635];
	setp.lt.f32 	%p179, %f1223, %f1224;
	selp.b32 	%r569, %r670, %r675, %p179;
	add.s32 	%r570, %r670, 1;
	ld.global.f32 	%f1225, [%rd633+4];
	mul.wide.s32 	%rd636, %r569, 4;
	add.s64 	%rd637, %rd3, %rd636;
	ld.global.f32 	%f1226, [%rd637];
	setp.lt.f32 	%p180, %f1225, %f1226;
	selp.b32 	%r571, %r570, %r569, %p180;
	add.s32 	%r572, %r670, 2;
	ld.global.f32 	%f1227, [%rd633+8];
	mul.wide.s32 	%rd638, %r571, 4;
	add.s64 	%rd639, %rd3, %rd638;
	ld.global.f32 	%f1228, [%rd639];
	setp.lt.f32 	%p181, %f1227, %f1228;
	selp.b32 	%r573, %r572, %r571, %p181;
	add.s32 	%r574, %r670, 3;
	ld.global.f32 	%f1229, [%rd633+12];
	mul.wide.s32 	%rd640, %r573, 4;
	add.s64 	%rd641, %rd3, %rd640;
	ld.global.f32 	%f1230, [%rd641];
	setp.lt.f32 	%p182, %f1229, %f1230;
	selp.b32 	%r675, %r574, %r573, %p182;
	add.s32 	%r670, %r670, 4;
$L__BB0_179:
	setp.eq.s32 	%p183, %r211, 0;
	@%p183 bra 	$L__BB0_183;
	mul.wide.u32 	%rd642, %r670, 4;
	add.s64 	%rd20, %rd3, %rd642;
	ld.global.f32 	%f1231, [%rd20];
	mul.wide.s32 	%rd643, %r675, 4;
	add.s64 	%rd644, %rd3, %rd643;
	ld.global.f32 	%f1232, [%rd644];
	setp.lt.f32 	%p184, %f1231, %f1232;
	selp.b32 	%r675, %r670, %r675, %p184;
	setp.eq.s32 	%p185, %r211, 1;
	@%p185 bra 	$L__BB0_183;
	add.s32 	%r575, %r670, 1;
	ld.global.f32 	%f1233, [%rd20+4];
	mul.wide.s32 	%rd645, %r675, 4;
	add.s64 	%rd646, %rd3, %rd645;
	ld.global.f32 	%f1234, [%rd646];
	setp.lt.f32 	%p186, %f1233, %f1234;
	selp.b32 	%r675, %r575, %r675, %p186;
	setp.eq.s32 	%p187, %r211, 2;
	@%p187 bra 	$L__BB0_183;
	add.s32 	%r576, %r670, 2;
	ld.global.f32 	%f1235, [%rd20+8];
	mul.wide.s32 	%rd647, %r675, 4;
	add.s64 	%rd648, %rd3, %rd647;
	ld.global.f32 	%f1236, [%rd648];
	setp.lt.f32 	%p188, %f1235, %f1236;
	selp.b32 	%r675, %r576, %r675, %p188;
$L__BB0_183:
	setp.eq.s32 	%p189, %r675, %r191;
	@%p189 bra 	$L__BB0_197;
	setp.lt.u32 	%p190, %r171, 15;
	mul.wide.s32 	%rd649, %r675, 4;
	add.s64 	%rd650, %rd3, %rd649;
	ld.global.f32 	%f1237, [%rd650];
	mul.wide.u32 	%rd651, %r191, 4;
	add.s64 	%rd652, %rd3, %rd651;
	ld.global.f32 	%f1238, [%rd652];
	st.global.f32 	[%rd650], %f1238;
	st.global.f32 	[%rd652], %f1237;
	mul.lo.s32 	%r221, %r675, %r230;
	mul.lo.s32 	%r222, %r191, %r230;
	mov.b32 	%r678, 0;
	@%p190 bra 	$L__BB0_187;
	mov.b32 	%r676, 0;
$L__BB0_186:
	.pragma "nounroll";
	add.s32 	%r579, %r676, %r221;
	mul.wide.s32 	%rd653, %r579, 4;
	add.s64 	%rd654, %rd2, %rd653;
	ld.global.f32 	%f1239, [%rd654];
	add.s32 	%r580, %r676, %r222;
	mul.wide.u32 	%rd655, %r580, 4;
	add.s64 	%rd656, %rd2, %rd655;
	ld.global.f32 	%f1240, [%rd656];
	st.global.f32 	[%rd654], %f1240;
	st.global.f32 	[%rd656], %f1239;
	ld.global.f32 	%f1241, [%rd654+4];
	ld.global.f32 	%f1242, [%rd656+4];
	st.global.f32 	[%rd654+4], %f1242;
	st.global.f32 	[%rd656+4], %f1241;
	ld.global.f32 	%f1243, [%rd654+8];
	ld.global.f32 	%f1244, [%rd656+8];
	st.global.f32 	[%rd654+8], %f1244;
	st.global.f32 	[%rd656+8], %f1243;
	ld.global.f32 	%f1245, [%rd654+12];
	ld.global.f32 	%f1246, [%rd656+12];
	st.global.f32 	[%rd654+12], %f1246;
	st.global.f32 	[%rd656+12], %f1245;
	ld.global.f32 	%f1247, [%rd654+16];
	ld.global.f32 	%f1248, [%rd656+16];
	st.global.f32 	[%rd654+16], %f1248;
	st.global.f32 	[%rd656+16], %f1247;
	ld.global.f32 	%f1249, [%rd654+20];
	ld.global.f32 	%f1250, [%rd656+20];
	st.global.f32 	[%rd654+20], %f1250;
	st.global.f32 	[%rd656+20], %f1249;
	ld.global.f32 	%f1251, [%rd654+24];
	ld.global.f32 	%f1252, [%rd656+24];
	st.global.f32 	[%rd654+24], %f1252;
	st.global.f32 	[%rd656+24], %f1251;
	ld.global.f32 	%f1253, [%rd654+28];
	ld.global.f32 	%f1254, [%rd656+28];
	st.global.f32 	[%rd654+28], %f1254;
	st.global.f32 	[%rd656+28], %f1253;
	ld.global.f32 	%f1255, [%rd654+32];
	ld.global.f32 	%f1256, [%rd656+32];
	st.global.f32 	[%rd654+32], %f1256;
	st.global.f32 	[%rd656+32], %f1255;
	ld.global.f32 	%f1257, [%rd654+36];
	ld.global.f32 	%f1258, [%rd656+36];
	st.global.f32 	[%rd654+36], %f1258;
	st.global.f32 	[%rd656+36], %f1257;
	ld.global.f32 	%f1259, [%rd654+40];
	ld.global.f32 	%f1260, [%rd656+40];
	st.global.f32 	[%rd654+40], %f1260;
	st.global.f32 	[%rd656+40], %f1259;
	ld.global.f32 	%f1261, [%rd654+44];
	ld.global.f32 	%f1262, [%rd656+44];
	st.global.f32 	[%rd654+44], %f1262;
	st.global.f32 	[%rd656+44], %f1261;
	ld.global.f32 	%f1263, [%rd654+48];
	ld.global.f32 	%f1264, [%rd656+48];
	st.global.f32 	[%rd654+48], %f1264;
	st.global.f32 	[%rd656+48], %f1263;
	ld.global.f32 	%f1265, [%rd654+52];
	ld.global.f32 	%f1266, [%rd656+52];
	st.global.f32 	[%rd654+52], %f1266;
	st.global.f32 	[%rd656+52], %f1265;
	ld.global.f32 	%f1267, [%rd654+56];
	ld.global.f32 	%f1268, [%rd656+56];
	st.global.f32 	[%rd654+56], %f1268;
	st.global.f32 	[%rd656+56], %f1267;
	ld.global.f32 	%f1269, [%rd654+60];
	ld.global.f32 	%f1270, [%rd656+60];
	st.global.f32 	[%rd654+60], %f1270;
	st.global.f32 	[%rd656+60], %f1269;
	add.s32 	%r676, %r676, 16;
	setp.ne.s32 	%p191, %r676, %r177;
	mov.u32 	%r678, %r177;
	@%p191 bra 	$L__BB0_186;
$L__BB0_187:
	setp.eq.s32 	%p192, %r173, 0;
	@%p192 bra 	$L__BB0_197;
	setp.lt.u32 	%p193, %r174, 7;
	@%p193 bra 	$L__BB0_190;
	add.s32 	%r581, %r678, %r221;
	mul.wide.s32 	%rd657, %r581, 4;
	add.s64 	%rd658, %rd2, %rd657;
	ld.global.f32 	%f1271, [%rd658];
	add.s32 	%r582, %r678, %r222;
	mul.wide.u32 	%rd659, %r582, 4;
	add.s64 	%rd660, %rd2, %rd659;
	ld.global.f32 	%f1272, [%rd660];
	st.global.f32 	[%rd658], %f1272;
	st.global.f32 	[%rd660], %f1271;
	ld.global.f32 	%f1273, [%rd658+4];
	cvt.u64.u32 	%rd661, %r222;
	cvt.u64.u32 	%rd662, %r678;
	add.s64 	%rd663, %rd662, %rd661;
	shl.b64 	%rd664, %rd663, 2;
	add.s64 	%rd665, %rd2, %rd664;
	ld.global.f32 	%f1274, [%rd665+4];
	st.global.f32 	[%rd658+4], %f1274;
	st.global.f32 	[%rd665+4], %f1273;
	ld.global.f32 	%f1275, [%rd658+8];
	ld.global.f32 	%f1276, [%rd665+8];
	st.global.f32 	[%rd658+8], %f1276;
	st.global.f32 	[%rd665+8], %f1275;
	ld.global.f32 	%f1277, [%rd658+12];
	ld.global.f32 	%f1278, [%rd665+12];
	st.global.f32 	[%rd658+12], %f1278;
	st.global.f32 	[%rd665+12], %f1277;
	ld.global.f32 	%f1279, [%rd658+16];
	ld.global.f32 	%f1280, [%rd665+16];
	st.global.f32 	[%rd658+16], %f1280;
	st.global.f32 	[%rd665+16], %f1279;
	ld.global.f32 	%f1281, [%rd658+20];
	ld.global.f32 	%f1282, [%rd665+20];
	st.global.f32 	[%rd658+20], %f1282;
	st.global.f32 	[%rd665+20], %f1281;
	ld.global.f32 	%f1283, [%rd658+24];
	ld.global.f32 	%f1284, [%rd665+24];
	st.global.f32 	[%rd658+24], %f1284;
	st.global.f32 	[%rd665+24], %f1283;
	ld.global.f32 	%f1285, [%rd658+28];
	ld.global.f32 	%f1286, [%rd665+28];
	st.global.f32 	[%rd658+28], %f1286;
	st.global.f32 	[%rd665+28], %f1285;
	add.s32 	%r678, %r678, 8;
$L__BB0_190:
	setp.eq.s32 	%p194, %r175, 0;
	@%p194 bra 	$L__BB0_197;
	setp.lt.u32 	%p195, %r176, 3;
	@%p195 bra 	$L__BB0_193;
	add.s32 	%r583, %r678, %r221;
	mul.wide.s32 	%rd666, %r583, 4;
	add.s64 	%rd667, %rd2, %rd666;
	ld.global.f32 	%f1287, [%rd667];
	add.s32 	%r584, %r678, %r222;
	mul.wide.u32 	%rd668, %r584, 4;
	add.s64 	%rd669, %rd2, %rd668;
	ld.global.f32 	%f1288, [%rd669];
	st.global.f32 	[%rd667], %f1288;
	st.global.f32 	[%rd669], %f1287;
	ld.global.f32 	%f1289, [%rd667+4];
	cvt.u64.u32 	%rd670, %r222;
	cvt.u64.u32 	%rd671, %r678;
	add.s64 	%rd672, %rd671, %rd670;
	shl.b64 	%rd673, %rd672, 2;
	add.s64 	%rd674, %rd2, %rd673;
	ld.global.f32 	%f1290, [%rd674+4];
	st.global.f32 	[%rd667+4], %f1290;
	st.global.f32 	[%rd674+4], %f1289;
	ld.global.f32 	%f1291, [%rd667+8];
	ld.global.f32 	%f1292, [%rd674+8];
	st.global.f32 	[%rd667+8], %f1292;
	st.global.f32 	[%rd674+8], %f1291;
	ld.global.f32 	%f1293, [%rd667+12];
	ld.global.f32 	%f1294, [%rd674+12];
	st.global.f32 	[%rd667+12], %f1294;
	st.global.f32 	[%rd674+12], %f1293;
	add.s32 	%r678, %r678, 4;
$L__BB0_193:
	setp.eq.s32 	%p196, %r178, 0;
	@%p196 bra 	$L__BB0_197;
	setp.eq.s32 	%p197, %r178, 1;
	add.s32 	%r585, %r678, %r221;
	mul.wide.s32 	%rd675, %r585, 4;
	add.s64 	%rd21, %rd2, %rd675;
	ld.global.f32 	%f1295, [%rd21];
	add.s32 	%r586, %r678, %r222;
	mul.wide.u32 	%rd676, %r586, 4;
	add.s64 	%rd677, %rd2, %rd676;
	ld.global.f32 	%f1296, [%rd677];
	st.global.f32 	[%rd21], %f1296;
	st.global.f32 	[%rd677], %f1295;
	@%p197 bra 	$L__BB0_197;
	setp.eq.s32 	%p198, %r178, 2;
	ld.global.f32 	%f1297, [%rd21+4];
	cvt.u64.u32 	%rd678, %r222;
	cvt.u64.u32 	%rd679, %r678;
	add.s64 	%rd680, %rd679, %rd678;
	shl.b64 	%rd681, %rd680, 2;
	add.s64 	%rd22, %rd2, %rd681;
	ld.global.f32 	%f1298, [%rd22+4];
	st.global.f32 	[%rd21+4], %f1298;
	st.global.f32 	[%rd22+4], %f1297;
	@%p198 bra 	$L__BB0_197;
	ld.global.f32 	%f1299, [%rd21+8];
	ld.global.f32 	%f1300, [%rd22+8];
	st.global.f32 	[%rd21+8], %f1300;
	st.global.f32 	[%rd22+8], %f1299;
$L__BB0_197:
	setp.ne.s32 	%p199, %r662, %r171;
	add.s16 	%rs75, %rs75, 1;
	add.s16 	%rs74, %rs74, 1;
	@%p199 bra 	$L__BB0_169;
$L__BB0_198:
	{ // callseq 2, 0
	.param .b64 param0;
	st.param.b64 	[param0], %rd157;
	call.uni 
	free, 
	(
	param0
	);
	} // callseq 2
	{ // callseq 3, 0
	.param .b64 param0;
	st.param.b64 	[param0], %rd158;
	call.uni 
	free, 
	(
	param0
	);
	} // callseq 3
$L__BB0_199:
	ret;
$L__BB0_200:
	mov.b32 	%r642, 1;
	mov.b32 	%r641, 0;
	mov.b16 	%rs70, 0;
	mov.u16 	%rs71, %rs70;
$L__BB0_201:
	setp.gt.u32 	%p91, %r61, 3;
	sub.s32 	%r135, %r51, %r641;
	mul.lo.s32 	%r396, %r642, %r230;
	cvt.u64.u32 	%rd16, %r396;
	mul.wide.u32 	%rd363, %r396, 4;
	add.s64 	%rd17, %rd1, %rd363;
	ld.global.f32 	%f29, [%rd17];
	abs.f32 	%f30, %f29;
	mul.f32 	%f31, %f30, 0f41200000;
	ld.global.f32 	%f32, [%rd10];
	abs.f32 	%f665, %f32;
	add.f32 	%f667, %f31, %f665;
	mul.wide.u32 	%rd364, %r642, 4;
	add.s64 	%rd18, %rd3, %rd364;
	ld.global.f32 	%f33, [%rd18];
	abs.f32 	%f669, %f33;
	add.f32 	%f671, %f31, %f669;
	setp.eq.f32 	%p92, %f667, %f665;
	setp.eq.f32 	%p93, %f671, %f669;
	and.pred  	%p94, %p92, %p93;
	and.pred  	%p95, %p94, %p91;
	@%p95 bra 	$L__BB0_219;
	setp.gtu.f32 	%p96, %f6, %f30;
	@%p96 bra 	$L__BB0_220;
	sub.f32 	%f34, %f33, %f32;
	abs.f32 	%f673, %f34;
	add.f32 	%f674, %f31, %f673;
	setp.eq.f32 	%p97, %f674, %f673;
	@%p97 bra 	$L__BB0_205;
	cvt.f64.f32 	%fd19, %f34;
	mul.f64 	%fd20, %fd19, 0d3FE0000000000000;
	cvt.f64.f32 	%fd21, %f29;
	div.rn.f64 	%fd22, %fd20, %fd21;
	cvt.rn.f32.f64 	%f675, %fd22;
	abs.f32 	%f676, %f675;
	cvt.f64.f32 	%fd23, %f676;
	mul.f32 	%f677, %f675, %f675;
	cvt.f64.f32 	%fd24, %f677;
	add.f64 	%fd25, %fd24, 0d3FF0000000000000;
	sqrt.rn.f64 	%fd26, %fd25;
	add.f64 	%fd27, %fd26, %fd23;
	rcp.rn.f64 	%fd28, %fd27;
	cvt.rn.f32.f64 	%f678, %fd28;
	setp.lt.f32 	%p98, %f675, 0f00000000;
	neg.f32 	%f679, %f678;
	selp.f32 	%f1311, %f679, %f678, %p98;
	bra.uni 	$L__BB0_206;
$L__BB0_205:
	div.rn.f32 	%f1311, %f29, %f34;
$L__BB0_206:
	mul.f32 	%f680, %f1311, %f1311;
	cvt.f64.f32 	%fd29, %f680;
	add.f64 	%fd30, %fd29, 0d3FF0000000000000;
	sqrt.rn.f64 	%fd31, %fd30;
	rcp.rn.f64 	%fd32, %fd31;
	cvt.rn.f32.f64 	%f681, %fd32;
	mul.f32 	%f38, %f1311, %f681;
	cvt.f64.f32 	%fd33, %f38;
	cvt.f64.f32 	%fd34, %f681;
	add.f64 	%fd35, %fd34, 0d3FF0000000000000;
	div.rn.f64 	%fd36, %fd33, %fd35;
	cvt.rn.f32.f64 	%f39, %fd36;
	mul.f32 	%f682, %f1311, %f29;
	ld.f32 	%f683, [%rd11];
	sub.f32 	%f684, %f683, %f682;
	st.f32 	[%rd11], %f684;
	mul.wide.u32 	%rd365, %r642, 4;
	add.s64 	%rd366, %rd158, %rd365;
	ld.f32 	%f685, [%rd366];
	add.f32 	%f686, %f682, %f685;
	st.f32 	[%rd366], %f686;
	ld.global.f32 	%f687, [%rd10];
	sub.f32 	%f688, %f687, %f682;
	st.global.f32 	[%rd10], %f688;
	ld.global.f32 	%f689, [%rd18];
	add.f32 	%f690, %f682, %f689;
	st.global.f32 	[%rd18], %f690;
	mov.b32 	%r397, 0;
	st.global.u32 	[%rd17], %r397;
	setp.eq.s32 	%p99, %r641, 0;
	@%p99 bra 	$L__BB0_207;
	bra.uni 	$L__BB0_232;
$L__BB0_207:
	add.s32 	%r650, %r641, 2;
	setp.lt.s32 	%p108, %r650, %r230;
	@%p108 bra 	$L__BB0_221;
$L__BB0_208:
	setp.lt.u32 	%p117, %r50, 7;
	mov.b32 	%r648, 0;
	@%p117 bra 	$L__BB0_211;
	mov.b32 	%r646, 0;
$L__BB0_210:
	.pragma "nounroll";
	cvt.u32.u64 	%r447, %rd16;
	add.s32 	%r448, %r646, %r116;
	mul.wide.u32 	%rd459, %r448, 4;
	add.s64 	%rd460, %rd2, %rd459;
	ld.global.f32 	%f931, [%rd460];
	add.s32 	%r449, %r646, %r447;
	mul.wide.u32 	%rd461, %r449, 4;
	add.s64 	%rd462, %rd2, %rd461;
	ld.global.f32 	%f932, [%rd462];
	fma.rn.f32 	%f933, %f931, %f39, %f932;
	mul.f32 	%f934, %f38, %f933;
	sub.f32 	%f935, %f931, %f934;
	st.global.f32 	[%rd460], %f935;
	mul.f32 	%f936, %f932, %f39;
	sub.f32 	%f937, %f931, %f936;
	fma.rn.f32 	%f938, %f38, %f937, %f932;
	st.global.f32 	[%rd462], %f938;
	ld.global.f32 	%f939, [%rd460+4];
	ld.global.f32 	%f940, [%rd462+4];
	fma.rn.f32 	%f941, %f939, %f39, %f940;
	mul.f32 	%f942, %f38, %f941;
	sub.f32 	%f943, %f939, %f942;
	st.global.f32 	[%rd460+4], %f943;
	mul.f32 	%f944, %f940, %f39;
	sub.f32 	%f945, %f939, %f944;
	fma.rn.f32 	%f946, %f38, %f945, %f940;
	st.global.f32 	[%rd462+4], %f946;
	ld.global.f32 	%f947, [%rd460+8];
	ld.global.f32 	%f948, [%rd462+8];
	fma.rn.f32 	%f949, %f947, %f39, %f948;
	mul.f32 	%f950, %f38, %f949;
	sub.f32 	%f951, %f947, %f950;
	st.global.f32 	[%rd460+8], %f951;
	mul.f32 	%f952, %f948, %f39;
	sub.f32 	%f953, %f947, %f952;
	fma.rn.f32 	%f954, %f38, %f953, %f948;
	st.global.f32 	[%rd462+8], %f954;
	ld.global.f32 	%f955, [%rd460+12];
	ld.global.f32 	%f956, [%rd462+12];
	fma.rn.f32 	%f957, %f955, %f39, %f956;
	mul.f32 	%f958, %f38, %f957;
	sub.f32 	%f959, %f955, %f958;
	st.global.f32 	[%rd460+12], %f959;
	mul.f32 	%f960, %f956, %f39;
	sub.f32 	%f961, %f955, %f960;
	fma.rn.f32 	%f962, %f38, %f961, %f956;
	st.global.f32 	[%rd462+12], %f962;
	ld.global.f32 	%f963, [%rd460+16];
	ld.global.f32 	%f964, [%rd462+16];
	fma.rn.f32 	%f965, %f963, %f39, %f964;
	mul.f32 	%f966, %f38, %f965;
	sub.f32 	%f967, %f963, %f966;
	st.global.f32 	[%rd460+16], %f967;
	mul.f32 	%f968, %f964, %f39;
	sub.f32 	%f969, %f963, %f968;
	fma.rn.f32 	%f970, %f38, %f969, %f964;
	st.global.f32 	[%rd462+16], %f970;
	ld.global.f32 	%f971, [%rd460+20];
	ld.global.f32 	%f972, [%rd462+20];
	fma.rn.f32 	%f973, %f971, %f39, %f972;
	mul.f32 	%f974, %f38, %f973;
	sub.f32 	%f975, %f971, %f974;
	st.global.f32 	[%rd460+20], %f975;
	mul.f32 	%f976, %f972, %f39;
	sub.f32 	%f977, %f971, %f976;
	fma.rn.f32 	%f978, %f38, %f977, %f972;
	st.global.f32 	[%rd462+20], %f978;
	ld.global.f32 	%f979, [%rd460+24];
	ld.global.f32 	%f980, [%rd462+24];
	fma.rn.f32 	%f981, %f979, %f39, %f980;
	mul.f32 	%f982, %f38, %f981;
	sub.f32 	%f983, %f979, %f982;
	st.global.f32 	[%rd460+24], %f983;
	mul.f32 	%f984, %f980, %f39;
	sub.f32 	%f985, %f979, %f984;
	fma.rn.f32 	%f986, %f38, %f985, %f980;
	st.global.f32 	[%rd462+24], %f986;
	ld.global.f32 	%f987, [%rd460+28];
	ld.global.f32 	%f988, [%rd462+28];
	fma.rn.f32 	%f989, %f987, %f39, %f988;
	mul.f32 	%f990, %f38, %f989;
	sub.f32 	%f991, %f987, %f990;
	st.global.f32 	[%rd460+28], %f991;
	mul.f32 	%f992, %f988, %f39;
	sub.f32 	%f993, %f987, %f992;
	fma.rn.f32 	%f994, %f38, %f993, %f988;
	st.global.f32 	[%rd462+28], %f994;
	add.s32 	%r646, %r646, 8;
	setp.ne.s32 	%p118, %r646, %r58;
	mov.u32 	%r648, %r58;
	@%p118 bra 	$L__BB0_210;
$L__BB0_211:
	setp.eq.s32 	%p119, %r53, 0;
	@%p119 bra 	$L__BB0_220;
	setp.lt.u32 	%p120, %r54, 3;
	@%p120 bra 	$L__BB0_214;
	cvt.u32.u64 	%r450, %rd16;
	add.s32 	%r451, %r648, %r116;
	mul.wide.u32 	%rd463, %r451, 4;
	add.s64 	%rd464, %rd2, %rd463;
	ld.global.f32 	%f995, [%rd464];
	add.s32 	%r452, %r648, %r450;
	mul.wide.u32 	%rd465, %r452, 4;
	add.s64 	%rd466, %rd2, %rd465;
	ld.global.f32 	%f996, [%rd466];
	fma.rn.f32 	%f997, %f995, %f39, %f996;
	mul.f32 	%f998, %f38, %f997;
	sub.f32 	%f999, %f995, %f998;
	st.global.f32 	[%rd464], %f999;
	mul.f32 	%f1000, %f996, %f39;
	sub.f32 	%f1001, %f995, %f1000;
	fma.rn.f32 	%f1002, %f38, %f1001, %f996;
	st.global.f32 	[%rd466], %f1002;
	ld.global.f32 	%f1003, [%rd464+4];
	cvt.u64.u32 	%rd467, %r648;
	add.s64 	%rd468, %rd467, %rd16;
	shl.b64 	%rd469, %rd468, 2;
	add.s64 	%rd470, %rd2, %rd469;
	ld.global.f32 	%f1004, [%rd470+4];
	fma.rn.f32 	%f1005, %f1003, %f39, %f1004;
	mul.f32 	%f1006, %f38, %f1005;
	sub.f32 	%f1007, %f1003, %f1006;
	st.global.f32 	[%rd464+4], %f1007;
	mul.f32 	%f1008, %f1004, %f39;
	sub.f32 	%f1009, %f1003, %f1008;
	fma.rn.f32 	%f1010, %f38, %f1009, %f1004;
	st.global.f32 	[%rd470+4], %f1010;
	ld.global.f32 	%f1011, [%rd464+8];
	ld.global.f32 	%f1012, [%rd470+8];
	fma.rn.f32 	%f1013, %f1011, %f39, %f1012;
	mul.f32 	%f1014, %f38, %f1013;
	sub.f32 	%f1015, %f1011, %f1014;
	st.global.f32 	[%rd464+8], %f1015;
	mul.f32 	%f1016, %f1012, %f39;
	sub.f32 	%f1017, %f1011, %f1016;
	fma.rn.f32 	%f1018, %f38, %f1017, %f1012;
	st.global.f32 	[%rd470+8], %f1018;
	ld.global.f32 	%f1019, [%rd464+12];
	ld.global.f32 	%f1020, [%rd470+12];
	fma.rn.f32 	%f1021, %f1019, %f39, %f1020;
	mul.f32 	%f1022, %f38, %f1021;
	sub.f32 	%f1023, %f1019, %f1022;
	st.global.f32 	[%rd464+12], %f1023;
	mul.f32 	%f1024, %f1020, %f39;
	sub.f32 	%f1025, %f1019, %f1024;
	fma.rn.f32 	%f1026, %f38, %f1025, %f1020;
	st.global.f32 	[%rd470+12], %f1026;
	add.s32 	%r648, %r648, 4;
$L__BB0_214:
	setp.eq.s32 	%p121, %r55, 0;
	@%p121 bra 	$L__BB0_220;
	setp.eq.s32 	%p122, %r56, 0;
	@%p122 bra 	$L__BB0_217;
	cvt.u32.u64 	%r453, %rd16;
	add.s32 	%r454, %r648, %r116;
	mul.wide.u32 	%rd471, %r454, 4;
	add.s64 	%rd472, %rd2, %rd471;
	ld.global.f32 	%f1027, [%rd472];
	add.s32 	%r455, %r648, %r453;
	mul.wide.u32 	%rd473, %r455, 4;
	add.s64 	%rd474, %rd2, %rd473;
	ld.global.f32 	%f1028, [%rd474];
	fma.rn.f32 	%f1029, %f1027, %f39, %f1028;
	mul.f32 	%f1030, %f38, %f1029;
	sub.f32 	%f1031, %f1027, %f1030;
	st.global.f32 	[%rd472], %f1031;
	mul.f32 	%f1032, %f1028, %f39;
	sub.f32 	%f1033, %f1027, %f1032;
	fma.rn.f32 	%f1034, %f38, %f1033, %f1028;
	st.global.f32 	[%rd474], %f1034;
	ld.global.f32 	%f1035, [%rd472+4];
	cvt.u64.u32 	%rd475, %r648;
	add.s64 	%rd476, %rd475, %rd16;
	shl.b64 	%rd477, %rd476, 2;
	add.s64 	%rd478, %rd2, %rd477;
	ld.global.f32 	%f1036, [%rd478+4];
	fma.rn.f32 	%f1037, %f1035, %f39, %f1036;
	mul.f32 	%f1038, %f38, %f1037;
	sub.f32 	%f1039, %f1035, %f1038;
	st.global.f32 	[%rd472+4], %f1039;
	mul.f32 	%f1040, %f1036, %f39;
	sub.f32 	%f1041, %f1035, %f1040;
	fma.rn.f32 	%f1042, %f38, %f1041, %f1036;
	st.global.f32 	[%rd478+4], %f1042;
	add.s32 	%r648, %r648, 2;
$L__BB0_217:
	setp.eq.s32 	%p123, %r59, 0;
	@%p123 bra 	$L__BB0_220;
	cvt.u32.u64 	%r456, %rd16;
	add.s32 	%r457, %r648, %r116;
	mul.wide.u32 	%rd479, %r457, 4;
	add.s64 	%rd480, %rd2, %rd479;
	ld.global.f32 	%f1043, [%rd480];
	add.s32 	%r458, %r648, %r456;
	mul.wide.u32 	%rd481, %r458, 4;
	add.s64 	%rd482, %rd2, %rd481;
	ld.global.f32 	%f1044, [%rd482];
	fma.rn.f32 	%f1045, %f1043, %f39, %f1044;
	mul.f32 	%f1046, %f38, %f1045;
	sub.f32 	%f1047, %f1043, %f1046;
	st.global.f32 	[%rd480], %f1047;
	mul.f32 	%f1048, %f1044, %f39;
	sub.f32 	%f1049, %f1043, %f1048;
	fma.rn.f32 	%f1050, %f38, %f1049, %f1044;
	st.global.f32 	[%rd482], %f1050;
	bra.uni 	$L__BB0_220;
$L__BB0_219:
	mov.b32 	%r459, 0;
	st.global.u32 	[%rd17], %r459;
$L__BB0_220:
	add.s32 	%r642, %r642, 1;
	add.s32 	%r641, %r641, 1;
	setp.eq.s32 	%p124, %r641, %r50;
	add.s16 	%rs71, %rs71, 1;
	add.s16 	%rs70, %rs70, 1;
	@%p124 bra 	$L__BB0_101;
	bra.uni 	$L__BB0_201;
$L__BB0_221:
	sub.s32 	%r420, %r52, %r641;
	setp.lt.u32 	%p109, %r420, 7;
	@%p109 bra 	$L__BB0_224;
	and.b32  	%r152, %r135, -8;
	mov.b32 	%r645, 0;
$L__BB0_223:
	.pragma "nounroll";
	mul.lo.s32 	%r422, %r650, %r230;
	mul.wide.u32 	%rd405, %r422, 4;
	add.s64 	%rd406, %rd1, %rd405;
	ld.global.f32 	%f811, [%rd406];
	add.s32 	%r423, %r422, %r642;
	mul.wide.u32 	%rd407, %r423, 4;
	add.s64 	%rd408, %rd1, %rd407;
	ld.global.f32 	%f812, [%rd408];
	fma.rn.f32 	%f813, %f811, %f39, %f812;
	mul.f32 	%f814, %f38, %f813;
	sub.f32 	%f815, %f811, %f814;
	st.global.f32 	[%rd406], %f815;
	mul.f32 	%f816, %f812, %f39;
	sub.f32 	%f817, %f811, %f816;
	fma.rn.f32 	%f818, %f38, %f817, %f812;
	st.global.f32 	[%rd408], %f818;
	add.s32 	%r424, %r422, %r230;
	mul.wide.u32 	%rd409, %r424, 4;
	add.s64 	%rd410, %rd1, %rd409;
	ld.global.f32 	%f819, [%rd410];
	add.s32 	%r425, %r423, %r230;
	mul.wide.u32 	%rd411, %r425, 4;
	add.s64 	%rd412, %rd1, %rd411;
	ld.global.f32 	%f820, [%rd412];
	fma.rn.f32 	%f821, %f819, %f39, %f820;
	mul.f32 	%f822, %f38, %f821;
	sub.f32 	%f823, %f819, %f822;
	st.global.f32 	[%rd410], %f823;
	mul.f32 	%f824, %f820, %f39;
	sub.f32 	%f825, %f819, %f824;
	fma.rn.f32 	%f826, %f38, %f825, %f820;
	st.global.f32 	[%rd412], %f826;
	add.s32 	%r426, %r424, %r230;
	mul.wide.u32 	%rd413, %r426, 4;
	add.s64 	%rd414, %rd1, %rd413;
	ld.global.f32 	%f827, [%rd414];
	add.s32 	%r427, %r425, %r230;
	mul.wide.u32 	%rd415, %r427, 4;
	add.s64 	%rd416, %rd1, %rd415;
	ld.global.f32 	%f828, [%rd416];
	fma.rn.f32 	%f829, %f827, %f39, %f828;
	mul.f32 	%f830, %f38, %f829;
	sub.f32 	%f831, %f827, %f830;
	st.global.f32 	[%rd414], %f831;
	mul.f32 	%f832, %f828, %f39;
	sub.f32 	%f833, %f827, %f832;
	fma.rn.f32 	%f834, %f38, %f833, %f828;
	st.global.f32 	[%rd416], %f834;
	add.s32 	%r428, %r426, %r230;
	mul.wide.u32 	%rd417, %r428, 4;
	add.s64 	%rd418, %rd1, %rd417;
	ld.global.f32 	%f835, [%rd418];
	add.s32 	%r429, %r427, %r230;
	mul.wide.u32 	%rd419, %r429, 4;
	add.s64 	%rd420, %rd1, %rd419;
	ld.global.f32 	%f836, [%rd420];
	fma.rn.f32 	%f837, %f835, %f39, %f836;
	mul.f32 	%f838, %f38, %f837;
	sub.f32 	%f839, %f835, %f838;
	st.global.f32 	[%rd418], %f839;
	mul.f32 	%f840, %f836, %f39;
	sub.f32 	%f841, %f835, %f840;
	fma.rn.f32 	%f842, %f38, %f841, %f836;
	st.global.f32 	[%rd420], %f842;
	add.s32 	%r430, %r428, %r230;
	mul.wide.u32 	%rd421, %r430, 4;
	add.s64 	%rd422, %rd1, %rd421;
	ld.global.f32 	%f843, [%rd422];
	add.s32 	%r431, %r429, %r230;
	mul.wide.u32 	%rd423, %r431, 4;
	add.s64 	%rd424, %rd1, %rd423;
	ld.global.f32 	%f844, [%rd424];
	fma.rn.f32 	%f845, %f843, %f39, %f844;
	mul.f32 	%f846, %f38, %f845;
	sub.f32 	%f847, %f843, %f846;
	st.global.f32 	[%rd422], %f847;
	mul.f32 	%f848, %f844, %f39;
	sub.f32 	%f849, %f843, %f848;
	fma.rn.f32 	%f850, %f38, %f849, %f844;
	st.global.f32 	[%rd424], %f850;
	add.s32 	%r432, %r430, %r230;
	mul.wide.u32 	%rd425, %r432, 4;
	add.s64 	%rd426, %rd1, %rd425;
	ld.global.f32 	%f851, [%rd426];
	add.s32 	%r433, %r431, %r230;
	mul.wide.u32 	%rd427, %r433, 4;
	add.s64 	%rd428, %rd1, %rd427;
	ld.global.f32 	%f852, [%rd428];
	fma.rn.f32 	%f853, %f851, %f39, %f852;
	mul.f32 	%f854, %f38, %f853;
	sub.f32 	%f855, %f851, %f854;
	st.global.f32 	[%rd426], %f855;
	mul.f32 	%f856, %f852, %f39;
	sub.f32 	%f857, %f851, %f856;
	fma.rn.f32 	%f858, %f38, %f857, %f852;
	st.global.f32 	[%rd428], %f858;
	add.s32 	%r434, %r432, %r230;
	mul.wide.u32 	%rd429, %r434, 4;
	add.s64 	%rd430, %rd1, %rd429;
	ld.global.f32 	%f859, [%rd430];
	add.s32 	%r435, %r433, %r230;
	mul.wide.u32 	%rd431, %r435, 4;
	add.s64 	%rd432, %rd1, %rd431;
	ld.global.f32 	%f860, [%rd432];
	fma.rn.f32 	%f861, %f859, %f39, %f860;
	mul.f32 	%f862, %f38, %f861;
	sub.f32 	%f863, %f859, %f862;
	st.global.f32 	[%rd430], %f863;
	mul.f32 	%f864, %f860, %f39;
	sub.f32 	%f865, %f859, %f864;
	fma.rn.f32 	%f866, %f38, %f865, %f860;
	st.global.f32 	[%rd432], %f866;
	add.s32 	%r436, %r434, %r230;
	mul.wide.u32 	%rd433, %r436, 4;
	add.s64 	%rd434, %rd1, %rd433;
	ld.global.f32 	%f867, [%rd434];
	add.s32 	%r437, %r435, %r230;
	mul.wide.u32 	%rd435, %r437, 4;
	add.s64 	%rd436, %rd1, %rd435;
	ld.global.f32 	%f868, [%rd436];
	fma.rn.f32 	%f869, %f867, %f39, %f868;
	mul.f32 	%f870, %f38, %f869;
	sub.f32 	%f871, %f867, %f870;
	st.global.f32 	[%rd434], %f871;
	mul.f32 	%f872, %f868, %f39;
	sub.f32 	%f873, %f867, %f872;
	fma.rn.f32 	%f874, %f38, %f873, %f868;
	st.global.f32 	[%rd436], %f874;
	add.s32 	%r650, %r650, 8;
	add.s32 	%r645, %r645, 8;
	setp.eq.s32 	%p110, %r645, %r152;
	@%p110 bra 	$L__BB0_224;
	bra.uni 	$L__BB0_223;
$L__BB0_224:
	and.b32  	%r438, %r135, 7;
	setp.eq.s32 	%p111, %r438, 0;
	@%p111 bra 	$L__BB0_208;
	add.s16 	%rs51, %rs8, %rs71;
	sub.s16 	%rs52, %rs1, %rs51;
	cvt.u32.u16 	%r439, %rs52;
	and.b32  	%r154, %r439, 7;
	add.s32 	%r440, %r154, -1;
	setp.lt.u32 	%p112, %r440, 3;
	@%p112 bra 	$L__BB0_227;
	mul.lo.s32 	%r441, %r650, %r230;
	mul.wide.s32 	%rd437, %r441, 4;
	add.s64 	%rd438, %rd1, %rd437;
	ld.global.f32 	%f875, [%rd438];
	mul.wide.u32 	%rd439, %r642, 4;
	add.s64 	%rd440, %rd438, %rd439;
	ld.global.f32 	%f876, [%rd440];
	fma.rn.f32 	%f877, %f875, %f39, %f876;
	mul.f32 	%f878, %f38, %f877;
	sub.f32 	%f879, %f875, %f878;
	st.global.f32 	[%rd438], %f879;
	mul.f32 	%f880, %f876, %f39;
	sub.f32 	%f881, %f875, %f880;
	fma.rn.f32 	%f882, %f38, %f881, %f876;
	st.global.f32 	[%rd440], %f882;
	mul.wide.u32 	%rd441, %r230, 4;
	add.s64 	%rd442, %rd438, %rd441;
	ld.global.f32 	%f883, [%rd442];
	add.s64 	%rd443, %rd442, %rd439;
	ld.global.f32 	%f884, [%rd443];
	fma.rn.f32 	%f885, %f883, %f39, %f884;
	mul.f32 	%f886, %f38, %f885;
	sub.f32 	%f887, %f883, %f886;
	st.global.f32 	[%rd442], %f887;
	mul.f32 	%f888, %f884, %f39;
	sub.f32 	%f889, %f883, %f888;
	fma.rn.f32 	%f890, %f38, %f889, %f884;
	st.global.f32 	[%rd443], %f890;
	add.s64 	%rd444, %rd442, %rd441;
	ld.global.f32 	%f891, [%rd444];
	add.s64 	%rd445, %rd444, %rd439;
	ld.global.f32 	%f892, [%rd445];
	fma.rn.f32 	%f893, %f891, %f39, %f892;
	mul.f32 	%f894, %f38, %f893;
	sub.f32 	%f895, %f891, %f894;
	st.global.f32 	[%rd444], %f895;
	mul.f32 	%f896, %f892, %f39;
	sub.f32 	%f897, %f891, %f896;
	fma.rn.f32 	%f898, %f38, %f897, %f892;
	st.global.f32 	[%rd445], %f898;
	add.s64 	%rd446, %rd444, %rd441;
	ld.global.f32 	%f899, [%rd446];
	add.s64 	%rd447, %rd446, %rd439;
	ld.global.f32 	%f900, [%rd447];
	fma.rn.f32 	%f901, %f899, %f39, %f900;
	mul.f32 	%f902, %f38, %f901;
	sub.f32 	%f903, %f899, %f902;
	st.global.f32 	[%rd446], %f903;
	mul.f32 	%f904, %f900, %f39;
	sub.f32 	%f905, %f899, %f904;
	fma.rn.f32 	%f906, %f38, %f905, %f900;
	st.global.f32 	[%rd447], %f906;
	add.s32 	%r650, %r650, 4;
$L__BB0_227:
	and.b32  	%r442, %r154, 3;
	setp.eq.s32 	%p113, %r442, 0;
	@%p113 bra 	$L__BB0_208;
	add.s16 	%rs53, %rs7, %rs70;
	sub.s16 	%rs20, %rs2, %rs53;
	and.b16  	%rs54, %rs20, 3;
	setp.eq.s16 	%p114, %rs54, 1;
	@%p114 bra 	$L__BB0_230;
	mul.lo.s32 	%r443, %r650, %r230;
	mul.wide.s32 	%rd448, %r443, 4;
	add.s64 	%rd449, %rd1, %rd448;
	ld.global.f32 	%f907, [%rd449];
	mul.wide.u32 	%rd450, %r642, 4;
	add.s64 	%rd451, %rd449, %rd450;
	ld.global.f32 	%f908, [%rd451];
	fma.rn.f32 	%f909, %f907, %f39, %f908;
	mul.f32 	%f910, %f38, %f909;
	sub.f32 	%f911, %f907, %f910;
	st.global.f32 	[%rd449], %f911;
	mul.f32 	%f912, %f908, %f39;
	sub.f32 	%f913, %f907, %f912;
	fma.rn.f32 	%f914, %f38, %f913, %f908;
	st.global.f32 	[%rd451], %f914;
	mul.wide.u32 	%rd452, %r230, 4;
	add.s64 	%rd453, %rd449, %rd452;
	ld.global.f32 	%f915, [%rd453];
	add.s64 	%rd454, %rd453, %rd450;
	ld.global.f32 	%f916, [%rd454];
	fma.rn.f32 	%f917, %f915, %f39, %f916;
	mul.f32 	%f918, %f38, %f917;
	sub.f32 	%f919, %f915, %f918;
	st.global.f32 	[%rd453], %f919;
	mul.f32 	%f920, %f916, %f39;
	sub.f32 	%f921, %f915, %f920;
	fma.rn.f32 	%f922, %f38, %f921, %f916;
	st.global.f32 	[%rd454], %f922;
	add.s32 	%r650, %r650, 2;
$L__BB0_230:
	and.b16  	%rs55, %rs20, 1;
	setp.eq.b16 	%p115, %rs55, 1;
	not.pred 	%p116, %p115;
	@%p116 bra 	$L__BB0_208;
	mul.lo.s32 	%r444, %r650, %r230;
	mul.wide.s32 	%rd455, %r444, 4;
	add.s64 	%rd456, %rd1, %rd455;
	ld.global.f32 	%f923, [%rd456];
	mul.wide.u32 	%rd457, %r642, 4;
	add.s64 	%rd458, %rd456, %rd457;
	ld.global.f32 	%f924, [%rd458];
	fma.rn.f32 	%f925, %f923, %f39, %f924;
	mul.f32 	%f926, %f38, %f925;
	sub.f32 	%f927, %f923, %f926;
	st.global.f32 	[%rd456], %f927;
	mul.f32 	%f928, %f924, %f39;
	sub.f32 	%f929, %f923, %f928;
	fma.rn.f32 	%f930, %f38, %f929, %f924;
	st.global.f32 	[%rd458], %f930;
	bra.uni 	$L__BB0_208;
$L__BB0_232:
	add.s32 	%r399, %r641, -1;
	setp.lt.u32 	%p100, %r399, 7;
	mov.b32 	%r653, 0;
	@%p100 bra 	$L__BB0_235;
	and.b32  	%r653, %r641, -8;
	mov.b32 	%r643, 0;
$L__BB0_234:
	.pragma "nounroll";
	mad.lo.s32 	%r401, %r230, %r643, %r230;
	mul.wide.u32 	%rd367, %r401, 4;
	add.s64 	%rd368, %rd1, %rd367;
	ld.global.f32 	%f691, [%rd368];
	mul.wide.u32 	%rd369, %r643, 4;
	add.s64 	%rd370, %rd17, %rd369;
	ld.global.f32 	%f692, [%rd370+4];
	fma.rn.f32 	%f693, %f691, %f39, %f692;
	mul.f32 	%f694, %f38, %f693;
	sub.f32 	%f695, %f691, %f694;
	st.global.f32 	[%rd368], %f695;
	mul.f32 	%f696, %f692, %f39;
	sub.f32 	%f697, %f691, %f696;
	fma.rn.f32 	%f698, %f38, %f697, %f692;
	st.global.f32 	[%rd370+4], %f698;
	add.s32 	%r402, %r401, %r230;
	mul.wide.u32 	%rd371, %r402, 4;
	add.s64 	%rd372, %rd1, %rd371;
	ld.global.f32 	%f699, [%rd372];
	ld.global.f32 	%f700, [%rd370+8];
	fma.rn.f32 	%f701, %f699, %f39, %f700;
	mul.f32 	%f702, %f38, %f701;
	sub.f32 	%f703, %f699, %f702;
	st.global.f32 	[%rd372], %f703;
	mul.f32 	%f704, %f700, %f39;
	sub.f32 	%f705, %f699, %f704;
	fma.rn.f32 	%f706, %f38, %f705, %f700;
	st.global.f32 	[%rd370+8], %f706;
	add.s32 	%r403, %r402, %r230;
	mul.wide.u32 	%rd373, %r403, 4;
	add.s64 	%rd374, %rd1, %rd373;
	ld.global.f32 	%f707, [%rd374];
	ld.global.f32 	%f708, [%rd370+12];
	fma.rn.f32 	%f709, %f707, %f39, %f708;
	mul.f32 	%f710, %f38, %f709;
	sub.f32 	%f711, %f707, %f710;
	st.global.f32 	[%rd374], %f711;
	mul.f32 	%f712, %f708, %f39;
	sub.f32 	%f713, %f707, %f712;
	fma.rn.f32 	%f714, %f38, %f713, %f708;
	st.global.f32 	[%rd370+12], %f714;
	add.s32 	%r404, %r403, %r230;
	mul.wide.u32 	%rd375, %r404, 4;
	add.s64 	%rd376, %rd1, %rd375;
	ld.global.f32 	%f715, [%rd376];
	ld.global.f32 	%f716, [%rd370+16];
	fma.rn.f32 	%f717, %f715, %f39, %f716;
	mul.f32 	%f718, %f38, %f717;
	sub.f32 	%f719, %f715, %f718;
	st.global.f32 	[%rd376], %f719;
	mul.f32 	%f720, %f716, %f39;
	sub.f32 	%f721, %f715, %f720;
	fma.rn.f32 	%f722, %f38, %f721, %f716;
	st.global.f32 	[%rd370+16], %f722;
	add.s32 	%r405, %r404, %r230;
	mul.wide.u32 	%rd377, %r405, 4;
	add.s64 	%rd378, %rd1, %rd377;
	ld.global.f32 	%f723, [%rd378];
	ld.global.f32 	%f724, [%rd370+20];
	fma.rn.f32 	%f725, %f723, %f39, %f724;
	mul.f32 	%f726, %f38, %f725;
	sub.f32 	%f727, %f723, %f726;
	st.global.f32 	[%rd378], %f727;
	mul.f32 	%f728, %f724, %f39;
	sub.f32 	%f729, %f723, %f728;
	fma.rn.f32 	%f730, %f38, %f729, %f724;
	st.global.f32 	[%rd370+20], %f730;
	add.s32 	%r406, %r405, %r230;
	mul.wide.u32 	%rd379, %r406, 4;
	add.s64 	%rd380, %rd1, %rd379;
	ld.global.f32 	%f731, [%rd380];
	ld.global.f32 	%f732, [%rd370+24];
	fma.rn.f32 	%f733, %f731, %f39, %f732;
	mul.f32 	%f734, %f38, %f733;
	sub.f32 	%f735, %f731, %f734;
	st.global.f32 	[%rd380], %f735;
	mul.f32 	%f736, %f732, %f39;
	sub.f32 	%f737, %f731, %f736;
	fma.rn.f32 	%f738, %f38, %f737, %f732;
	st.global.f32 	[%rd370+24], %f738;
	add.s32 	%r407, %r406, %r230;
	mul.wide.u32 	%rd381, %r407, 4;
	add.s64 	%rd382, %rd1, %rd381;
	ld.global.f32 	%f739, [%rd382];
	ld.global.f32 	%f740, [%rd370+28];
	fma.rn.f32 	%f741, %f739, %f39, %f740;
	mul.f32 	%f742, %f38, %f741;
	sub.f32 	%f743, %f739, %f742;
	st.global.f32 	[%rd382], %f743;
	mul.f32 	%f744, %f740, %f39;
	sub.f32 	%f745, %f739, %f744;
	fma.rn.f32 	%f746, %f38, %f745, %f740;
	st.global.f32 	[%rd370+28], %f746;
	add.s32 	%r643, %r643, 8;
	add.s32 	%r408, %r407, %r230;
	mul.wide.u32 	%rd383, %r408, 4;
	add.s64 	%rd384, %rd1, %rd383;
	ld.global.f32 	%f747, [%rd384];
	ld.global.f32 	%f748, [%rd370+32];
	fma.rn.f32 	%f749, %f747, %f39, %f748;
	mul.f32 	%f750, %f38, %f749;
	sub.f32 	%f751, %f747, %f750;
	st.global.f32 	[%rd384], %f751;
	mul.f32 	%f752, %f748, %f39;
	sub.f32 	%f753, %f747, %f752;
	fma.rn.f32 	%f754, %f38, %f753, %f748;
	st.global.f32 	[%rd370+32], %f754;
	setp.eq.s32 	%p101, %r643, %r653;
	@%p101 bra 	$L__BB0_235;
	bra.uni 	$L__BB0_234;
$L__BB0_235:
	and.b32  	%r409, %r641, 7;
	setp.eq.s32 	%p102, %r409, 0;
	@%p102 bra 	$L__BB0_207;
	cvt.u32.u16 	%r410, %rs71;
	and.b32  	%r161, %r410, 7;
	add.s32 	%r411, %r161, -1;
	setp.lt.u32 	%p103, %r411, 3;
	@%p103 bra 	$L__BB0_238;
	mad.lo.s32 	%r412, %r230, %r653, %r230;
	mul.wide.u32 	%rd385, %r412, 4;
	add.s64 	%rd386, %rd1, %rd385;
	ld.global.f32 	%f755, [%rd386];
	mul.wide.u32 	%rd387, %r653, 4;
	add.s64 	%rd388, %rd17, %rd387;
	ld.global.f32 	%f756, [%rd388+4];
	fma.rn.f32 	%f757, %f755, %f39, %f756;
	mul.f32 	%f758, %f38, %f757;
	sub.f32 	%f759, %f755, %f758;
	st.global.f32 	[%rd386], %f759;
	mul.f32 	%f760, %f756, %f39;
	sub.f32 	%f761, %f755, %f760;
	fma.rn.f32 	%f762, %f38, %f761, %f756;
	st.global.f32 	[%rd388+4], %f762;
	add.s32 	%r413, %r412, %r230;
	mul.wide.u32 	%rd389, %r413, 4;
	add.s64 	%rd390, %rd1, %rd389;
	ld.global.f32 	%f763, [%rd390];
	ld.global.f32 	%f764, [%rd388+8];
	fma.rn.f32 	%f765, %f763, %f39, %f764;
	mul.f32 	%f766, %f38, %f765;
	sub.f32 	%f767, %f763, %f766;
	st.global.f32 	[%rd390], %f767;
	mul.f32 	%f768, %f764, %f39;
	sub.f32 	%f769, %f763, %f768;
	fma.rn.f32 	%f770, %f38, %f769, %f764;
	st.global.f32 	[%rd388+8], %f770;
	add.s32 	%r414, %r413, %r230;
	mul.wide.u32 	%rd391, %r414, 4;
	add.s64 	%rd392, %rd1, %rd391;
	ld.global.f32 	%f771, [%rd392];
	ld.global.f32 	%f772, [%rd388+12];
	fma.rn.f32 	%f773, %f771, %f39, %f772;
	mul.f32 	%f774, %f38, %f773;
	sub.f32 	%f775, %f771, %f774;
	st.global.f32 	[%rd392], %f775;
	mul.f32 	%f776, %f772, %f39;
	sub.f32 	%f777, %f771, %f776;
	fma.rn.f32 	%f778, %f38, %f777, %f772;
	st.global.f32 	[%rd388+12], %f778;
	add.s32 	%r653, %r653, 4;
	add.s32 	%r415, %r414, %r230;
	mul.wide.u32 	%rd393, %r415, 4;
	add.s64 	%rd394, %rd1, %rd393;
	ld.global.f32 	%f779, [%rd394];
	ld.global.f32 	%f780, [%rd388+16];
	fma.rn.f32 	%f781, %f779, %f39, %f780;
	mul.f32 	%f782, %f38, %f781;
	sub.f32 	%f783, %f779, %f782;
	st.global.f32 	[%rd394], %f783;
	mul.f32 	%f784, %f780, %f39;
	sub.f32 	%f785, %f779, %f784;
	fma.rn.f32 	%f786, %f38, %f785, %f780;
	st.global.f32 	[%rd388+16], %f786;
$L__BB0_238:
	and.b32  	%r416, %r161, 3;
	setp.eq.s32 	%p104, %r416, 0;
	@%p104 bra 	$L__BB0_207;
	and.b16  	%rs49, %rs70, 3;
	setp.eq.s16 	%p105, %rs49, 1;
	@%p105 bra 	$L__BB0_241;
	mad.lo.s32 	%r417, %r230, %r653, %r230;
	mul.wide.u32 	%rd395, %r417, 4;
	add.s64 	%rd396, %rd1, %rd395;
	ld.global.f32 	%f787, [%rd396];
	mul.wide.u32 	%rd397, %r653, 4;
	add.s64 	%rd398, %rd17, %rd397;
	ld.global.f32 	%f788, [%rd398+4];
	fma.rn.f32 	%f789, %f787, %f39, %f788;
	mul.f32 	%f790, %f38, %f789;
	sub.f32 	%f791, %f787, %f790;
	st.global.f32 	[%rd396], %f791;
	mul.f32 	%f792, %f788, %f39;
	sub.f32 	%f793, %f787, %f792;
	fma.rn.f32 	%f794, %f38, %f793, %f788;
	st.global.f32 	[%rd398+4], %f794;
	add.s32 	%r653, %r653, 2;
	add.s32 	%r418, %r417, %r230;
	mul.wide.u32 	%rd399, %r418, 4;
	add.s64 	%rd400, %rd1, %rd399;
	ld.global.f32 	%f795, [%rd400];
	ld.global.f32 	%f796, [%rd398+8];
	fma.rn.f32 	%f797, %f795, %f39, %f796;
	mul.f32 	%f798, %f38, %f797;
	sub.f32 	%f799, %f795, %f798;
	st.global.f32 	[%rd400], %f799;
	mul.f32 	%f800, %f796, %f39;
	sub.f32 	%f801, %f795, %f800;
	fma.rn.f32 	%f802, %f38, %f801, %f796;
	st.global.f32 	[%rd398+8], %f802;
$L__BB0_241:
	and.b16  	%rs50, %rs70, 1;
	setp.eq.b16 	%p106, %rs50, 1;
	not.pred 	%p107, %p106;
	@%p107 bra 	$L__BB0_207;
	mad.lo.s32 	%r419, %r230, %r653, %r230;
	mul.wide.u32 	%rd401, %r419, 4;
	add.s64 	%rd402, %rd1, %rd401;
	ld.global.f32 	%f803, [%rd402];
	mul.wide.u32 	%rd403, %r653, 4;
	add.s64 	%rd404, %rd17, %rd403;
	ld.global.f32 	%f804, [%rd404+4];
	fma.rn.f32 	%f805, %f803, %f39, %f804;
	mul.f32 	%f806, %f38, %f805;
	sub.f32 	%f807, %f803, %f806;
	st.global.f32 	[%rd402], %f807;
	mul.f32 	%f808, %f804, %f39;
	sub.f32 	%f809, %f803, %f808;
	fma.rn.f32 	%f810, %f38, %f809, %f804;
	st.global.f32 	[%rd404+4], %f810;
	bra.uni 	$L__BB0_207;

}


// ===== COMPILED SASS (sm_100) =====

	.target	sm_100

	.elftype	@"ET_EXEC"


//--------------------- .note.nv.tkinfo           --------------------------
	.section	.note.nv.tkinfo,"",@"SHT_NOTE"
	.sectionflags	@"SHF_NOTE_NV_TKINFO"
	.tkinfo
        /*0018*/ 	.word	0x00000002
        /*0030*/ 	.string	""
        /*0030*/ 	.string	"ptxas"
        /*0030*/ 	.string	"Cuda compilation tools, release 13.0, V13.0.88"
        /*0030*/ 	.string	"Build cuda_13.0.r13.0/compiler.36424714_0"
        /*0030*/ 	.string	"-arch sm_100 -m 64 "



//--------------------- .note.nv.cuinfo           --------------------------
	.section	.note.nv.cuinfo,"",@"SHT_NOTE"
	.sectionflags	@"SHF_NOTE_NV_CUINFO"
        /*0018*/ 	.short	0x0002
        /*001a*/ 	.short	0x0064
        /*001c*/ 	.short	0x0082
	.zero		2


//--------------------- .nv.info                  --------------------------
	.section	.nv.info,"",@"SHT_CUDA_INFO"
	.align	4


	//----- nvinfo : EIATTR_REGCOUNT
	.align		4
        /*0000*/ 	.byte	0x04, 0x2f
        /*0002*/ 	.short	(.L_1 - .L_0)
	.align		4
.L_0:
        /*0004*/ 	.word	index@(_Z2jeiiPfiS_S_)
        /*0008*/ 	.word	0x0000004a


	//----- nvinfo : EIATTR_FRAME_SIZE
	.align		4
.L_1:
        /*000c*/ 	.byte	0x04, 0x11
        /*000e*/ 	.short	(.L_3 - .L_2)
	.align		4
.L_2:
        /*0010*/ 	.word	index@($__internal_4_$__cuda_sm3x_div_rn_noftz_f32_slowpath)
        /*0014*/ 	.word	0x00000000


	//----- nvinfo : EIATTR_FRAME_SIZE
	.align		4
.L_3:
        /*0018*/ 	.byte	0x04, 0x11
        /*001a*/ 	.short	(.L_5 - .L_4)
	.align		4
.L_4:
        /*001c*/ 	.word	index@($__internal_3_$__cuda_sm20_sqrt_rn_f32_slowpath)
        /*0020*/ 	.word	0x00000000


	//----- nvinfo : EIATTR_FRAME_SIZE
	.align		4
.L_5:
        /*0024*/ 	.byte	0x04, 0x11
        /*0026*/ 	.short	(.L_7 - .L_6)
	.align		4
.L_6:
        /*0028*/ 	.word	index@($__internal_2_$__cuda_sm20_dsqrt_rn_f64_mediumpath_v1)
        /*002c*/ 	.word	0x00000000


	//----- nvinfo : EIATTR_FRAME_SIZE
	.align		4
.L_7:
        /*0030*/ 	.byte	0x04, 0x11
        /*0032*/ 	.short	(.L_9 - .L_8)
	.align		4
.L_8:
        /*0034*/ 	.word	index@($__internal_1_$__cuda_sm20_div_rn_f64_full)
        /*0038*/ 	.word	0x00000000


	//----- nvinfo : EIATTR_FRAME_SIZE
	.align		4
.L_9:
        /*003c*/ 	.byte	0x04, 0x11
        /*003e*/ 	.short	(.L_11 - .L_10)
	.align		4
.L_10:
        /*0040*/ 	.word	index@($__internal_0_$__cuda_sm20_dblrcp_rn_slowpath_v3)
        /*0044*/ 	.word	0x00000000


	//----- nvinfo : EIATTR_FRAME_SIZE
	.align		4
.L_11:
        /*0048*/ 	.byte	0x04, 0x11
        /*004a*/ 	.short	(.L_13 - .L_12)
	.align		4
.L_12:
        /*004c*/ 	.word	index@(_Z2jeiiPfiS_S_)
        /*0050*/ 	.word	0x00000000


	//----- nvinfo : EIATTR_MIN_STACK_SIZE
	.align		4
.L_13:
        /*0054*/ 	.byte	0x04, 0x12
        /*0056*/ 	.short	(.L_15 - .L_14)
	.align		4
.L_14:
        /*0058*/ 	.word	index@(_Z2jeiiPfiS_S_)
        /*005c*/ 	.word	0x00000000
.L_15:


//--------------------- .nv.compat                --------------------------
	.section	.nv.compat,"",@"SHT_CUDA_COMPAT_INFO"
	.align	4
        /*0000*/ 	.byte	0x02, 0x09, 0x00, 0x00, 0x02, 0x02, 0x01, 0x00, 0x02, 0x05, 0x05, 0x00, 0x03, 0x07, 0x01, 0x01
        /*0010*/ 	.byte	0x02, 0x03, 0x00, 0x00, 0x02, 0x06, 0x01, 0x00, 0x04, 0x0b, 0x08, 0x00, 0x01, 0x00, 0x00, 0x00
        /*0020*/ 	.byte	0x00, 0x00, 0x00, 0x00


//--------------------- .nv.info._Z2jeiiPfiS_S_   --------------------------
	.section	.nv.info._Z2jeiiPfiS_S_,"",@"SHT_CUDA_INFO"
	.sectionflags	@""
	.align	4


	//----- nvinfo : EIATTR_CUDA_API_VERSION
	.align		4
        /*0000*/ 	.byte	0x04, 0x37
        /*0002*/ 	.short	(.L_17 - .L_16)
.L_16:
        /*0004*/ 	.word	0x00000082


	//----- nvinfo : EIATTR_KPARAM_INFO
	.align		4
.L_17:
        /*0008*/ 	.byte	0x04, 0x17
        /*000a*/ 	.short	(.L_19 - .L_18)
.L_18:
        /*000c*/ 	.word	0x00000000
        /*0010*/ 	.short	0x0005
        /*0012*/ 	.short	0x0020
        /*0014*/ 	.byte	0x00, 0xf5, 0x21, 0x00


	//----- nvinfo : EIATTR_KPARAM_INFO
	.align		4
.L_19:
        /*0018*/ 	.byte	0x04, 0x17
        /*001a*/ 	.short	(.L_21 - .L_20)
.L_20:
        /*001c*/ 	.word	0x00000000
        /*0020*/ 	.short	0x0004
        /*0022*/ 	.short	0x0018
        /*0024*/ 	.byte	0x00, 0xf5, 0x21, 0x00


	//----- nvinfo : EIATTR_KPARAM_INFO
	.align		4
.L_21:
        /*0028*/ 	.byte	0x04, 0x17
        /*002a*/ 	.short	(.L_23 - .L_22)
.L_22:
        /*002c*/ 	.word	0x00000000
        /*0030*/ 	.short	0x0003
        /*0032*/ 	.short	0x0010
        /*0034*/ 	.byte	0x00, 0xf0, 0x11, 0x00


	//----- nvinfo : EIATTR_KPARAM_INFO
	.align		4
.L_23:
        /*0038*/ 	.byte	0x04, 0x17
        /*003a*/ 	.short	(.L_25 - .L_24)
.L_24:
        /*003c*/ 	.word	0x00000000
        /*0040*/ 	.short	0x0002
        /*0042*/ 	.short	0x0008
        /*0044*/ 	.byte	0x00, 0xf5, 0x21, 0x00


	//----- nvinfo : EIATTR_KPARAM_INFO
	.align		4
.L_25:
        /*0048*/ 	.byte	0x04, 0x17
        /*004a*/ 	.short	(.L_27 - .L_26)
.L_26:
        /*004c*/ 	.word	0x00000000
        /*0050*/ 	.short	0x0001
        /*0052*/ 	.short	0x0004
        /*0054*/ 	.byte	0x00, 0xf0, 0x11, 0x00


	//----- nvinfo : EIATTR_KPARAM_INFO
	.align		4
.L_27:
        /*0058*/ 	.byte	0x04, 0x17
        /*005a*/ 	.short	(.L_29 - .L_28)
.L_28:
        /*005c*/ 	.word	0x00000000
        /*0060*/ 	.short	0x0000
        /*0062*/ 	.short	0x0000
        /*0064*/ 	.byte	0x00, 0xf0, 0x11, 0x00


	//----- nvinfo : EIATTR_SPARSE_MMA_MASK
	.align		4
.L_29:
        /*0068*/ 	.byte	0x03, 0x50
        /*006a*/ 	.short	0x0000


	//----- nvinfo : EIATTR_MAXREG_COUNT
	.align		4
        /*006c*/ 	.byte	0x03, 0x1b
        /*006e*/ 	.short	0x00ff


	//----- nvinfo : EIATTR_EXTERNS
	.align		4
        /*0070*/ 	.byte	0x04, 0x0f
        /*0072*/ 	.short	(.L_31 - .L_30)


	//   ....[0]....
	.align		4
.L_30:
        /*0074*/ 	.word	index@(malloc)


	//   ....[1]....
	.align		4
        /*0078*/ 	.word	index@(free)


	//----- nvinfo : EIATTR_MERCURY_ISA_VERSION
	.align		4
.L_31:
        /*007c*/ 	.byte	0x03, 0x5f
        /*007e*/ 	.short	0x0101


	//----- nvinfo : EIATTR_VRC_CTA_INIT_COUNT
	.align		4
        /*0080*/ 	.byte	0x02, 0x4a
	.zero		1
	.zero		1


	//----- nvinfo : EIATTR_SYSCALL_OFFSETS
	.align		4
        /*0084*/ 	.byte	0x04, 0x46
        /*0086*/ 	.short	(.L_33 - .L_32)


	//   ....[0]....
.L_32:
        /*0088*/ 	.word	0x00001390


	//   ....[1]....
        /*008c*/ 	.word	0x00001400


	//   ....[2]....
        /*0090*/ 	.word	0x0000ce20


	//   ....[3]....
        /*0094*/ 	.word	0x0000ce70


	//----- nvinfo : EIATTR_EXIT_INSTR_OFFSETS
	.align		4
.L_33:
        /*0098*/ 	.byte	0x04, 0x1c
        /*009a*/ 	.short	(.L_35 - .L_34)


	//   ....[0]....
.L_34:
        /*009c*/ 	.word	0x00000070


	//   ....[1]....
        /*00a0*/ 	.word	0x0000ce80


	//----- nvinfo : EIATTR_CRS_STACK_SIZE
	.align		4
.L_35:
        /*00a4*/ 	.byte	0x04, 0x1e
        /*00a6*/ 	.short	(.L_37 - .L_36)
.L_36:
        /*00a8*/ 	.word	0x00000000


	//----- nvinfo : EIATTR_CBANK_PARAM_SIZE
	.align		4
.L_37:
        /*00ac*/ 	.byte	0x03, 0x19
        /*00ae*/ 	.short	0x0028


	//----- nvinfo : EIATTR_PARAM_CBANK
	.align		4
        /*00b0*/ 	.byte	0x04, 0x0a
        /*00b2*/ 	.short	(.L_39 - .L_38)
	.align		4
.L_38:
        /*00b4*/ 	.word	index@(.nv.constant0._Z2jeiiPfiS_S_)
        /*00b8*/ 	.short	0x0380
        /*00ba*/ 	.short	0x0028


	//----- nvinfo : EIATTR_SW_WAR
	.align		4
.L_39:
        /*00bc*/ 	.byte	0x04, 0x36
        /*00be*/ 	.short	(.L_41 - .L_40)
.L_40:
        /*00c0*/ 	.word	0x00000008
.L_41:


//--------------------- .nv.callgraph             --------------------------
	.section	.nv.callgraph,"",@"SHT_CUDA_CALLGRAPH"
	.align	4
	.sectionentsize	8
	.align		4
        /*0000*/ 	.word	0x00000000
	.align		4
        /*0004*/ 	.word	0xffffffff
	.align		4
        /*0008*/ 	.word	index@(_Z2jeiiPfiS_S_)
	.align		4
        /*000c*/ 	.word	index@(free)
	.align		4
        /*0010*/ 	.word	index@(_Z2jeiiPfiS_S_)
	.align		4
        /*0014*/ 	.word	index@(malloc)
	.align		4
        /*0018*/ 	.word	0x00000000
	.align		4
        /*001c*/ 	.word	0xfffffffe
	.align		4
        /*0020*/ 	.word	0x00000000
	.align		4
        /*0024*/ 	.word	0xfffffffd
	.align		4
        /*0028*/ 	.word	0x00000000
	.align		4
        /*002c*/ 	.word	0xfffffffc


//--------------------- .nv.constant4             --------------------------
	.section	.nv.constant4,"a",@progbits
	.align	8
	.align		8
.nv.constant4:
        /*0000*/ 	.dword	malloc
	.align		8
        /*0008*/ 	.dword	free


//--------------------- .text._Z2jeiiPfiS_S_      --------------------------
	.section	.text._Z2jeiiPfiS_S_,"ax",@progbits
	.align	128
        .global         _Z2jeiiPfiS_S_
        .type           _Z2jeiiPfiS_S_,@function
        .size           _Z2jeiiPfiS_S_,(.L_x_215 - _Z2jeiiPfiS_S_)
        .other          _Z2jeiiPfiS_S_,@"STO_CUDA_ENTRY STV_DEFAULT"
_Z2jeiiPfiS_S_:
.text._Z2jeiiPfiS_S_:
[----:B------:R-:W0:Y:S01]  /*0000*/  LDC R1, c[0x0][0x37c] ;  /* 0x0000df00ff017b82 */ /* 0x000e220000000800 */
[----:B------:R-:W1:Y:S01]  /*0010*/  S2R R3, SR_TID.X ;  /* 0x0000000000037919 */ /* 0x000e620000002100 */
[----:B------:R-:W1:Y:S01]  /*0020*/  LDCU UR4, c[0x0][0x360] ;  /* 0x00006c00ff0477ac */ /* 0x000e620008000800 */
[----:B------:R-:W1:Y:S01]  /*0030*/  S2R R0, SR_CTAID.X ;  /* 0x0000000000007919 */ /* 0x000e620000002500 */
[----:B------:R-:W2:Y:S01]  /*0040*/  LDCU UR5, c[0x0][0x380] ;  /* 0x00007000ff0577ac */ /* 0x000ea20008000800 */
[----:B-1----:R-:W-:-:S05]  /*0050*/  IMAD R3, R0, UR4, R3 ;  /* 0x0000000400037c24 */ /* 0x002fca000f8e0203 */
[----:B--2---:R-:W-:-:S13]  /*0060*/  ISETP.GE.AND P0, PT, R3, UR5, PT ;  /* 0x0000000503007c0c */ /* 0x004fda000bf06270 */
[----:B0-----:R-:W-:Y:S05]  /*0070*/  @P0 EXIT ;  /* 0x000000000000094d */ /* 0x001fea0003800000 */
[----:B------:R-:W0:Y:S01]  /*0080*/  LDCU UR4, c[0x0][0x384] ;  /* 0x00007080ff0477ac */ /* 0x000e220008000800 */
[----:B------:R-:W1:Y:S01]  /*0090*/  LDC.64 R26, c[0x0][0x388] ;  /* 0x0000e200ff1a7b82 */ /* 0x000e620000000a00 */
[----:B------:R-:W2:Y:S07]  /*00a0*/  LDCU.64 UR36, c[0x0][0x358] ;  /* 0x00006b00ff2477ac */ /* 0x000eae0008000a00 */
[----:B------:R-:W3:Y:S08]  /*00b0*/  LDC.64 R24, c[0x0][0x398] ;  /* 0x0000e600ff187b82 */ /* 0x000ef00000000a00 */
[----:B------:R-:W4:Y:S01]  /*00c0*/  LDC.64 R22, c[0x0][0x3a0] ;  /* 0x0000e800ff167b82 */ /* 0x000f220000000a00 */
[----:B0-----:R-:W-:-:S04]  /*00d0*/  MOV R16, UR4 ;  /* 0x0000000400107c02 */ /* 0x001fc80008000f00 */
[----:B------:R-:W-:Y:S01]  /*00e0*/  ISETP.GE.AND P0, PT, R16, 0x1, PT ;  /* 0x000000011000780c */ /* 0x000fe20003f06270 */
[----:B------:R-:W-:-:S04]  /*00f0*/  IMAD R3, R3, R16, RZ ;  /* 0x0000001003037224 */ /* 0x000fc800078e02ff */
[----:B------:R-:W-:-:S04]  /*0100*/  IMAD R5, R3, R16, RZ ;  /* 0x0000001003057224 */ /* 0x000fc800078e02ff */
[----:B-1----:R-:W-:-:S04]  /*0110*/  IMAD.WIDE R26, R5, 0x4, R26 ;  /* 0x00000004051a7825 */ /* 0x002fc800078e021a */
[----:B---3--:R-:W-:-:S04]  /*0120*/  IMAD.WIDE R24, R5, 0x4, R24 ;  /* 0x0000000405187825 */ /* 0x008fc800078e0218 */
[----:B----4-:R-:W-:Y:S01]  /*0130*/  IMAD.WIDE R22, R3, 0x4, R22 ;  /* 0x0000000403167825 */ /* 0x010fe200078e0216 */
[----:B--2---:R-:W-:Y:S06]  /*0140*/  @!P0 BRA `(.L_x_0) ;  /* 0x0000001000708947 */ /* 0x004fec0003800000 */
[----:B------:R-:W-:Y:S01]  /*0150*/  HFMA2 R5, -RZ, RZ, 0, 0 ;  /* 0x00000000ff057431 */ /* 0x000fe200000001ff */
[C---:B------:R-:W-:Y:S01]  /*0160*/  IADD3 R8, PT, PT, R16.reuse, -0x1, RZ ;  /* 0xffffffff10087810 */ /* 0x040fe20007ffe0ff */
[----:B------:R-:W-:Y:S01]  /*0170*/  UMOV UR4, URZ ;  /* 0x000000ff00047c82 */ /* 0x000fe20008000000 */
[C---:B------:R-:W-:Y:S02]  /*0180*/  LOP3.LUT R0, R16.reuse, 0x3, RZ, 0xc0, !PT ;  /* 0x0000000310007812 */ /* 0x040fe400078ec0ff */
[----:B------:R-:W-:-:S07]  /*0190*/  LOP3.LUT R4, R16, 0x7ffffffc, RZ, 0xc0, !PT ;  /* 0x7ffffffc10047812 */ /* 0x000fce00078ec0ff */
.L_x_5:
[----:B------:R-:W-:Y:S01]  /*01a0*/  ISETP.GE.U32.AND P0, PT, R8, 0x3, PT ;  /* 0x000000030800780c */ /* 0x000fe20003f06070 */
[----:B------:R-:W-:-:S12]  /*01b0*/  IMAD.MOV.U32 R6, RZ, RZ, RZ ;  /* 0x000000ffff067224 */ /* 0x000fd800078e00ff */
[----:B01----:R-:W-:Y:S05]  /*01c0*/  @!P0 BRA `(.L_x_1) ;  /* 0x0000000000688947 */ /* 0x003fea0003800000 */
[----:B------:R-:W-:-:S07]  /*01d0*/  HFMA2 R7, -RZ, RZ, 0, 0 ;  /* 0x00000000ff077431 */ /* 0x000fce00000001ff */
.L_x_2:
[C---:B------:R-:W-:Y:S02]  /*01e0*/  IADD3 R2, PT, PT, R7.reuse, 0x1, RZ ;  /* 0x0000000107027810 */ /* 0x040fe40007ffe0ff */
[C---:B------:R-:W-:Y:S02]  /*01f0*/  IADD3 R3, PT, PT, R7.reuse, 0x2, RZ ;  /* 0x0000000207037810 */ /* 0x040fe40007ffe0ff */
[----:B------:R-:W-:Y:S01]  /*0200*/  ISETP.NE.AND P1, PT, R2, UR4, PT ;  /* 0x0000000402007c0c */ /* 0x000fe2000bf25270 */
[----:B------:R-:W-:Y:S01]  /*0210*/  VIADD R2, R7, 0x3 ;  /* 0x0000000307027836 */ /* 0x000fe20000000000 */
[----:B------:R-:W-:Y:S02]  /*0220*/  ISETP.NE.AND P2, PT, R3, UR4, PT ;  /* 0x0000000403007c0c */ /* 0x000fe4000bf45270 */
[----:B------:R-:W-:Y:S02]  /*0230*/  ISETP.NE.AND P0, PT, R7, UR4, PT ;  /* 0x0000000407007c0c */ /* 0x000fe4000bf05270 */
[----:B------:R-:W-:Y:S01]  /*0240*/  ISETP.NE.AND P3, PT, R2, UR4, PT ;  /* 0x0000000402007c0c */ /* 0x000fe2000bf65270 */
[----:B------:R-:W-:Y:S01]  /*0250*/  IMAD.WIDE R2, R5, 0x4, R24 ;  /* 0x0000000405027825 */ /* 0x000fe200078e0218 */
[----:B------:R-:W-:-:S02]  /*0260*/  IADD3 R7, PT, PT, R7, 0x4, RZ ;  /* 0x0000000407077810 */ /* 0x000fc40007ffe0ff */
[----:B------:R-:W-:-:S03]  /*0270*/  IADD3 R5, PT, PT, R5, 0x4, RZ ;  /* 0x0000000405057810 */ /* 0x000fc60007ffe0ff */
[----:B------:R-:W-:Y:S01]  /*0280*/  @!P1 MOV R11, 0x3f800000 ;  /* 0x3f800000000b9802 */ /* 0x000fe20000000f00 */
[----:B------:R0:W-:Y:S01]  /*0290*/  @P1 STG.E desc[UR36][R2.64+0x4], RZ ;  /* 0x000004ff02001986 */ /* 0x0001e2000c101924 */
[----:B------:R-:W-:Y:S02]  /*02a0*/  @!P2 MOV R13, 0x3f800000 ;  /* 0x3f800000000da802 */ /* 0x000fe40000000f00 */
[----:B------:R-:W-:Y:S01]  /*02b0*/  @!P0 MOV R9, 0x3f800000 ;  /* 0x3f80000000098802 */ /* 0x000fe20000000f00 */
[----:B------:R0:W-:Y:S01]  /*02c0*/  @P2 STG.E desc[UR36][R2.64+0x8], RZ ;  /* 0x000008ff02002986 */ /* 0x0001e2000c101924 */
[----:B------:R-:W-:-:S03]  /*02d0*/  @!P3 IMAD.MOV.U32 R15, RZ, RZ, 0x3f800000 ;  /* 0x3f800000ff0fb424 */ /* 0x000fc600078e00ff */
[----:B------:R0:W-:Y:S04]  /*02e0*/  @P3 STG.E desc[UR36][R2.64+0xc], RZ ;  /* 0x00000cff02003986 */ /* 0x0001e8000c101924 */
[----:B------:R0:W-:Y:S04]  /*02f0*/  @!P1 STG.E desc[UR36][R2.64+0x4], R11 ;  /* 0x0000040b02009986 */ /* 0x0001e8000c101924 */
[----:B------:R0:W-:Y:S04]  /*0300*/  @!P2 STG.E desc[UR36][R2.64+0x8], R13 ;  /* 0x0000080d0200a986 */ /* 0x0001e8000c101924 */
[----:B------:R0:W-:Y:S04]  /*0310*/  @!P3 STG.E desc[UR36][R2.64+0xc], R15 ;  /* 0x00000c0f0200b986 */ /* 0x0001e8000c101924 */
[----:B------:R0:W-:Y:S04]  /*0320*/  @!P0 STG.E desc[UR36][R2.64], R9 ;  /* 0x0000000902008986 */ /* 0x0001e8000c101924 */
[----:B------:R0:W-:Y:S01]  /*0330*/  @P0 STG.E desc[UR36][R2.64], RZ ;  /* 0x000000ff02000986 */ /* 0x0001e2000c101924 */
[----:B------:R-:W-:-:S13]  /*0340*/  ISETP.NE.AND P0, PT, R7, R4, PT ;  /* 0x000000040700720c */ /* 0x000fda0003f05270 */
[----:B0-----:R-:W-:Y:S05]  /*0350*/  @P0 BRA `(.L_x_2) ;  /* 0xfffffffc00a00947 */ /* 0x001fea000383ffff */
[----:B------:R-:W-:-:S07]  /*0360*/  MOV R6, R4 ;  /* 0x0000000400067202 */ /* 0x000fce0000000f00 */
.L_x_1:
[----:B------:R-:W-:-:S13]  /*0370*/  ISETP.NE.AND P0, PT, R0, RZ, PT ;  /* 0x000000ff0000720c */ /* 0x000fda0003f05270 */
[----:B------:R-:W-:Y:S05]  /*0380*/  @!P0 BRA `(.L_x_3) ;  /* 0x00000000005c8947 */ /* 0x000fea0003800000 */
[----:B------:R-:W0:Y:S01]  /*0390*/  LDCU UR5, c[0x0][0x384] ;  /* 0x00007080ff0577ac */ /* 0x000e220008000800 */
[----:B------:R-:W-:Y:S01]  /*03a0*/  ISETP.NE.AND P1, PT, R0, 0x1, PT ;  /* 0x000000010000780c */ /* 0x000fe20003f25270 */
[----:B0-----:R-:W-:-:S12]  /*03b0*/  ULOP3.LUT UP0, URZ, UR5, 0x1, URZ, 0xc0, !UPT ;  /* 0x0000000105ff7892 */ /* 0x001fd8000f80c0ff */
[----:B------:R-:W-:Y:S05]  /*03c0*/  @!P1 BRA `(.L_x_4) ;  /* 0x0000000000309947 */ /* 0x000fea0003800000 */
[C---:B------:R-:W-:Y:S01]  /*03d0*/  VIADD R2, R6.reuse, 0x1 ;  /* 0x0000000106027836 */ /* 0x040fe20000000000 */
[C---:B------:R-:W-:Y:S02]  /*03e0*/  ISETP.NE.AND P1, PT, R6.reuse, UR4, PT ;  /* 0x0000000406007c0c */ /* 0x040fe4000bf25270 */
[----:B------:R-:W-:Y:S02]  /*03f0*/  IADD3 R6, PT, PT, R6, 0x2, RZ ;  /* 0x0000000206067810 */ /* 0x000fe40007ffe0ff */
[----:B------:R-:W-:Y:S01]  /*0400*/  ISETP.NE.AND P2, PT, R2, UR4, PT ;  /* 0x0000000402007c0c */ /* 0x000fe2000bf45270 */
[----:B------:R-:W-:-:S04]  /*0410*/  IMAD.WIDE R2, R5, 0x4, R24 ;  /* 0x0000000405027825 */ /* 0x000fc800078e0218 */
[----:B------:R-:W-:-:S04]  /*0420*/  VIADD R5, R5, 0x2 ;  /* 0x0000000205057836 */ /* 0x000fc80000000000 */
[----:B------:R-:W-:Y:S01]  /*0430*/  @!P1 MOV R7, 0x3f800000 ;  /* 0x3f80000000079802 */ /* 0x000fe20000000f00 */
[----:B------:R0:W-:Y:S03]  /*0440*/  @P1 STG.E desc[UR36][R2.64], RZ ;  /* 0x000000ff02001986 */ /* 0x0001e6000c101924 */
[----:B------:R-:W-:Y:S01]  /*0450*/  @!P2 MOV R9, 0x3f800000 ;  /* 0x3f8000000009a802 */ /* 0x000fe20000000f00 */
[----:B------:R0:W-:Y:S04]  /*0460*/  @P2 STG.E desc[UR36][R2.64+0x4], RZ ;  /* 0x000004ff02002986 */ /* 0x0001e8000c101924 */
[----:B------:R0:W-:Y:S04]  /*0470*/  @!P1 STG.E desc[UR36][R2.64], R7 ;  /* 0x0000000702009986 */ /* 0x0001e8000c101924 */
[----:B------:R0:W-:Y:S02]  /*0480*/  @!P2 STG.E desc[UR36][R2.64+0x4], R9 ;  /* 0x000004090200a986 */ /* 0x0001e4000c101924 */
.L_x_4:
[----:B------:R-:W-:Y:S05]  /*0490*/  BRA.U !UP0, `(.L_x_3) ;  /* 0x0000000108187547 */ /* 0x000fea000b800000 */
[----:B------:R-:W-:Y:S01]  /*04a0*/  ISETP.NE.AND P1, PT, R6, UR4, PT ;  /* 0x0000000406007c0c */ /* 0x000fe2000bf25270 */
[C---:B0-----:R-:W-:Y:S01]  /*04b0*/  IMAD.WIDE R2, R5.reuse, 0x4, R24 ;  /* 0x0000000405027825 */ /* 0x041fe200078e0218 */
[----:B------:R-:W-:-:S11]  /*04c0*/  IADD3 R5, PT, PT, R5, 0x1, RZ ;  /* 0x0000000105057810 */ /* 0x000fd60007ffe0ff */
[----:B------:R-:W-:Y:S01]  /*04d0*/  @!P1 MOV R7, 0x3f800000 ;  /* 0x3f80000000079802 */ /* 0x000fe20000000f00 */
[----:B------:R1:W-:Y:S04]  /*04e0*/  @P1 STG.E desc[UR36][R2.64], RZ ;  /* 0x000000ff02001986 */ /* 0x0003e8000c101924 */
[----:B------:R1:W-:Y:S02]  /*04f0*/  @!P1 STG.E desc[UR36][R2.64], R7 ;  /* 0x0000000702009986 */ /* 0x0003e4000c101924 */
.L_x_3:
[----:B------:R-:W2:Y:S01]  /*0500*/  LDC R16, c[0x0][0x384] ;  /* 0x0000e100ff107b82 */ /* 0x000ea20000000800 */
[----:B------:R-:W-:-:S06]  /*0510*/  UIADD3 UR4, UPT, UPT, UR4, 0x1, URZ ;  /* 0x0000000104047890 */ /* 0x000fcc000fffe0ff */
[----:B--2---:R-:W-:-:S13]  /*0520*/  ISETP.NE.AND P1, PT, R16, UR4, PT ;  /* 0x0000000410007c0c */ /* 0x004fda000bf25270 */
[----:B------:R-:W-:Y:S05]  /*0530*/  @P1 BRA `(.L_x_5) ;  /* 0xfffffffc00181947 */ /* 0x000fea000383ffff */
[----:B------:R-:W-:Y:S01]  /*0540*/  ISETP.GE.U32.AND P2, PT, R8, 0xf, PT ;  /* 0x0000000f0800780c */ /* 0x000fe20003f46070 */
[----:B01----:R-:W-:Y:S01]  /*0550*/  HFMA2 R3, -RZ, RZ, 0, 0 ;  /* 0x00000000ff037431 */ /* 0x003fe200000001ff */
[----:B------:R-:W-:-:S04]  /*0560*/  LOP3.LUT R6, R16, 0xf, RZ, 0xc0, !PT ;  /* 0x0000000f10067812 */ /* 0x000fc800078ec0ff */
[----:B------:R-:W-:-:S07]  /*0570*/  ISETP.NE.AND P1, PT, R6, RZ, PT ;  /* 0x000000ff0600720c */ /* 0x000fce0003f25270 */
[----:B------:R-:W-:Y:S06]  /*0580*/  @!P2 BRA `(.L_x_6) ;  /* 0x0000000400cca947 */ /* 0x000fec0003800000 */
[----:B------:R-:W-:Y:S01]  /*0590*/  LOP3.LUT R3, R16, 0x7ffffff0, RZ, 0xc0, !PT ;  /* 0x7ffffff010037812 */ /* 0x000fe200078ec0ff */
[----:B------:R-:W-:-:S07]  /*05a0*/  IMAD.MOV.U32 R7, RZ, RZ, RZ ;  /* 0x000000ffff077224 */ /* 0x000fce00078e00ff */
.L_x_7:
[----:B0-----:R-:W-:-:S04]  /*05b0*/  IMAD R9, R7, R16, R7 ;  /* 0x0000001007097224 */ /* 0x001fc800078e0207 */
[----:B------:R-:W-:-:S05]  /*05c0*/  IMAD.WIDE.U32 R8, R9, 0x4, R26 ;  /* 0x0000000409087825 */ /* 0x000fca00078e001a */
[----:B------:R-:W2:Y:S01]  /*05d0*/  LDG.E R13, desc[UR36][R8.64] ;  /* 0x00000024080d7981 */ /* 0x000ea2000c1e1900 */
[C---:B------:R-:W-:Y:S02]  /*05e0*/  IMAD R2, R7.reuse, R16, R16 ;  /* 0x0000001007027224 */ /* 0x040fe400078e0210 */
[----:B------:R-:W-:-:S03]  /*05f0*/  IMAD.WIDE.U32 R4, R7, 0x4, R22 ;  /* 0x0000000407047825 */ /* 0x000fc600078e0016 */
[----:B------:R-:W-:-:S04]  /*0600*/  IADD3 R11, P2, PT, R2, R7, RZ ;  /* 0x00000007020b7210 */ /* 0x000fc80007f5e0ff */
[----:B------:R-:W-:Y:S02]  /*0610*/  IADD3.X R12, PT, PT, RZ, RZ, RZ, P2, !PT ;  /* 0x000000ffff0c7210 */ /* 0x000fe400017fe4ff */
[----:B------:R-:W-:-:S04]  /*0620*/  LEA R10, P2, R11, R26, 0x2 ;  /* 0x0000001a0b0a7211 */ /* 0x000fc800078410ff */
[----:B------:R-:W-:Y:S01]  /*0630*/  LEA.HI.X R11, R11, R27, R12, 0x2, P2 ;  /* 0x0000001b0b0b7211 */ /* 0x000fe200010f140c */
[----:B--2---:R0:W-:Y:S04]  /*0640*/  STG.E desc[UR36][R4.64], R13 ;  /* 0x0000000d04007986 */ /* 0x0041e8000c101924 */
[----:B------:R-:W2:Y:S01]  /*0650*/  LDG.E R15, desc[UR36][R10.64+0x4] ;  /* 0x000004240a0f7981 */ /* 0x000ea2000c1e1900 */
[----:B------:R-:W-:-:S04]  /*0660*/  IADD3 R2, PT, PT, R2, R16, RZ ;  /* 0x0000001002027210 */ /* 0x000fc80007ffe0ff */
[----:B------:R-:W-:-:S04]  /*0670*/  IADD3 R17, P2, PT, R2, R7, RZ ;  /* 0x0000000702117210 */ /* 0x000fc80007f5e0ff */
[----:B------:R-:W-:Y:S02]  /*0680*/  IADD3.X R9, PT, PT, RZ, RZ, RZ, P2, !PT ;  /* 0x000000ffff097210 */ /* 0x000fe400017fe4ff */
[----:B------:R-:W-:-:S04]  /*0690*/  LEA R8, P2, R17, R26, 0x2 ;  /* 0x0000001a11087211 */ /* 0x000fc800078410ff */
[----:B------:R-:W-:Y:S01]  /*06a0*/  LEA.HI.X R9, R17, R27, R9, 0x2, P2 ;  /* 0x0000001b11097211 */ /* 0x000fe200010f1409 */
[----:B------:R-:W-:Y:S01]  /*06b0*/  IMAD.IADD R2, R2, 0x1, R16 ;  /* 0x0000000102027824 */ /* 0x000fe200078e0210 */
[----:B--2---:R1:W-:Y:S04]  /*06c0*/  STG.E desc[UR36][R4.64+0x4], R15 ;  /* 0x0000040f04007986 */ /* 0x0043e8000c101924 */
[----:B------:R-:W2:Y:S01]  /*06d0*/  LDG.E R17, desc[UR36][R8.64+0x8] ;  /* 0x0000082408117981 */ /* 0x000ea2000c1e1900 */
[----:B------:R-:W-:-:S04]  /*06e0*/  IADD3 R19, P2, PT, R2, R7, RZ ;  /* 0x0000000702137210 */ /* 0x000fc80007f5e0ff */
[----:B------:R-:W-:Y:S02]  /*06f0*/  IADD3.X R12, PT, PT, RZ, RZ, RZ, P2, !PT ;  /* 0x000000ffff0c7210 */ /* 0x000fe400017fe4ff */
[----:B------:R-:W-:-:S04]  /*0700*/  LEA R10, P2, R19, R26, 0x2 ;  /* 0x0000001a130a7211 */ /* 0x000fc800078410ff */
[----:B------:R-:W-:Y:S02]  /*0710*/  LEA.HI.X R11, R19, R27, R12, 0x2, P2 ;  /* 0x0000001b130b7211 */ /* 0x000fe400010f140c */
[----:B------:R-:W-:Y:S01]  /*0720*/  IADD3 R2, PT, PT, R2, R16, RZ ;  /* 0x0000001002027210 */ /* 0x000fe20007ffe0ff */
[----:B--2---:R2:W-:Y:S04]  /*0730*/  STG.E desc[UR36][R4.64+0x8], R17 ;  /* 0x0000081104007986 */ /* 0x0045e8000c101924 */
[----:B0-----:R-:W3:Y:S01]  /*0740*/  LDG.E R13, desc[UR36][R10.64+0xc] ;  /* 0x00000c240a0d7981 */ /* 0x001ee2000c1e1900 */
[----:B------:R-:W-:-:S04]  /*0750*/  IADD3 R19, P2, PT, R2, R7, RZ ;  /* 0x0000000702137210 */ /* 0x000fc80007f5e0ff */
[----:B------:R-:W-:Y:S02]  /*0760*/  IADD3.X R12, PT, PT, RZ, RZ, RZ, P2, !PT ;  /* 0x000000ffff0c7210 */ /* 0x000fe400017fe4ff */
[----:B------:R-:W-:-:S04]  /*0770*/  LEA R8, P2, R19, R26, 0x2 ;  /* 0x0000001a13087211 */ /* 0x000fc800078410ff */
[----:B------:R-:W-:Y:S01]  /*0780*/  LEA.HI.X R9, R19, R27, R12, 0x2, P2 ;  /* 0x0000001b13097211 */ /* 0x000fe200010f140c */
[----:B------:R-:W-:Y:S01]  /*0790*/  IMAD.IADD R2, R2, 0x1, R16 ;  /* 0x0000000102027824 */ /* 0x000fe200078e0210 */
[----:B---3--:R0:W-:Y:S04]  /*07a0*/  STG.E desc[UR36][R4.64+0xc], R13 ;  /* 0x00000c0d04007986 */ /* 0x0081e8000c101924 */
[----:B-1----:R-:W3:Y:S01]  /*07b0*/  LDG.E R15, desc[UR36][R8.64+0x10] ;  /* 0x00001024080f7981 */ /* 0x002ee2000c1e1900 */
[----:B------:R-:W-:-:S04]  /*07c0*/  IADD3 R19, P2, PT, R2, R7, RZ ;  /* 0x0000000702137210 */ /* 0x000fc80007f5e0ff */
[----:B------:R-:W-:Y:S02]  /*07d0*/  IADD3.X R12, PT, PT, RZ, RZ, RZ, P2, !PT ;  /* 0x000000ffff0c7210 */ /* 0x000fe400017fe4ff */
[----:B------:R-:W-:-:S04]  /*07e0*/  LEA R10, P2, R19, R26, 0x2 ;  /* 0x0000001a130a7211 */ /* 0x000fc800078410ff */
[----:B------:R-:W-:Y:S02]  /*07f0*/  LEA.HI.X R11, R19, R27, R12, 0x2, P2 ;  /* 0x0000001b130b7211 */ /* 0x000fe400010f140c */
[----:B------:R-:W-:Y:S01]  /*0800*/  IADD3 R2, PT, PT, R2, R16, RZ ;  /* 0x0000001002027210 */ /* 0x000fe20007ffe0ff */
[----:B---3--:R1:W-:Y:S04]  /*0810*/  STG.E desc[UR36][R4.64+0x10], R15 ;  /* 0x0000100f04007986 */ /* 0x0083e8000c101924 */
[----:B--2---:R-:W2:Y:S01]  /*0820*/  LDG.E R17, desc[UR36][R10.64+0x14] ;  /* 0x000014240a117981 */ /* 0x004ea2000c1e1900 */
[----:B------:R-:W-:-:S04]  /*0830*/  IADD3 R19, P2, PT, R2, R7, RZ ;  /* 0x0000000702137210 */ /* 0x000fc80007f5e0ff */
[----:B------:R-:W-:Y:S02]  /*0840*/  IADD3.X R12, PT, PT, RZ, RZ, RZ, P2, !PT ;  /* 0x000000ffff0c7210 */ /* 0x000fe400017fe4ff */
[----:B------:R-:W-:-:S04]  /*0850*/  LEA R8, P2, R19, R26, 0x2 ;  /* 0x0000001a13087211 */ /* 0x000fc800078410ff */
[----:B------:R-:W-:Y:S01]  /*0860*/  LEA.HI.X R9, R19, R27, R12, 0x2, P2 ;  /* 0x0000001b13097211 */ /* 0x000fe200010f140c */
[----:B------:R-:W-:Y:S01]  /*0870*/  IMAD.IADD R2, R2, 0x1, R16 ;  /* 0x0000000102027824 */ /* 0x000fe200078e0210 */
[----:B--2---:R2:W-:Y:S04]  /*0880*/  STG.E desc[UR36][R4.64+0x14], R17 ;  /* 0x0000141104007986 */ /* 0x0045e8000c101924 */
[----:B0-----:R-:W3:Y:S01]  /*0890*/  LDG.E R13, desc[UR36][R8.64+0x18] ;  /* 0x00001824080d7981 */ /* 0x001ee2000c1e1900 */
[----:B------:R-:W-:-:S04]  /*08a0*/  IADD3 R19, P2, PT, R2, R7, RZ ;  /* 0x0000000702137210 */ /* 0x000fc80007f5e0ff */
[----:B------:R-:W-:Y:S02]  /*08b0*/  IADD3.X R12, PT, PT, RZ, RZ, RZ, P2, !PT ;  /* 0x000000ffff0c7210 */ /* 0x000fe400017fe4ff */
[----:B------:R-:W-:-:S04]  /*08c0*/  LEA R10, P2, R19, R26, 0x2 ;  /* 0x0000001a130a7211 */ /* 0x000fc800078410ff */
[----:B------:R-:W-:Y:S02]  /*08d0*/  LEA.HI.X R11, R19, R27, R12, 0x2, P2 ;  /* 0x0000001b130b7211 */ /* 0x000fe400010f140c */
[----:B------:R-:W-:Y:S01]  /*08e0*/  IADD3 R2, PT, PT, R2, R16, RZ ;  /* 0x0000001002027210 */ /* 0x000fe20007ffe0ff */
[----:B---3--:R0:W-:Y:S04]  /*08f0*/  STG.E desc[UR36][R4.64+0x18], R13 ;  /* 0x0000180d04007986 */ /* 0x0081e8000c101924 */
[----:B-1----:R-:W3:Y:S01]  /*0900*/  LDG.E R15, desc[UR36][R10.64+0x1c] ;  /* 0x00001c240a0f7981 */ /* 0x002ee2000c1e1900 */
[----:B------:R-:W-:-:S04]  /*0910*/  IADD3 R19, P2, PT, R2, R7, RZ ;  /* 0x0000000702137210 */ /* 0x000fc80007f5e0ff */
[----:B------:R-:W-:Y:S02]  /*0920*/  IADD3.X R12, PT, PT, RZ, RZ, RZ, P2, !PT ;  /* 0x000000ffff0c7210 */ /* 0x000fe400017fe4ff */
[----:B------:R-:W-:-:S04]  /*0930*/  LEA R8, P2, R19, R26, 0x2 ;  /* 0x0000001a13087211 */ /* 0x000fc800078410ff */
[----:B------:R-:W-:Y:S01]  /*0940*/  LEA.HI.X R9, R19, R27, R12, 0x2, P2 ;  /* 0x0000001b13097211 */ /* 0x000fe200010f140c */
[----:B------:R-:W-:Y:S01]  /*0950*/  IMAD.IADD R2, R2, 0x1, R16 ;  /* 0x0000000102027824 */ /* 0x000fe200078e0210 */
[----:B---3--:R1:W-:Y:S04]  /*0960*/  STG.E desc[UR36][R4.64+0x1c], R15 ;  /* 0x00001c0f04007986 */ /* 0x0083e8000c101924 */
[----:B--2---:R-:W2:Y:S01]  /*0970*/  LDG.E R17, desc[UR36][R8.64+0x20] ;  /* 0x0000202408117981 */ /* 0x004ea2000c1e1900 */
        /* <DEDUP_REMOVED lines=41> */
[----:B------:R-:W3:Y:S01]  /*0c10*/  LDG.E R9, desc[UR36][R8.64+0x38] ;  /* 0x0000382408097981 */ /* 0x000ee2000c1e1900 */
[----:B--2---:R-:W-:-:S04]  /*0c20*/  IADD3 R17, P2, PT, R2, R7, RZ ;  /* 0x0000000702117210 */ /* 0x004fc80007f5e0ff */
[----:B------:R-:W-:Y:S02]  /*0c30*/  IADD3.X R2, PT, PT, RZ, RZ, RZ, P2, !PT ;  /* 0x000000ffff027210 */ /* 0x000fe400017fe4ff */
[----:B------:R-:W-:-:S04]  /*0c40*/  LEA R10, P2, R17, R26, 0x2 ;  /* 0x0000001a110a7211 */ /* 0x000fc800078410ff */
[----:B------:R-:W-:Y:S01]  /*0c50*/  LEA.HI.X R11, R17, R27, R2, 0x2, P2 ;  /* 0x0000001b110b7211 */ /* 0x000fe200010f1402 */
[----:B---3--:R0:W-:Y:S05]  /*0c60*/  STG.E desc[UR36][R4.64+0x38], R9 ;  /* 0x0000380904007986 */ /* 0x0081ea000c101924 */
[----:B------:R-:W2:Y:S01]  /*0c70*/  LDG.E R11, desc[UR36][R10.64+0x3c] ;  /* 0x00003c240a0b7981 */ /* 0x000ea2000c1e1900 */
[----:B------:R-:W-:-:S04]  /*0c80*/  IADD3 R7, PT, PT, R7, 0x10, RZ ;  /* 0x0000001007077810 */ /* 0x000fc80007ffe0ff */
[----:B------:R-:W-:Y:S01]  /*0c90*/  ISETP.NE.AND P2, PT, R7, R3, PT ;  /* 0x000000030700720c */ /* 0x000fe20003f45270 */
[----:B--2---:R0:W-:-:S12]  /*0ca0*/  STG.E desc[UR36][R4.64+0x3c], R11 ;  /* 0x00003c0b04007986 */ /* 0x0041d8000c101924 */
[----:B------:R-:W-:Y:S05]  /*0cb0*/  @P2 BRA `(.L_x_7) ;  /* 0xfffffff8003c2947 */ /* 0x000fea000383ffff */
.L_x_6:
[----:B------:R-:W-:Y:S05]  /*0cc0*/  @!P1 BRA `(.L_x_0) ;  /* 0x0000000400909947 */ /* 0x000fea0003800000 */
[----:B------:R-:W-:Y:S02]  /*0cd0*/  ISETP.GE.U32.AND P2, PT, R6, 0x8, PT ;  /* 0x000000080600780c */ /* 0x000fe40003f46070 */
[----:B------:R-:W-:-:S04]  /*0ce0*/  LOP3.LUT R12, R16, 0x7, RZ, 0xc0, !PT ;  /* 0x00000007100c7812 */ /* 0x000fc800078ec0ff */
[----:B------:R-:W-:-:S07]  /*0cf0*/  ISETP.NE.AND P1, PT, R12, RZ, PT ;  /* 0x000000ff0c00720c */ /* 0x000fce0003f25270 */
[----:B------:R-:W-:Y:S06]  /*0d00*/  @!P2 BRA `(.L_x_8) ;  /* 0x0000000000dca947 */ /* 0x000fec0003800000 */
[----:B------:R-:W-:-:S04]  /*0d10*/  IMAD R7, R3, R16, R3 ;  /* 0x0000001003077224 */ /* 0x000fc800078e0203 */
[----:B------:R-:W-:-:S05]  /*0d20*/  IMAD.WIDE.U32 R6, R7, 0x4, R26 ;  /* 0x0000000407067825 */ /* 0x000fca00078e001a */
[----:B0-----:R-:W2:Y:S01]  /*0d30*/  LDG.E R11, desc[UR36][R6.64] ;  /* 0x00000024060b7981 */ /* 0x001ea2000c1e1900 */
[C---:B------:R-:W-:Y:S02]  /*0d40*/  IMAD R2, R3.reuse, R16, R16 ;  /* 0x0000001003027224 */ /* 0x040fe400078e0210 */
[----:B------:R-:W-:-:S03]  /*0d50*/  IMAD.WIDE.U32 R4, R3, 0x4, R22 ;  /* 0x0000000403047825 */ /* 0x000fc600078e0016 */
        /* <DEDUP_REMOVED lines=13> */
[----:B------:R-:W2:Y:S01]  /*0e30*/  LDG.E R15, desc[UR36][R6.64+0x8] ;  /* 0x00000824060f7981 */ /* 0x000ea2000c1e1900 */
        /* <DEDUP_REMOVED lines=27> */
[----:B------:R-:W2:Y:S01]  /*0ff0*/  LDG.E R7, desc[UR36][R6.64+0x18] ;  /* 0x0000182406077981 */ /* 0x000ea2000c1e1900 */
[----:B0-----:R-:W-:-:S04]  /*1000*/  IADD3 R11, P2, PT, R3, R2, RZ ;  /* 0x00000002030b7210 */ /* 0x001fc80007f5e0ff */
[----:B------:R-:W-:Y:S02]  /*1010*/  IADD3.X R2, PT, PT, RZ, RZ, RZ, P2, !PT ;  /* 0x000000ffff027210 */ /* 0x000fe400017fe4ff */
[----:B------:R-:W-:-:S04]  /*1020*/  LEA R8, P2, R11, R26, 0x2 ;  /* 0x0000001a0b087211 */ /* 0x000fc800078410ff */
[----:B------:R-:W-:Y:S01]  /*1030*/  LEA.HI.X R9, R11, R27, R2, 0x2, P2 ;  /* 0x0000001b0b097211 */ /* 0x000fe200010f1402 */
[----:B--2---:R1:W-:Y:S05]  /*1040*/  STG.E desc[UR36][R4.64+0x18], R7 ;  /* 0x0000180704007986 */ /* 0x0043ea000c101924 */
[----:B------:R-:W2:Y:S01]  /*1050*/  LDG.E R9, desc[UR36][R8.64+0x1c] ;  /* 0x00001c2408097981 */ /* 0x000ea2000c1e1900 */
[----:B------:R-:W-:-:S03]  /*1060*/  VIADD R3, R3, 0x8 ;  /* 0x0000000803037836 */ /* 0x000fc60000000000 */
[----:B--2---:R1:W-:Y:S04]  /*1070*/  STG.E desc[UR36][R4.64+0x1c], R9 ;  /* 0x00001c0904007986 */ /* 0x0043e8000c101924 */
.L_x_8:
[----:B------:R-:W-:Y:S05]  /*1080*/  @!P1 BRA `(.L_x_0) ;  /* 0x0000000000a09947 */ /* 0x000fea0003800000 */
[----:B------:R-:W-:-:S13]  /*1090*/  ISETP.GE.U32.AND P1, PT, R12, 0x4, PT ;  /* 0x000000040c00780c */ /* 0x000fda0003f26070 */
[----:B------:R-:W-:Y:S05]  /*10a0*/  @!P1 BRA `(.L_x_9) ;  /* 0x00000000006c9947 */ /* 0x000fea0003800000 */
[----:B01----:R-:W-:-:S04]  /*10b0*/  IMAD R5, R3, R16, R3 ;  /* 0x0000001003057224 */ /* 0x003fc800078e0203 */
        /* <DEDUP_REMOVED lines=9> */
[----:B------:R-:W3:Y:S01]  /*1150*/  LDG.E R13, desc[UR36][R8.64+0x4] ;  /* 0x00000424080d7981 */ /* 0x000ee2000c1e1900 */
[----:B------:R-:W-:-:S04]  /*1160*/  IADD3 R2, PT, PT, R2, R16, RZ ;  /* 0x0000001002027210 */ /* 0x000fc80007ffe0ff */
[----:B------:R-:W-:-:S04]  /*1170*/  IADD3 R15, P1, PT, R3, R2, RZ ;  /* 0x00000002030f7210 */ /* 0x000fc80007f3e0ff */
[----:B------:R-:W-:Y:S02]  /*1180*/  IADD3.X R5, PT, PT, RZ, RZ, RZ, P1, !PT ;  /* 0x000000ffff057210 */ /* 0x000fe40000ffe4ff */
[----:B------:R-:W-:-:S04]  /*1190*/  LEA R4, P1, R15, R26, 0x2 ;  /* 0x0000001a0f047211 */ /* 0x000fc800078210ff */
[----:B------:R-:W-:Y:S01]  /*11a0*/  LEA.HI.X R5, R15, R27, R5, 0x2, P1 ;  /* 0x0000001b0f057211 */ /* 0x000fe200008f1405 */
[----:B------:R-:W-:Y:S01]  /*11b0*/  IMAD.IADD R2, R2, 0x1, R16 ;  /* 0x0000000102027824 */ /* 0x000fe200078e0210 */
[----:B---3--:R2:W-:Y:S04]  /*11c0*/  STG.E desc[UR36][R6.64+0x4], R13 ;  /* 0x0000040d06007986 */ /* 0x0085e8000c101924 */
[----:B------:R-:W3:Y:S01]  /*11d0*/  LDG.E R5, desc[UR36][R4.64+0x8] ;  /* 0x0000082404057981 */ /* 0x000ee2000c1e1900 */
[----:B------:R-:W-:-:S04]  /*11e0*/  IADD3 R15, P1, PT, R3, R2, RZ ;  /* 0x00000002030f7210 */ /* 0x000fc80007f3e0ff */
[----:B------:R-:W-:Y:S02]  /*11f0*/  IADD3.X R2, PT, PT, RZ, RZ, RZ, P1, !PT ;  /* 0x000000ffff027210 */ /* 0x000fe40000ffe4ff */
[----:B------:R-:W-:-:S04]  /*1200*/  LEA R8, P1, R15, R26, 0x2 ;  /* 0x0000001a0f087211 */ /* 0x000fc800078210ff */
[----:B------:R-:W-:Y:S01]  /*1210*/  LEA.HI.X R9, R15, R27, R2, 0x2, P1 ;  /* 0x0000001b0f097211 */ /* 0x000fe200008f1402 */
[----:B---3--:R2:W-:Y:S05]  /*1220*/  STG.E desc[UR36][R6.64+0x8], R5 ;  /* 0x0000080506007986 */ /* 0x0085ea000c101924 */
[----:B------:R-:W3:Y:S01]  /*1230*/  LDG.E R9, desc[UR36][R8.64+0xc] ;  /* 0x00000c2408097981 */ /* 0x000ee2000c1e1900 */
[----:B------:R-:W-:-:S03]  /*1240*/  IADD3 R3, PT, PT, R3, 0x4, RZ ;  /* 0x0000000403037810 */ /* 0x000fc60007ffe0ff */
[----:B---3--:R2:W-:Y:S04]  /*1250*/  STG.E desc[UR36][R6.64+0xc], R9 ;  /* 0x00000c0906007986 */ /* 0x0085e8000c101924 */
.L_x_9:
[----:B------:R-:W-:Y:S05]  /*1260*/  @!P0 BRA `(.L_x_0) ;  /* 0x0000000000288947 */ /* 0x000fea0003800000 */
[----:B------:R-:W-:-:S05]  /*1270*/  UMOV UR4, URZ ;  /* 0x000000ff00047c82 */ /* 0x000fca0008000000 */
.L_x_10:
[----:B0123--:R-:W-:-:S04]  /*1280*/  IMAD R5, R3, R16, R3 ;  /* 0x0000001003057224 */ /* 0x00ffc800078e0203 */
[----:B------:R-:W-:-:S06]  /*1290*/  IMAD.WIDE.U32 R4, R5, 0x4, R26 ;  /* 0x0000000405047825 */ /* 0x000fcc00078e001a */
[----:B------:R-:W2:Y:S01]  /*12a0*/  LDG.E R5, desc[UR36][R4.64] ;  /* 0x0000002404057981 */ /* 0x000ea2000c1e1900 */
[C---:B------:R-:W-:Y:S01]  /*12b0*/  IMAD.WIDE.U32 R6, R3.reuse, 0x4, R22 ;  /* 0x0000000403067825 */ /* 0x040fe200078e0016 */
[----:B------:R-:W-:Y:S01]  /*12c0*/  UIADD3 UR4, UPT, UPT, UR4, 0x1, URZ ;  /* 0x0000000104047890 */ /* 0x000fe2000fffe0ff */
[----:B------:R-:W-:-:S05]  /*12d0*/  IADD3 R3, PT, PT, R3, 0x1, RZ ;  /* 0x0000000103037810 */ /* 0x000fca0007ffe0ff */
[----:B------:R-:W-:Y:S01]  /*12e0*/  ISETP.NE.AND P0, PT, R0, UR4, PT ;  /* 0x0000000400007c0c */ /* 0x000fe2000bf05270 */
[----:B--2---:R3:W-:-:S12]  /*12f0*/  STG.E desc[UR36][R6.64], R5 ;  /* 0x0000000506007986 */ /* 0x0047d8000c101924 */
[----:B------:R-:W-:Y:S05]  /*1300*/  @P0 BRA `(.L_x_10) ;  /* 0xfffffffc00dc0947 */ /* 0x000fea000383ffff */
.L_x_0:
[----:B------:R-:W-:Y:S02]  /*1310*/  MOV R2, 0x0 ;  /* 0x0000000000027802 */ /* 0x000fe40000000f00 */
[C---:B------:R-:W-:Y:S01]  /*1320*/  ISETP.GE.AND P0, PT, R16.reuse, 0x1, PT ;  /* 0x000000011000780c */ /* 0x040fe20003f06270 */
[----:B------:R-:W-:Y:S01]  /*1330*/  IMAD.WIDE R16, R16, 0x4, RZ ;  /* 0x0000000410107825 */ /* 0x000fe200078e02ff */
[----:B-123--:R1:W2:Y:S02]  /*1340*/  LDC.64 R6, c[0x4][R2] ;  /* 0x0100000002067b82 */ /* 0x00e2a40000000a00 */
[----:B------:R-:W-:Y:S01]  /*1350*/  P2R R28, PR, RZ, 0x1 ;  /* 0x00000001ff1c7803 */ /* 0x000fe20000000000 */
[----:B0-----:R-:W-:Y:S01]  /*1360*/  IMAD.MOV.U32 R4, RZ, RZ, R16 ;  /* 0x000000ffff047224 */ /* 0x001fe200078e0010 */
[----:B------:R-:W-:-:S07]  /*1370*/  MOV R5, R17 ;  /* 0x0000001100057202 */ /* 0x000fce0000000f00 */
[----:B------:R-:W-:-:S07]  /*1380*/  LEPC R20, `(.L_x_11) ;  /* 0x000000001014794e */ /* 0x000fce0000000000 */
[----:B-12---:R-:W-:Y:S05]  /*1390*/  CALL.ABS.NOINC R6 ;  /* 0x0000000006007343 */ /* 0x006fea0003c00000 */
.L_x_11:
[----:B------:R-:W0:Y:S01]  /*13a0*/  LDC.64 R2, c[0x4][R2] ;  /* 0x0100000002027b82 */ /* 0x000e220000000a00 */
[----:B------:R-:W-:Y:S01]  /*13b0*/  MOV R18, R4 ;  /* 0x0000000400127202 */ /* 0x000fe20000000f00 */
[----:B------:R-:W-:Y:S01]  /*13c0*/  IMAD.MOV.U32 R4, RZ, RZ, R16 ;  /* 0x000000ffff047224 */ /* 0x000fe200078e0010 */
[----:B------:R-:W-:Y:S02]  /*13d0*/  MOV R19, R5 ;  /* 0x0000000500137202 */ /* 0x000fe40000000f00 */
[----:B------:R-:W-:-:S07]  /*13e0*/  MOV R5, R17 ;  /* 0x0000001100057202 */ /* 0x000fce0000000f00 */
[----:B------:R-:W-:-:S07]  /*13f0*/  LEPC R20, `(.L_x_12) ;  /* 0x000000001014794e */ /* 0x000fce0000000000 */
[----:B0-----:R-:W-:Y:S05]  /*1400*/  CALL.ABS.NOINC R2 ;  /* 0x0000000002007343 */ /* 0x001fea0003c00000 */
.L_x_12:
[----:B------:R-:W-:Y:S02]  /*1410*/  ISETP.NE.AND P6, PT, R28, RZ, PT ;  /* 0x000000ff1c00720c */ /* 0x000fe40003fc5270 */
[----:B------:R-:W-:Y:S02]  /*1420*/  MOV R16, R4 ;  /* 0x0000000400107202 */ /* 0x000fe40000000f00 */
[----:B------:R-:W-:-:S09]  /*1430*/  MOV R17, R5 ;  /* 0x0000000500117202 */ /* 0x000fd20000000f00 */
[----:B------:R-:W-:Y:S05]  /*1440*/  @!P6 BRA `(.L_x_13) ;  /* 0x000000080014e947 */ /* 0x000fea0003800000 */
[----:B------:R-:W0:Y:S01]  /*1450*/  LDC R0, c[0x0][0x384] ;  /* 0x0000e100ff007b82 */ /* 0x000e220000000800 */
[----:B------:R-:W-:Y:S02]  /*1460*/  HFMA2 R9, -RZ, RZ, 0, 0 ;  /* 0x00000000ff097431 */ /* 0x000fe400000001ff */
[C---:B0-----:R-:W-:Y:S01]  /*1470*/  VIADD R2, R0.reuse, 0xffffffff ;  /* 0xffffffff00027836 */ /* 0x041fe20000000000 */
[----:B------:R-:W-:-:S04]  /*1480*/  LOP3.LUT R8, R0, 0xf, RZ, 0xc0, !PT ;  /* 0x0000000f00087812 */ /* 0x000fc800078ec0ff */
[----:B------:R-:W-:Y:S02]  /*1490*/  ISETP.GE.U32.AND P0, PT, R2, 0xf, PT ;  /* 0x0000000f0200780c */ /* 0x000fe40003f06070 */
[----:B------:R-:W-:-:S11]  /*14a0*/  ISETP.NE.AND P1, PT, R8, RZ, PT ;  /* 0x000000ff0800720c */ /* 0x000fd60003f25270 */
[----:B------:R-:W-:Y:S05]  /*14b0*/  @!P0 BRA `(.L_x_14) ;  /* 0x0000000000e88947 */ /* 0x000fea0003800000 */
[----:B------:R-:W-:Y:S01]  /*14c0*/  BSSY.RECONVERGENT B0, `(.L_x_14) ;  /* 0x0000039000007945 */ /* 0x000fe20003800200 */
[----:B------:R-:W-:Y:S02]  /*14d0*/  LOP3.LUT R9, R0, 0x7ffffff0, RZ, 0xc0, !PT ;  /* 0x7ffffff000097812 */ /* 0x000fe400078ec0ff */
[----:B------:R-:W-:-:S07]  /*14e0*/  MOV R11, RZ ;  /* 0x000000ff000b7202 */ /* 0x000fce0000000f00 */
.L_x_15:
[----:B------:R-:W-:-:S05]  /*14f0*/  IMAD.WIDE.U32 R2, R11, 0x4, R22 ;  /* 0x000000040b027825 */ /* 0x000fca00078e0016 */
[----:B----4-:R-:W2:Y:S01]  /*1500*/  LDG.E R13, desc[UR36][R2.64] ;  /* 0x00000024020d7981 */ /* 0x010ea2000c1e1900 */
[----:B------:R-:W-:-:S04]  /*1510*/  IMAD.WIDE.U32 R4, R11, 0x4, R18 ;  /* 0x000000040b047825 */ /* 0x000fc800078e0012 */
[C---:B------:R-:W-:Y:S01]  /*1520*/  IMAD.WIDE.U32 R6, R11.reuse, 0x4, R16 ;  /* 0x000000040b067825 */ /* 0x040fe200078e0010 */
[----:B--2---:R0:W-:Y:S04]  /*1530*/  ST.E desc[UR36][R4.64], R13 ;  /* 0x0000000d04007985 */ /* 0x0041e8000c101924 */
[----:B------:R-:W-:Y:S04]  /*1540*/  ST.E desc[UR36][R6.64], RZ ;  /* 0x000000ff06007985 */ /* 0x000fe8000c101924 */
[----:B------:R-:W2:Y:S04]  /*1550*/  LDG.E R15, desc[UR36][R2.64+0x4] ;  /* 0x00000424020f7981 */ /* 0x000ea8000c1e1900 */
[----:B--2---:R1:W-:Y:S04]  /*1560*/  ST.E desc[UR36][R4.64+0x4], R15 ;  /* 0x0000040f04007985 */ /* 0x0043e8000c101924 */
[----:B------:R-:W-:Y:S04]  /*1570*/  ST.E desc[UR36][R6.64+0x4], RZ ;  /* 0x000004ff06007985 */ /* 0x000fe8000c101924 */
[----:B------:R-:W2:Y:S04]  /*1580*/  LDG.E R21, desc[UR36][R2.64+0x8] ;  /* 0x0000082402157981 */ /* 0x000ea8000c1e1900 */
[----:B--2---:R2:W-:Y:S04]  /*1590*/  ST.E desc[UR36][R4.64+0x8], R21 ;  /* 0x0000081504007985 */ /* 0x0045e8000c101924 */
[----:B------:R-:W-:Y:S04]  /*15a0*/  ST.E desc[UR36][R6.64+0x8], RZ ;  /* 0x000008ff06007985 */ /* 0x000fe8000c101924 */
[----:B------:R-:W3:Y:S04]  /*15b0*/  LDG.E R29, desc[UR36][R2.64+0xc] ;  /* 0x00000c24021d7981 */ /* 0x000ee8000c1e1900 */
[----:B---3--:R3:W-:Y:S04]  /*15c0*/  ST.E desc[UR36][R4.64+0xc], R29 ;  /* 0x00000c1d04007985 */ /* 0x0087e8000c101924 */
[----:B------:R-:W-:Y:S04]  /*15d0*/  ST.E desc[UR36][R6.64+0xc], RZ ;  /* 0x00000cff06007985 */ /* 0x000fe8000c101924 */
[----:B0-----:R-:W4:Y:S04]  /*15e0*/  LDG.E R13, desc[UR36][R2.64+0x10] ;  /* 0x00001024020d7981 */ /* 0x001f28000c1e1900 */
[----:B----4-:R0:W-:Y:S04]  /*15f0*/  ST.E desc[UR36][R4.64+0x10], R13 ;  /* 0x0000100d04007985 */ /* 0x0101e8000c101924 */
[----:B------:R-:W-:Y:S04]  /*1600*/  ST.E desc[UR36][R6.64+0x10], RZ ;  /* 0x000010ff06007985 */ /* 0x000fe8000c101924 */
[----:B-1----:R-:W4:Y:S04]  /*1610*/  LDG.E R15, desc[UR36][R2.64+0x14] ;  /* 0x00001424020f7981 */ /* 0x002f28000c1e1900 */
[----:B----4-:R1:W-:Y:S04]  /*1620*/  ST.E desc[UR36][R4.64+0x14], R15 ;  /* 0x0000140f04007985 */ /* 0x0103e8000c101924 */
[----:B------:R-:W-:Y:S04]  /*1630*/  ST.E desc[UR36][R6.64+0x14], RZ ;  /* 0x000014ff06007985 */ /* 0x000fe8000c101924 */
[----:B--2---:R-:W2:Y:S04]  /*1640*/  LDG.E R21, desc[UR36][R2.64+0x18] ;  /* 0x0000182402157981 */ /* 0x004ea8000c1e1900 */
[----:B--2---:R2:W-:Y:S04]  /*1650*/  ST.E desc[UR36][R4.64+0x18], R21 ;  /* 0x0000181504007985 */ /* 0x0045e8000c101924 */
[----:B------:R-:W-:Y:S04]  /*1660*/  ST.E desc[UR36][R6.64+0x18], RZ ;  /* 0x000018ff06007985 */ /* 0x000fe8000c101924 */
[----:B---3--:R-:W3:Y:S04]  /*1670*/  LDG.E R29, desc[UR36][R2.64+0x1c] ;  /* 0x00001c24021d7981 */ /* 0x008ee8000c1e1900 */
        /* <DEDUP_REMOVED lines=13> */
[----:B------:R4:W-:Y:S04]  /*1750*/  ST.E desc[UR36][R6.64+0x2c], RZ ;  /* 0x00002cff06007985 */ /* 0x0009e8000c101924 */
[----:B0-----:R-:W5:Y:S04]  /*1760*/  LDG.E R13, desc[UR36][R2.64+0x30] ;  /* 0x00003024020d7981 */ /* 0x001f68000c1e1900 */
[----:B-----5:R4:W-:Y:S04]  /*1770*/  ST.E desc[UR36][R4.64+0x30], R13 ;  /* 0x0000300d04007985 */ /* 0x0209e8000c101924 */
[----:B------:R4:W-:Y:S04]  /*1780*/  ST.E desc[UR36][R6.64+0x30], RZ ;  /* 0x000030ff06007985 */ /* 0x0009e8000c101924 */
[----:B-1----:R-:W5:Y:S04]  /*1790*/  LDG.E R15, desc[UR36][R2.64+0x34] ;  /* 0x00003424020f7981 */ /* 0x002f68000c1e1900 */
[----:B-----5:R4:W-:Y:S04]  /*17a0*/  ST.E desc[UR36][R4.64+0x34], R15 ;  /* 0x0000340f04007985 */ /* 0x0209e8000c101924 */
[----:B------:R4:W-:Y:S04]  /*17b0*/  ST.E desc[UR36][R6.64+0x34], RZ ;  /* 0x000034ff06007985 */ /* 0x0009e8000c101924 */
[----:B--2---:R-:W2:Y:S04]  /*17c0*/  LDG.E R21, desc[UR36][R2.64+0x38] ;  /* 0x0000382402157981 */ /* 0x004ea8000c1e1900 */
[----:B--2---:R4:W-:Y:S04]  /*17d0*/  ST.E desc[UR36][R4.64+0x38], R21 ;  /* 0x0000381504007985 */ /* 0x0049e8000c101924 */
[----:B------:R4:W-:Y:S04]  /*17e0*/  ST.E desc[UR36][R6.64+0x38], RZ ;  /* 0x000038ff06007985 */ /* 0x0009e8000c101924 */
[----:B---3--:R-:W2:Y:S01]  /*17f0*/  LDG.E R29, desc[UR36][R2.64+0x3c] ;  /* 0x00003c24021d7981 */ /* 0x008ea2000c1e1900 */
[----:B------:R-:W-:-:S04]  /*1800*/  IADD3 R11, PT, PT, R11, 0x10, RZ ;  /* 0x000000100b0b7810 */ /* 0x000fc80007ffe0ff */
[----:B------:R-:W-:Y:S01]  /*1810*/  ISETP.NE.AND P0, PT, R11, R9, PT ;  /* 0x000000090b00720c */ /* 0x000fe20003f05270 */
[----:B--2---:R4:W-:Y:S04]  /*1820*/  ST.E desc[UR36][R4.64+0x3c], R29 ;  /* 0x00003c1d04007985 */ /* 0x0049e8000c101924 */
[----:B------:R4:W-:Y:S08]  /*1830*/  ST.E desc[UR36][R6.64+0x3c], RZ ;  /* 0x00003cff06007985 */ /* 0x0009f0000c101924 */
[----:B------:R-:W-:Y:S05]  /*1840*/  @P0 BRA `(.L_x_15) ;  /* 0xfffffffc00280947 */ /* 0x000fea000383ffff */
[----:B------:R-:W-:Y:S05]  /*1850*/  BSYNC.RECONVERGENT B0 ;  /* 0x0000000000007941 */ /* 0x000fea0003800200 */
.L_x_14:
[----:B------:R-:W-:Y:S04]  /*1860*/  BSSY.RECONVERGENT B0, `(.L_x_13) ;  /* 0x0000043000007945 */ /* 0x000fe80003800200 */
[----:B------:R-:W-:Y:S05]  /*1870*/  @!P1 BRA `(.L_x_16) ;  /* 0x0000000400049947 */ /* 0x000fea0003800000 */
[----:B------:R-:W-:Y:S02]  /*1880*/  ISETP.GE.U32.AND P0, PT, R8, 0x8, PT ;  /* 0x000000080800780c */ /* 0x000fe40003f06070 */
[----:B------:R-:W-:-:S04]  /*1890*/  LOP3.LUT R10, R0, 0x7, RZ, 0xc0, !PT ;  /* 0x00000007000a7812 */ /* 0x000fc800078ec0ff */
[----:B------:R-:W-:-:S07]  /*18a0*/  ISETP.NE.AND P1, PT, R10, RZ, PT ;  /* 0x000000ff0a00720c */ /* 0x000fce0003f25270 */
[----:B------:R-:W-:Y:S06]  /*18b0*/  @!P0 BRA `(.L_x_17) ;  /* 0x0000000000708947 */ /* 0x000fec0003800000 */
[----:B------:R-:W-:-:S05]  /*18c0*/  IMAD.WIDE.U32 R2, R9, 0x4, R22 ;  /* 0x0000000409027825 */ /* 0x000fca00078e0016 */
[----:B------:R-:W2:Y:S01]  /*18d0*/  LDG.E R11, desc[UR36][R2.64] ;  /* 0x00000024020b7981 */ /* 0x000ea2000c1e1900 */
[----:B----4-:R-:W-:-:S04]  /*18e0*/  IMAD.WIDE.U32 R4, R9, 0x4, R18 ;  /* 0x0000000409047825 */ /* 0x010fc800078e0012 */
        /* <DEDUP_REMOVED lines=22> */
[----:B------:R-:W-:-:S03]  /*1a50*/  VIADD R9, R9, 0x8 ;  /* 0x0000000809097836 */ /* 0x000fc60000000000 */
[----:B--2---:R4:W-:Y:S04]  /*1a60*/  ST.E desc[UR36][R4.64+0x1c], R21 ;  /* 0x00001c1504007985 */ /* 0x0049e8000c101924 */
[----:B------:R4:W-:Y:S02]  /*1a70*/  ST.E desc[UR36][R6.64+0x1c], RZ ;  /* 0x00001cff06007985 */ /* 0x0009e4000c101924 */
.L_x_17:
[----:B------:R-:W-:Y:S05]  /*1a80*/  @!P1 BRA `(.L_x_16) ;  /* 0x0000000000809947 */ /* 0x000fea0003800000 */
[----:B------:R-:W-:Y:S02]  /*1a90*/  ISETP.GE.U32.AND P0, PT, R10, 0x4, PT ;  /* 0x000000040a00780c */ /* 0x000fe40003f06070 */
[----:B----4-:R-:W-:-:S04]  /*1aa0*/  LOP3.LUT R29, R0, 0x3, RZ, 0xc0, !PT ;  /* 0x00000003001d7812 */ /* 0x010fc800078ec0ff */
[----:B------:R-:W-:-:S07]  /*1ab0*/  ISETP.NE.AND P1, PT, R29, RZ, PT ;  /* 0x000000ff1d00720c */ /* 0x000fce0003f25270 */
[----:B------:R-:W-:Y:S06]  /*1ac0*/  @!P0 BRA `(.L_x_18) ;  /* 0x0000000000408947 */ /* 0x000fec0003800000 */
[----:B------:R-:W-:-:S05]  /*1ad0*/  IMAD.WIDE.U32 R2, R9, 0x4, R22 ;  /* 0x0000000409027825 */ /* 0x000fca00078e0016 */
[----:B------:R-:W2:Y:S01]  /*1ae0*/  LDG.E R11, desc[UR36][R2.64] ;  /* 0x00000024020b7981 */ /* 0x000ea2000c1e1900 */
[----:B------:R-:W-:-:S04]  /*1af0*/  IMAD.WIDE.U32 R4, R9, 0x4, R18 ;  /* 0x0000000409047825 */ /* 0x000fc800078e0012 */
[C---:B------:R-:W-:Y:S01]  /*1b00*/  IMAD.WIDE.U32 R6, R9.reuse, 0x4, R16 ;  /* 0x0000000409067825 */ /* 0x040fe200078e0010 */
[----:B--2---:R0:W-:Y:S04]  /*1b10*/  ST.E desc[UR36][R4.64], R11 ;  /* 0x0000000b04007985 */ /* 0x0041e8000c101924 */
[----:B------:R0:W-:Y:S04]  /*1b20*/  ST.E desc[UR36][R6.64], RZ ;  /* 0x000000ff06007985 */ /* 0x0001e8000c101924 */
[----:B------:R-:W2:Y:S04]  /*1b30*/  LDG.E R13, desc[UR36][R2.64+0x4] ;  /* 0x00000424020d7981 */ /* 0x000ea8000c1e1900 */
[----:B--2---:R0:W-:Y:S04]  /*1b40*/  ST.E desc[UR36][R4.64+0x4], R13 ;  /* 0x0000040d04007985 */ /* 0x0041e8000c101924 */
[----:B------:R0:W-:Y:S04]  /*1b50*/  ST.E desc[UR36][R6.64+0x4], RZ ;  /* 0x000004ff06007985 */ /* 0x0001e8000c101924 */
[----:B------:R-:W2:Y:S04]  /*1b60*/  LDG.E R15, desc[UR36][R2.64+0x8] ;  /* 0x00000824020f7981 */ /* 0x000ea8000c1e1900 */
[----:B--2---:R0:W-:Y:S04]  /*1b70*/  ST.E desc[UR36][R4.64+0x8], R15 ;  /* 0x0000080f04007985 */ /* 0x0041e8000c101924 */
[----:B------:R0:W-:Y:S04]  /*1b80*/  ST.E desc[UR36][R6.64+0x8], RZ ;  /* 0x000008ff06007985 */ /* 0x0001e8000c101924 */
[----:B------:R-:W2:Y:S01]  /*1b90*/  LDG.E R21, desc[UR36][R2.64+0xc] ;  /* 0x00000c2402157981 */ /* 0x000ea2000c1e1900 */
[----:B------:R-:W-:-:S03]  /*1ba0*/  IADD3 R9, PT, PT, R9, 0x4, RZ ;  /* 0x0000000409097810 */ /* 0x000fc60007ffe0ff */
[----:B--2---:R0:W-:Y:S04]  /*1bb0*/  ST.E desc[UR36][R4.64+0xc], R21 ;  /* 0x00000c1504007985 */ /* 0x0041e8000c101924 */
[----:B------:R0:W-:Y:S02]  /*1bc0*/  ST.E desc[UR36][R6.64+0xc], RZ ;  /* 0x00000cff06007985 */ /* 0x0001e4000c101924 */
.L_x_18:
[----:B------:R-:W-:Y:S05]  /*1bd0*/  @!P1 BRA `(.L_x_16) ;  /* 0x00000000002c9947 */ /* 0x000fea0003800000 */
[----:B------:R-:W-:-:S07]  /*1be0*/  MOV R0, RZ ;  /* 0x000000ff00007202 */ /* 0x000fce0000000f00 */
.L_x_19:
[----:B-1----:R-:W-:-:S06]  /*1bf0*/  IMAD.WIDE.U32 R2, R9, 0x4, R22 ;  /* 0x0000000409027825 */ /* 0x002fcc00078e0016 */
[----:B------:R-:W2:Y:S01]  /*1c00*/  LDG.E R3, desc[UR36][R2.64] ;  /* 0x0000002402037981 */ /* 0x000ea2000c1e1900 */
[----:B0-----:R-:W-:Y:S01]  /*1c10*/  IMAD.WIDE.U32 R4, R9, 0x4, R18 ;  /* 0x0000000409047825 */ /* 0x001fe200078e0012 */
[----:B------:R-:W-:-:S03]  /*1c20*/  IADD3 R0, PT, PT, R0, 0x1, RZ ;  /* 0x0000000100007810 */ /* 0x000fc60007ffe0ff */
[----:B------:R-:W-:Y:S01]  /*1c30*/  IMAD.WIDE.U32 R6, R9, 0x4, R16 ;  /* 0x0000000409067825 */ /* 0x000fe200078e0010 */
[----:B------:R-:W-:-:S03]  /*1c40*/  ISETP.NE.AND P0, PT, R0, R29, PT ;  /* 0x0000001d0000720c */ /* 0x000fc60003f05270 */
[----:B------:R-:W-:Y:S01]  /*1c50*/  VIADD R9, R9, 0x1 ;  /* 0x0000000109097836 */ /* 0x000fe20000000000 */
[----:B--2---:R1:W-:Y:S04]  /*1c60*/  ST.E desc[UR36][R4.64], R3 ;  /* 0x0000000304007985 */ /* 0x0043e8000c101924 */
[----:B------:R1:W-:Y:S05]  /*1c70*/  ST.E desc[UR36][R6.64], RZ ;  /* 0x000000ff06007985 */ /* 0x0003ea000c101924 */
[----:B------:R-:W-:Y:S05]  /*1c80*/  @P0 BRA `(.L_x_19) ;  /* 0xfffffffc00d80947 */ /* 0x000fea000383ffff */
.L_x_16:
[----:B------:R-:W-:Y:S05]  /*1c90*/  BSYNC.RECONVERGENT B0 ;  /* 0x0000000000007941 */ /* 0x000fea0003800200 */
.L_x_13:
[----:B------:R-:W2:Y:S01]  /*1ca0*/  LDCU UR4, c[0x0][0x390] ;  /* 0x00007200ff0477ac */ /* 0x000ea20008000800 */
[----:B------:R-:W-:Y:S01]  /*1cb0*/  BSSY.RECONVERGENT B3, `(.L_x_20) ;  /* 0x0000964000037945 */ /* 0x000fe20003800200 */
[----:B--2---:R-:W-:-:S09]  /*1cc0*/  UISETP.GE.AND UP0, UPT, UR4, 0x1, UPT ;  /* 0x000000010400788c */ /* 0x004fd2000bf06270 */
[----:B------:R-:W-:Y:S05]  /*1cd0*/  BRA.U !UP0, `(.L_x_21) ;  /* 0x0000008908647547 */ /* 0x000fea000b800000 */
[----:B------:R-:W0:Y:S02]  /*1ce0*/  LDCU UR4, c[0x0][0x384] ;  /* 0x00007080ff0477ac */ /* 0x000e240008000800 */
[----:B01--4-:R-:W-:-:S04]  /*1cf0*/  MOV R5, UR4 ;  /* 0x0000000400057c02 */ /* 0x013fc80008000f00 */
[----:B------:R-:W-:-:S13]  /*1d00*/  ISETP.GE.AND P0, PT, R5, 0x1, PT ;  /* 0x000000010500780c */ /* 0x000fda0003f06270 */
[----:B------:R-:W-:Y:S05]  /*1d10*/  @!P0 BRA `(.L_x_22) ;  /* 0x0000009400748947 */ /* 0x000fea0003800000 */
[----:B------:R-:W0:Y:S01]  /*1d20*/  LDC.U16 R8, c[0x0][0x384] ;  /* 0x0000e100ff087b82 */ /* 0x000e220000000400 */
[C---:B------:R-:W-:Y:S01]  /*1d30*/  LOP3.LUT R28, R5.reuse, 0x3, RZ, 0xc0, !PT ;  /* 0x00000003051c7812 */ /* 0x040fe200078ec0ff */
[----:B------:R-:W-:Y:S01]  /*1d40*/  HFMA2 R13, -RZ, RZ, 0, 0 ;  /* 0x00000000ff0d7431 */ /* 0x000fe200000001ff */
[C---:B------:R-:W-:Y:S01]  /*1d50*/  SHF.L.U32 R12, R5.reuse, 0x2, RZ ;  /* 0x00000002050c7819 */ /* 0x040fe200000006ff */
[----:B------:R-:W-:Y:S01]  /*1d60*/  BSSY.RECONVERGENT B2, `(.L_x_21) ;  /* 0x0000890000027945 */ /* 0x000fe20003800200 */
[C---:B------:R-:W-:Y:S01]  /*1d70*/  LOP3.LUT R29, R5.reuse, 0x7, RZ, 0xc0, !PT ;  /* 0x00000007051d7812 */ /* 0x040fe200078ec0ff */
[C---:B------:R-:W-:Y:S01]  /*1d80*/  VIADD R31, R5.reuse, 0xfffffffe ;  /* 0xfffffffe051f7836 */ /* 0x040fe20000000000 */
[C---:B------:R-:W-:Y:S01]  /*1d90*/  IADD3 R54, PT, PT, R5.reuse, -0x1, RZ ;  /* 0xffffffff05367810 */ /* 0x040fe20007ffe0ff */
[----:B------:R-:W-:Y:S01]  /*1da0*/  VIADD R10, R28, 0xffffffff ;  /* 0xffffffff1c0a7836 */ /* 0x000fe20000000000 */
[C---:B------:R-:W-:Y:S02]  /*1db0*/  IADD3 R30, PT, PT, R5.reuse, -0x3, RZ ;  /* 0xfffffffd051e7810 */ /* 0x040fe40007ffe0ff */
[----:B------:R-:W-:-:S02]  /*1dc0*/  LOP3.LUT R21, R5, 0xf, RZ, 0xc0, !PT ;  /* 0x0000000f05157812 */ /* 0x000fc400078ec0ff */
[C---:B------:R-:W-:Y:S02]  /*1dd0*/  LOP3.LUT R20, R5.reuse, 0x7ffffff8, RZ, 0xc0, !PT ;  /* 0x7ffffff805147812 */ /* 0x040fe400078ec0ff */
[C---:B------:R-:W-:Y:S02]  /*1de0*/  LOP3.LUT R15, R5.reuse, 0x1, RZ, 0xc0, !PT ;  /* 0x00000001050f7812 */ /* 0x040fe400078ec0ff */
[----:B------:R-:W-:Y:S02]  /*1df0*/  LOP3.LUT R14, R5, 0x7ffffff0, RZ, 0xc0, !PT ;  /* 0x7ffffff0050e7812 */ /* 0x000fe400078ec0ff */
[----:B------:R-:W-:Y:S02]  /*1e00*/  I2FP.F32.S32 R12, R12 ;  /* 0x0000000c000c7245 */ /* 0x000fe40000201400 */
[----:B------:R-:W-:Y:S02]  /*1e10*/  IADD3 R11, PT, PT, R29, -0x1, RZ ;  /* 0xffffffff1d0b7810 */ /* 0x000fe40007ffe0ff */
[----:B0-----:R-:W-:-:S02]  /*1e20*/  IADD3 R9, PT, PT, R8, 0x6, RZ ;  /* 0x0000000608097810 */ /* 0x001fc40007ffe0ff */
[----:B------:R-:W-:-:S07]  /*1e30*/  LOP3.LUT R8, R8, 0x2, RZ, 0x3c, !PT ;  /* 0x0000000208087812 */ /* 0x000fce00078e3cff */
.L_x_149:
[----:B------:R-:W-:Y:S01]  /*1e40*/  BSSY.RECONVERGENT B0, `(.L_x_23) ;  /* 0x0000088000007945 */ /* 0x000fe20003800200 */
[----:B-1-3--:R-:W-:Y:S01]  /*1e50*/  MOV R6, R13 ;  /* 0x0000000d00067202 */ /* 0x00afe20000000f00 */
[----:B------:R-:W-:Y:S01]  /*1e60*/  IMAD.MOV.U32 R7, RZ, RZ, RZ ;  /* 0x000000ffff077224 */ /* 0x000fe200078e00ff */
[----:B0-2-4-:R-:W-:Y:S02]  /*1e70*/  MOV R37, RZ ;  /* 0x000000ff00257202 */ /* 0x015fe40000000f00 */
[----:B------:R-:W-:Y:S02]  /*1e80*/  PRMT R0, RZ, 0x7610, R0 ;  /* 0x00007610ff007816 */ /* 0x000fe40000000000 */
[----:B------:R-:W-:Y:S02]  /*1e90*/  PRMT R4, RZ, 0x7610, R4 ;  /* 0x00007610ff047816 */ /* 0x000fe40000000004 */
[----:B------:R-:W-:-:S07]  /*1ea0*/  IADD3 R13, PT, PT, R13, 0x1, RZ ;  /* 0x000000010d0d7810 */ /* 0x000fce0007ffe0ff */
.L_x_33:
[----:B------:R-:W-:Y:S01]  /*1eb0*/  ISETP.NE.AND P0, PT, R37, RZ, PT ;  /* 0x000000ff2500720c */ /* 0x000fe20003f05270 */
[----:B------:R-:W-:-:S12]  /*1ec0*/  BSSY.RECONVERGENT B1, `(.L_x_24) ;  /* 0x0000079000017945 */ /* 0x000fd80003800200 */
[----:B------:R-:W-:Y:S05]  /*1ed0*/  @!P0 BRA `(.L_x_25) ;  /* 0x0000000400dc8947 */ /* 0x000fea0003800000 */
[----:B------:R-:W0:Y:S01]  /*1ee0*/  LDCU UR4, c[0x0][0x384] ;  /* 0x00007080ff0477ac */ /* 0x000e220008000800 */
[C---:B------:R-:W-:Y:S01]  /*1ef0*/  ISETP.GE.U32.AND P0, PT, R37.reuse, 0x10, PT ;  /* 0x000000102500780c */ /* 0x040fe20003f06070 */
[----:B------:R-:W-:Y:S01]  /*1f00*/  BSSY.RECONVERGENT B4, `(.L_x_26) ;  /* 0x000002c000047945 */ /* 0x000fe20003800200 */
[C---:B------:R-:W-:Y:S02]  /*1f10*/  LOP3.LUT P1, RZ, R37.reuse, 0xf, RZ, 0xc0, !PT ;  /* 0x0000000f25ff7812 */ /* 0x040fe4000782c0ff */
[----:B------:R-:W-:Y:S01]  /*1f20*/  MOV R32, RZ ;  /* 0x000000ff00207202 */ /* 0x000fe20000000f00 */
[----:B0-----:R-:W-:-:S08]  /*1f30*/  IMAD R5, R37, UR4, RZ ;  /* 0x0000000425057c24 */ /* 0x001fd0000f8e02ff */
[----:B------:R-:W-:Y:S05]  /*1f40*/  @!P0 BRA `(.L_x_27) ;  /* 0x00000000009c8947 */ /* 0x000fea0003800000 */
[----:B------:R-:W-:Y:S01]  /*1f50*/  HFMA2 R33, -RZ, RZ, 0, 0 ;  /* 0x00000000ff217431 */ /* 0x000fe200000001ff */
[----:B------:R-:W-:-:S07]  /*1f60*/  LOP3.LUT R32, R37, 0x7ffffff0, RZ, 0xc0, !PT ;  /* 0x7ffffff025207812 */ /* 0x000fce00078ec0ff */
.L_x_28:
[----:B------:R-:W-:-:S04]  /*1f70*/  IMAD.IADD R3, R5, 0x1, R33 ;  /* 0x0000000105037824 */ /* 0x000fc800078e0221 */
[----:B------:R-:W-:-:S05]  /*1f80*/  IMAD.WIDE.U32 R2, R3, 0x4, R26 ;  /* 0x0000000403027825 */ /* 0x000fca00078e001a */
[----:B------:R-:W2:Y:S04]  /*1f90*/  LDG.E R34, desc[UR36][R2.64] ;  /* 0x0000002402227981 */ /* 0x000ea8000c1e1900 */
[----:B------:R-:W3:Y:S04]  /*1fa0*/  LDG.E R36, desc[UR36][R2.64+0x4] ;  /* 0x0000042402247981 */ /* 0x000ee8000c1e1900 */
[----:B------:R-:W4:Y:S04]  /*1fb0*/  LDG.E R38, desc[UR36][R2.64+0x8] ;  /* 0x0000082402267981 */ /* 0x000f28000c1e1900 */
[----:B------:R-:W5:Y:S04]  /*1fc0*/  LDG.E R40, desc[UR36][R2.64+0xc] ;  /* 0x00000c2402287981 */ /* 0x000f68000c1e1900 */
        /* <DEDUP_REMOVED lines=11> */
[----:B------:R-:W5:Y:S01]  /*2080*/  LDG.E R66, desc[UR36][R2.64+0x3c] ;  /* 0x00003c2402427981 */ /* 0x000f62000c1e1900 */
[----:B------:R-:W-:-:S04]  /*2090*/  IADD3 R33, PT, PT, R33, 0x10, RZ ;  /* 0x0000001021217810 */ /* 0x000fc80007ffe0ff */
[----:B------:R-:W-:Y:S01]  /*20a0*/  ISETP.NE.AND P0, PT, R33, R32, PT ;  /* 0x000000202100720c */ /* 0x000fe20003f05270 */
[----:B--2---:R-:W-:-:S04]  /*20b0*/  FFMA R7, R34, R34, R7 ;  /* 0x0000002222077223 */ /* 0x004fc80000000007 */
[----:B---3--:R-:W-:-:S04]  /*20c0*/  FFMA R7, R36, R36, R7 ;  /* 0x0000002424077223 */ /* 0x008fc80000000007 */
[----:B----4-:R-:W-:-:S04]  /*20d0*/  FFMA R7, R38, R38, R7 ;  /* 0x0000002626077223 */ /* 0x010fc80000000007 */
[----:B-----5:R-:W-:-:S04]  /*20e0*/  FFMA R7, R40, R40, R7 ;  /* 0x0000002828077223 */ /* 0x020fc80000000007 */
[----:B------:R-:W-:-:S04]  /*20f0*/  FFMA R7, R42, R42, R7 ;  /* 0x0000002a2a077223 */ /* 0x000fc80000000007 */
        /* <DEDUP_REMOVED lines=10> */
[----:B------:R-:W-:Y:S01]  /*21a0*/  FFMA R7, R66, R66, R7 ;  /* 0x0000004242077223 */ /* 0x000fe20000000007 */
[----:B------:R-:W-:Y:S06]  /*21b0*/  @P0 BRA `(.L_x_28) ;  /* 0xfffffffc006c0947 */ /* 0x000fec000383ffff */
.L_x_27:
[----:B------:R-:W-:Y:S05]  /*21c0*/  BSYNC.RECONVERGENT B4 ;  /* 0x0000000000047941 */ /* 0x000fea0003800200 */
.L_x_26:
[----:B------:R-:W-:Y:S05]  /*21d0*/  @!P1 BRA `(.L_x_25) ;  /* 0x00000004001c9947 */ /* 0x000fea0003800000 */
[----:B------:R-:W-:Y:S01]  /*21e0*/  LOP3.LUT R3, R4, 0xf, RZ, 0xc0, !PT ;  /* 0x0000000f04037812 */ /* 0x000fe200078ec0ff */
[----:B------:R-:W-:Y:S03]  /*21f0*/  BSSY.RECONVERGENT B4, `(.L_x_29) ;  /* 0x000001c000047945 */ /* 0x000fe60003800200 */
[C---:B------:R-:W-:Y:S02]  /*2200*/  IADD3 R2, PT, PT, R3.reuse, -0x1, RZ ;  /* 0xffffffff03027810 */ /* 0x040fe40007ffe0ff */
[----:B------:R-:W-:Y:S02]  /*2210*/  LOP3.LUT P1, RZ, R3, 0x7, RZ, 0xc0, !PT ;  /* 0x0000000703ff7812 */ /* 0x000fe4000782c0ff */
[----:B------:R-:W-:-:S13]  /*2220*/  ISETP.GE.U32.AND P0, PT, R2, 0x7, PT ;  /* 0x000000070200780c */ /* 0x000fda0003f06070 */
[----:B------:R-:W-:Y:S05]  /*2230*/  @!P0 BRA `(.L_x_30) ;  /* 0x00000000005c8947 */ /* 0x000fea0003800000 */
[CC--:B------:R-:W-:Y:S02]  /*2240*/  IADD3 R3, P0, PT, R5.reuse, R32.reuse, RZ ;  /* 0x0000002005037210 */ /* 0x0c0fe40007f1e0ff */
[----:B------:R-:W-:-:S03]  /*2250*/  IADD3 R35, PT, PT, R5, R32, RZ ;  /* 0x0000002005237210 */ /* 0x000fc60007ffe0ff */
[----:B------:R-:W-:Y:S01]  /*2260*/  IMAD.X R33, RZ, RZ, RZ, P0 ;  /* 0x000000ffff217224 */ /* 0x000fe200000e06ff */
[----:B------:R-:W-:Y:S01]  /*2270*/  LEA R2, P0, R3, R26, 0x2 ;  /* 0x0000001a03027211 */ /* 0x000fe200078010ff */
[----:B------:R-:W-:-:S03]  /*2280*/  IMAD.WIDE.U32 R34, R35, 0x4, R26 ;  /* 0x0000000423227825 */ /* 0x000fc600078e001a */
[----:B------:R-:W-:-:S03]  /*2290*/  LEA.HI.X R3, R3, R27, R33, 0x2, P0 ;  /* 0x0000001b03037211 */ /* 0x000fc600000f1421 */
[----:B------:R-:W2:Y:S04]  /*22a0*/  LDG.E R34, desc[UR36][R34.64] ;  /* 0x0000002422227981 */ /* 0x000ea8000c1e1900 */
[----:B------:R-:W3:Y:S04]  /*22b0*/  LDG.E R36, desc[UR36][R2.64+0x4] ;  /* 0x0000042402247981 */ /* 0x000ee8000c1e1900 */
[----:B------:R-:W4:Y:S04]  /*22c0*/  LDG.E R38, desc[UR36][R2.64+0x8] ;  /* 0x0000082402267981 */ /* 0x000f28000c1e1900 */
[----:B------:R-:W5:Y:S04]  /*22d0*/  LDG.E R40, desc[UR36][R2.64+0xc] ;  /* 0x00000c2402287981 */ /* 0x000f68000c1e1900 */
[----:B------:R-:W5:Y:S04]  /*22e0*/  LDG.E R42, desc[UR36][R2.64+0x10] ;  /* 0x00001024022a7981 */ /* 0x000f68000c1e1900 */
[----:B------:R-:W5:Y:S04]  /*22f0*/  LDG.E R44, desc[UR36][R2.64+0x14] ;  /* 0x00001424022c7981 */ /* 0x000f68000c1e1900 */
[----:B------:R-:W5:Y:S04]  /*2300*/  LDG.E R46, desc[UR36][R2.64+0x18] ;  /* 0x00001824022e7981 */ /* 0x000f68000c1e1900 */
[----:B------:R-:W5:Y:S01]  /*2310*/  LDG.E R48, desc[UR36][R2.64+0x1c] ;  /* 0x00001c2402307981 */ /* 0x000f62000c1e1900 */
[----:B------:R-:W-:Y:S01]  /*2320*/  IADD3 R32, PT, PT, R32, 0x8, RZ ;  /* 0x0000000820207810 */ /* 0x000fe20007ffe0ff */
[----:B--2---:R-:W-:-:S04]  /*2330*/  FFMA R7, R34, R34, R7 ;  /* 0x0000002222077223 */ /* 0x004fc80000000007 */
[----:B---3--:R-:W-:-:S04]  /*2340*/  FFMA R7, R36, R36, R7 ;  /* 0x0000002424077223 */ /* 0x008fc80000000007 */
[----:B----4-:R-:W-:-:S04]  /*2350*/  FFMA R7, R38, R38, R7 ;  /* 0x0000002626077223 */ /* 0x010fc80000000007 */
[----:B-----5:R-:W-:-:S04]  /*2360*/  FFMA R7, R40, R40, R7 ;  /* 0x0000002828077223 */ /* 0x020fc80000000007 */
[----:B------:R-:W-:-:S04]  /*2370*/  FFMA R7, R42, R42, R7 ;  /* 0x0000002a2a077223 */ /* 0x000fc80000000007 */
[----:B------:R-:W-:-:S04]  /*2380*/  FFMA R7, R44, R44, R7 ;  /* 0x0000002c2c077223 */ /* 0x000fc80000000007 */
[----:B------:R-:W-:-:S04]  /*2390*/  FFMA R7, R46, R46, R7 ;  /* 0x0000002e2e077223 */ /* 0x000fc80000000007 */
[----:B------:R-:W-:-:S07]  /*23a0*/  FFMA R7, R48, R48, R7 ;  /* 0x0000003030077223 */ /* 0x000fce0000000007 */
.L_x_30:
[----:B------:R-:W-:Y:S05]  /*23b0*/  BSYNC.RECONVERGENT B4 ;  /* 0x0000000000047941 */ /* 0x000fea0003800200 */
.L_x_29:
[----:B------:R-:W-:Y:S05]  /*23c0*/  @!P1 BRA `(.L_x_25) ;  /* 0x0000000000a09947 */ /* 0x000fea0003800000 */
[----:B------:R-:W-:Y:S01]  /*23d0*/  LOP3.LUT R2, R0, 0xffff, RZ, 0xc0, !PT ;  /* 0x0000ffff00027812 */ /* 0x000fe200078ec0ff */
[----:B------:R-:W-:Y:S03]  /*23e0*/  BSSY.RECONVERGENT B4, `(.L_x_31) ;  /* 0x0000016000047945 */ /* 0x000fe60003800200 */
[C---:B------:R-:W-:Y:S02]  /*23f0*/  LOP3.LUT R3, R2.reuse, 0x7, RZ, 0xc0, !PT ;  /* 0x0000000702037812 */ /* 0x040fe400078ec0ff */
[----:B------:R-:W-:Y:S02]  /*2400*/  LOP3.LUT R33, R2, 0x3, RZ, 0xc0, !PT ;  /* 0x0000000302217812 */ /* 0x000fe400078ec0ff */
[----:B------:R-:W-:Y:S02]  /*2410*/  IADD3 R3, PT, PT, R3, -0x1, RZ ;  /* 0xffffffff03037810 */ /* 0x000fe40007ffe0ff */
[----:B------:R-:W-:-:S02]  /*2420*/  ISETP.NE.AND P1, PT, R33, RZ, PT ;  /* 0x000000ff2100720c */ /* 0x000fc40003f25270 */
        /* <DEDUP_REMOVED lines=11> */
[----:B------:R-:W5:Y:S01]  /*24e0*/  LDG.E R40, desc[UR36][R34.64+0xc] ;  /* 0x00000c2422287981 */ /* 0x000f62000c1e1900 */
[----:B------:R-:W-:Y:S01]  /*24f0*/  IADD3 R32, PT, PT, R32, 0x4, RZ ;  /* 0x0000000420207810 */ /* 0x000fe20007ffe0ff */
[----:B--2---:R-:W-:-:S04]  /*2500*/  FFMA R7, R2, R2, R7 ;  /* 0x0000000202077223 */ /* 0x004fc80000000007 */
[----:B---3--:R-:W-:-:S04]  /*2510*/  FFMA R7, R36, R36, R7 ;  /* 0x0000002424077223 */ /* 0x008fc80000000007 */
[----:B----4-:R-:W-:-:S04]  /*2520*/  FFMA R7, R38, R38, R7 ;  /* 0x0000002626077223 */ /* 0x010fc80000000007 */
[----:B-----5:R-:W-:-:S07]  /*2530*/  FFMA R7, R40, R40, R7 ;  /* 0x0000002828077223 */ /* 0x020fce0000000007 */
.L_x_32:
[----:B------:R-:W-:Y:S05]  /*2540*/  BSYNC.RECONVERGENT B4 ;  /* 0x0000000000047941 */ /* 0x000fea0003800200 */
.L_x_31:
[----:B------:R-:W-:Y:S05]  /*2550*/  @!P1 BRA `(.L_x_25) ;  /* 0x00000000003c9947 */ /* 0x000fea0003800000 */
[----:B------:R-:W-:-:S05]  /*2560*/  IADD3 R3, PT, PT, R5, R32, RZ ;  /* 0x0000002005037210 */ /* 0x000fca0007ffe0ff */
[----:B------:R-:W-:-:S06]  /*2570*/  IMAD.WIDE.U32 R2, R3, 0x4, R26 ;  /* 0x0000000403027825 */ /* 0x000fcc00078e001a */
[----:B------:R-:W2:Y:S01]  /*2580*/  LDG.E R2, desc[UR36][R2.64] ;  /* 0x0000002402027981 */ /* 0x000ea2000c1e1900 */
[----:B------:R-:W-:Y:S01]  /*2590*/  ISETP.NE.AND P0, PT, R33, 0x1, PT ;  /* 0x000000012100780c */ /* 0x000fe20003f05270 */
[----:B--2---:R-:W-:-:S12]  /*25a0*/  FFMA R7, R2, R2, R7 ;  /* 0x0000000202077223 */ /* 0x004fd80000000007 */
[----:B------:R-:W-:Y:S05]  /*25b0*/  @!P0 BRA `(.L_x_25) ;  /* 0x0000000000248947 */ /* 0x000fea0003800000 */
[----:B------:R-:W-:-:S04]  /*25c0*/  IADD3 R5, P0, PT, R5, R32, RZ ;  /* 0x0000002005057210 */ /* 0x000fc80007f1e0ff */
[----:B------:R-:W-:Y:S02]  /*25d0*/  IADD3.X R3, PT, PT, RZ, RZ, RZ, P0, !PT ;  /* 0x000000ffff037210 */ /* 0x000fe400007fe4ff */
[----:B------:R-:W-:Y:S02]  /*25e0*/  LEA R2, P1, R5, R26, 0x2 ;  /* 0x0000001a05027211 */ /* 0x000fe400078210ff */
[----:B------:R-:W-:Y:S02]  /*25f0*/  ISETP.NE.AND P0, PT, R33, 0x2, PT ;  /* 0x000000022100780c */ /* 0x000fe40003f05270 */
[----:B------:R-:W-:-:S05]  /*2600*/  LEA.HI.X R3, R5, R27, R3, 0x2, P1 ;  /* 0x0000001b05037211 */ /* 0x000fca00008f1403 */
[----:B------:R-:W2:Y:S06]  /*2610*/  LDG.E R32, desc[UR36][R2.64+0x4] ;  /* 0x0000042402207981 */ /* 0x000eac000c1e1900 */
[----:B------:R-:W3:Y:S01]  /*2620*/  @P0 LDG.E R34, desc[UR36][R2.64+0x8] ;  /* 0x0000082402220981 */ /* 0x000ee2000c1e1900 */
[----:B--2---:R-:W-:-:S04]  /*2630*/  FFMA R7, R32, R32, R7 ;  /* 0x0000002020077223 */ /* 0x004fc80000000007 */
[----:B---3--:R-:W-:-:S07]  /*2640*/  @P0 FFMA R7, R34, R34, R7 ;  /* 0x0000002222070223 */ /* 0x008fce0000000007 */
.L_x_25:
[----:B------:R-:W-:Y:S05]  /*2650*/  BSYNC.RECONVERGENT B1 ;  /* 0x0000000000017941 */ /* 0x000fea0003800200 */
.L_x_24:
[----:B------:R-:W0:Y:S01]  /*2660*/  LDCU UR4, c[0x0][0x384] ;  /* 0x00007080ff0477ac */ /* 0x000e220008000800 */
[----:B------:R-:W-:Y:S01]  /*2670*/  VIADD R37, R37, 0x1 ;  /* 0x0000000125257836 */ /* 0x000fe20000000000 */
[----:B------:R-:W-:Y:S02]  /*2680*/  IADD3 R4, PT, PT, R4, 0x1, RZ ;  /* 0x0000000104047810 */ /* 0x000fe40007ffe0ff */
[----:B------:R-:W-:Y:S02]  /*2690*/  IADD3 R0, PT, PT, R0, 0x1, RZ ;  /* 0x0000000100007810 */ /* 0x000fe40007ffe0ff */
[----:B0-----:R-:W-:-:S13]  /*26a0*/  ISETP.NE.AND P0, PT, R37, UR4, PT ;  /* 0x0000000425007c0c */ /* 0x001fda000bf05270 */
[----:B------:R-:W-:Y:S05]  /*26b0*/  @P0 BRA `(.L_x_33) ;  /* 0xfffffff400fc0947 */ /* 0x000fea000383ffff */
[----:B------:R-:W-:Y:S05]  /*26c0*/  BSYNC.RECONVERGENT B0 ;  /* 0x0000000000007941 */ /* 0x000fea0003800200 */
.L_x_23:
[----:B------:R-:W-:Y:S01]  /*26d0*/  IADD3 R0, PT, PT, R7, -0xd000000, RZ ;  /* 0xf300000007007810 */ /* 0x000fe20007ffe0ff */
[----:B------:R0:W1:Y:S01]  /*26e0*/  MUFU.RSQ R2, R7 ;  /* 0x0000000700027308 */ /* 0x0000620000001400 */
[----:B------:R-:W-:Y:S02]  /*26f0*/  BSSY.RECONVERGENT B0, `(.L_x_34) ;  /* 0x000000b000007945 */ /* 0x000fe40003800200 */
[----:B------:R-:W-:-:S13]  /*2700*/  ISETP.GT.U32.AND P0, PT, R0, 0x727fffff, PT ;  /* 0x727fffff0000780c */ /* 0x000fda0003f04070 */
[----:B0-----:R-:W-:Y:S05]  /*2710*/  @!P0 BRA `(.L_x_35) ;  /* 0x0000000000108947 */ /* 0x001fea0003800000 */
[----:B------:R-:W-:-:S07]  /*2720*/  MOV R32, 0x2740 ;  /* 0x0000274000207802 */ /* 0x000fce0000000f00 */
[----:B-1----:R-:W-:Y:S05]  /*2730*/  CALL.REL.NOINC `($__internal_3_$__cuda_sm20_sqrt_rn_f32_slowpath) ;  /* 0x000000b000947944 */ /* 0x002fea0003c00000 */
[----:B------:R-:W-:Y:S01]  /*2740*/  IMAD.MOV.U32 R0, RZ, RZ, R7 ;  /* 0x000000ffff007224 */ /* 0x000fe200078e0007 */
[----:B------:R-:W-:Y:S06]  /*2750*/  BRA `(.L_x_36) ;  /* 0x0000000000107947 */ /* 0x000fec0003800000 */
.L_x_35:
[----:B-1----:R-:W-:Y:S01]  /*2760*/  FMUL.FTZ R0, R7, R2 ;  /* 0x0000000207007220 */ /* 0x002fe20000410000 */
[----:B------:R-:W-:-:S03]  /*2770*/  FMUL.FTZ R2, R2, 0.5 ;  /* 0x3f00000002027820 */ /* 0x000fc60000410000 */
[----:B------:R-:W-:-:S04]  /*2780*/  FFMA R7, -R0, R0, R7 ;  /* 0x0000000000077223 */ /* 0x000fc80000000107 */
[----:B------:R-:W-:-:S07]  /*2790*/  FFMA R0, R7, R2, R0 ;  /* 0x0000000207007223 */ /* 0x000fce0000000000 */
.L_x_36:
[----:B------:R-:W-:Y:S05]  /*27a0*/  BSYNC.RECONVERGENT B0 ;  /* 0x0000000000007941 */ /* 0x000fea0003800200 */
.L_x_34:
[----:B------:R-:W0:Y:S01]  /*27b0*/  MUFU.RCP R7, R12 ;  /* 0x0000000c00077308 */ /* 0x000e220000001000 */
[----:B------:R-:W-:Y:S07]  /*27c0*/  BSSY.RECONVERGENT B0, `(.L_x_37) ;  /* 0x000000c000007945 */ /* 0x000fee0003800200 */
[----:B------:R-:W1:Y:S01]  /*27d0*/  FCHK P0, R0, R12 ;  /* 0x0000000c00007302 */ /* 0x000e620000000000 */
[----:B0-----:R-:W-:-:S04]  /*27e0*/  FFMA R2, -R12, R7, 1 ;  /* 0x3f8000000c027423 */ /* 0x001fc80000000107 */
[----:B------:R-:W-:-:S04]  /*27f0*/  FFMA R7, R7, R2, R7 ;  /* 0x0000000207077223 */ /* 0x000fc80000000007 */
[----:B------:R-:W-:-:S04]  /*2800*/  FFMA R3, R7, R0, RZ ;  /* 0x0000000007037223 */ /* 0x000fc800000000ff */
[----:B------:R-:W-:-:S04]  /*2810*/  FFMA R2, -R12, R3, R0 ;  /* 0x000000030c027223 */ /* 0x000fc80000000100 */
[----:B------:R-:W-:Y:S01]  /*2820*/  FFMA R7, R7, R2, R3 ;  /* 0x0000000207077223 */ /* 0x000fe20000000003 */
[----:B-1----:R-:W-:Y:S06]  /*2830*/  @!P0 BRA `(.L_x_38) ;  /* 0x0000000000108947 */ /* 0x002fec0003800000 */
[----:B------:R-:W-:Y:S02]  /*2840*/  MOV R37, R12 ;  /* 0x0000000c00257202 */ /* 0x000fe40000000f00 */
[----:B------:R-:W-:-:S07]  /*2850*/  MOV R38, 0x2870 ;  /* 0x0000287000267802 */ /* 0x000fce0000000f00 */
[----:B------:R-:W-:Y:S05]  /*2860*/  CALL.REL.NOINC `($__internal_4_$__cuda_sm3x_div_rn_noftz_f32_slowpath) ;  /* 0x000000b000a07944 */ /* 0x000fea0003c00000 */
[----:B------:R-:W-:-:S07]  /*2870*/  MOV R7, R71 ;  /* 0x0000004700077202 */ /* 0x000fce0000000f00 */
.L_x_38:
[----:B------:R-:W-:Y:S05]  /*2880*/  BSYNC.RECONVERGENT B0 ;  /* 0x0000000000007941 */ /* 0x000fea0003800200 */
.L_x_37:
[----:B------:R-:W-:-:S13]  /*2890*/  FSETP.NEU.AND P0, PT, R7, RZ, PT ;  /* 0x000000ff0700720b */ /* 0x000fda0003f0d000 */
[----:B------:R-:W-:Y:S05]  /*28a0*/  @!P0 BRA `(.L_x_39) ;  /* 0x0000007c006c8947 */ /* 0x000fea0003800000 */
[----:B------:R-:W-:Y:S01]  /*28b0*/  HFMA2 R5, -RZ, RZ, 0, 0 ;  /* 0x00000000ff057431 */ /* 0x000fe200000001ff */
[----:B------:R-:W-:Y:S01]  /*28c0*/  BSSY.RECONVERGENT B1, `(.L_x_40) ;  /* 0x00006f5000017945 */ /* 0x000fe20003800200 */
[----:B------:R-:W-:Y:S02]  /*28d0*/  PRMT R4, RZ, 0x7610, R4 ;  /* 0x00007610ff047816 */ /* 0x000fe40000000004 */
[----:B------:R-:W-:-:S07]  /*28e0*/  PRMT R3, RZ, 0x7610, R3 ;  /* 0x00007610ff037816 */ /* 0x000fce0000000003 */
.L_x_142:
[----:B0-----:R-:W0:Y:S01]  /*28f0*/  LDC R33, c[0x0][0x384] ;  /* 0x0000e100ff217b82 */ /* 0x001e220000000800 */
[----:B-1----:R-:W-:Y:S01]  /*2900*/  VIADD R0, R5, 0x1 ;  /* 0x0000000105007836 */ /* 0x002fe20000000000 */
[----:B------:R-:W-:Y:S01]  /*2910*/  BSSY.RECONVERGENT B0, `(.L_x_41) ;  /* 0x00006ec000007945 */ /* 0x000fe20003800200 */
[----:B------:R-:W-:-:S03]  /*2920*/  MOV R59, R5 ;  /* 0x00000005003b7202 */ /* 0x000fc60000000f00 */
[----:B------:R-:W-:Y:S02]  /*2930*/  MOV R5, R0 ;  /* 0x0000000000057202 */ /* 0x000fe40000000f00 */
[CC--:B0-----:R-:W-:Y:S02]  /*2940*/  ISETP.GE.AND P0, PT, R0.reuse, R33.reuse, PT ;  /* 0x000000210000720c */ /* 0x0c1fe40003f06270 */
[----:B------:R-:W-:-:S11]  /*2950*/  ISETP.NE.AND P1, PT, R0, R33, PT ;  /* 0x000000210000720c */ /* 0x000fd60003f25270 */
[----:B--234-:R-:W-:Y:S05]  /*2960*/  @P0 BRA `(.L_x_42) ;  /* 0x0000006c00980947 */ /* 0x01cfea0003800000 */
[C---:B------:R-:W-:Y:S01]  /*2970*/  ISETP.NE.AND P0, PT, R59.reuse, RZ, PT ;  /* 0x000000ff3b00720c */ /* 0x040fe20003f05270 */
[C---:B------:R-:W-:Y:S02]  /*2980*/  IMAD R2, R59.reuse, R33, RZ ;  /* 0x000000213b027224 */ /* 0x040fe400078e02ff */
[----:B------:R-:W-:-:S04]  /*2990*/  IMAD.WIDE.U32 R34, R59, 0x4, R22 ;  /* 0x000000043b227825 */ /* 0x000fc800078e0016 */
[----:B------:R-:W-:-:S06]  /*29a0*/  IMAD.WIDE.U32 R32, R59, 0x4, R16 ;  /* 0x000000043b207825 */ /* 0x000fcc00078e0010 */
[----:B------:R-:W-:Y:S05]  /*29b0*/  @P0 BRA `(.L_x_43) ;  /* 0x00000030002c0947 */ /* 0x000fea0003800000 */
[----:B------:R-:W-:Y:S01]  /*29c0*/  BSSY.RECONVERGENT B6, `(.L_x_44) ;  /* 0x0000309000067945 */ /* 0x000fe20003800200 */
[----:B------:R-:W-:Y:S01]  /*29d0*/  MOV R53, 0x1 ;  /* 0x0000000100357802 */ /* 0x000fe20000000f00 */
[----:B------:R-:W-:Y:S01]  /*29e0*/  IMAD.MOV.U32 R52, RZ, RZ, RZ ;  /* 0x000000ffff347224 */ /* 0x000fe200078e00ff */
[----:B------:R-:W-:Y:S02]  /*29f0*/  PRMT R59, RZ, 0x7610, R59 ;  /* 0x00007610ff3b7816 */ /* 0x000fe4000000003b */
[----:B------:R-:W-:-:S07]  /*2a00*/  PRMT R60, RZ, 0x7610, R60 ;  /* 0x00007610ff3c7816 */ /* 0x000fce000000003c */
.L_x_88:
[----:B0-----:R-:W0:Y:S01]  /*2a10*/  LDCU UR4, c[0x0][0x384] ;  /* 0x00007080ff0477ac */ /* 0x001e220008000800 */
[C---:B---34-:R-:W-:Y:S01]  /*2a20*/  IMAD.WIDE.U32 R50, R53.reuse, 0x4, R22 ;  /* 0x0000000435327825 */ /* 0x058fe200078e0016 */
[----:B--2---:R-:W2:Y:S04]  /*2a30*/  LDG.E R39, desc[UR36][R34.64] ;  /* 0x0000002422277981 */ /* 0x004ea8000c1e1900 */
[----:B------:R-:W3:Y:S01]  /*2a40*/  LDG.E R41, desc[UR36][R50.64] ;  /* 0x0000002432297981 */ /* 0x000ee2000c1e1900 */
[----:B0-----:R-:W-:-:S04]  /*2a50*/  IMAD R61, R53, UR4, RZ ;  /* 0x00000004353d7c24 */ /* 0x001fc8000f8e02ff */
[----:B------:R-:W-:-:S05]  /*2a60*/  IMAD.WIDE.U32 R66, R61, 0x4, R26 ;  /* 0x000000043d427825 */ /* 0x000fca00078e001a */
[----:B-1----:R-:W3:Y:S01]  /*2a70*/  LDG.E R0, desc[UR36][R66.64] ;  /* 0x0000002442007981 */ /* 0x002ee2000c1e1900 */
[----:B------:R-:W-:Y:S01]  /*2a80*/  ISETP.GT.U32.AND P2, PT, R6, 0x3, PT ;  /* 0x000000030600780c */ /* 0x000fe20003f44070 */
[----:B------:R-:W-:Y:S01]  /*2a90*/  BSSY.RECONVERGENT B5, `(.L_x_45) ;  /* 0x00002f4000057945 */ /* 0x000fe20003800200 */
[----:B------:R-:W-:Y:S01]  /*2aa0*/  IADD3 R62, PT, PT, R31, -R52, RZ ;  /* 0x800000341f3e7210 */ /* 0x000fe20007ffe0ff */
[C---:B---3--:R-:W-:Y:S01]  /*2ab0*/  FFMA R37, |R0|.reuse, 10, |R41| ;  /* 0x4120000000257823 */ /* 0x048fe20000000629 */
[----:B--2---:R-:W-:-:S04]  /*2ac0*/  FFMA R36, |R0|, 10, |R39| ;  /* 0x4120000000247823 */ /* 0x004fc80000000627 */
[----:B------:R-:W-:-:S04]  /*2ad0*/  FSETP.NEU.AND P0, PT, R37, |R41|, PT ;  /* 0x400000292500720b */ /* 0x000fc80003f0d000 */
[----:B------:R-:W-:-:S13]  /*2ae0*/  FSETP.EQ.AND P0, PT, R36, |R39|, !P0 ;  /* 0x400000272400720b */ /* 0x000fda0004702000 */
[----:B------:R-:W-:Y:S05]  /*2af0*/  @P0 BRA P2, `(.L_x_46) ;  /* 0x0000002c00b00947 */ /* 0x000fea0001000000 */
[----:B------:R-:W-:-:S13]  /*2b00*/  FSETP.GTU.AND P0, PT, R7, |R0|, PT ;  /* 0x400000000700720b */ /* 0x000fda0003f0c000 */
[----:B------:R-:W-:Y:S05]  /*2b10*/  @P0 BRA `(.L_x_47) ;  /* 0x0000002c00ac0947 */ /* 0x000fea0003800000 */
[----:B------:R-:W-:Y:S01]  /*2b20*/  FADD R47, -R39, R41 ;  /* 0x00000029272f7221 */ /* 0x000fe20000000100 */
[----:B------:R-:W-:Y:S03]  /*2b30*/  BSSY.RECONVERGENT B4, `(.L_x_48) ;  /* 0x000005b000047945 */ /* 0x000fe60003800200 */
[----:B------:R-:W-:-:S05]  /*2b40*/  FFMA R36, |R0|, 10, |R47| ;  /* 0x4120000000247823 */ /* 0x000fca000000062f */
[----:B------:R-:W-:-:S13]  /*2b50*/  FSETP.NEU.AND P0, PT, R36, |R47|, PT ;  /* 0x4000002f2400720b */ /* 0x000fda0003f0d000 */
[----:B------:R-:W-:Y:S05]  /*2b60*/  @!P0 BRA `(.L_x_49) ;  /* 0x0000000400248947 */ /* 0x000fea0003800000 */
[----:B------:R-:W0:Y:S01]  /*2b70*/  F2F.F64.F32 R38, R0 ;  /* 0x0000000000267310 */ /* 0x000e220000201800 */
[----:B------:R-:W-:Y:S01]  /*2b80*/  HFMA2 R42, -RZ, RZ, 0, 5.9604644775390625e-08 ;  /* 0x00000001ff2a7431 */ /* 0x000fe200000001ff */
[----:B------:R-:W-:Y:S06]  /*2b90*/  BSSY.RECONVERGENT B8, `(.L_x_50) ;  /* 0x0000014000087945 */ /* 0x000fec0003800200 */
[----:B------:R-:W1:Y:S08]  /*2ba0*/  F2F.F64.F32 R40, R47 ;  /* 0x0000002f00287310 */ /* 0x000e700000201800 */
[----:B0-----:R-:W0:Y:S01]  /*2bb0*/  MUFU.RCP64H R43, R39 ;  /* 0x00000027002b7308 */ /* 0x001e220000001800 */
[----:B-1----:R-:W-:-:S02]  /*2bc0*/  DMUL R40, R40, 0.5 ;  /* 0x3fe0000028287828 */ /* 0x002fc40000000000 */
[----:B0-----:R-:W-:-:S08]  /*2bd0*/  DFMA R36, -R38, R42, 1 ;  /* 0x3ff000002624742b */ /* 0x001fd0000000012a */
[----:B------:R-:W-:Y:S01]  /*2be0*/  FSETP.GEU.AND P2, PT, |R41|, 6.5827683646048100446e-37, PT ;  /* 0x036000002900780b */ /* 0x000fe20003f4e200 */
[----:B------:R-:W-:-:S08]  /*2bf0*/  DFMA R36, R36, R36, R36 ;  /* 0x000000242424722b */ /* 0x000fd00000000024 */
[----:B------:R-:W-:-:S08]  /*2c00*/  DFMA R36, R42, R36, R42 ;  /* 0x000000242a24722b */ /* 0x000fd0000000002a */
[----:B------:R-:W-:-:S08]  /*2c10*/  DFMA R44, -R38, R36, 1 ;  /* 0x3ff00000262c742b */ /* 0x000fd00000000124 */
[----:B------:R-:W-:-:S08]  /*2c20*/  DFMA R44, R36, R44, R36 ;  /* 0x0000002c242c722b */ /* 0x000fd00000000024 */
[----:B------:R-:W-:-:S08]  /*2c30*/  DMUL R42, R40, R44 ;  /* 0x0000002c282a7228 */ /* 0x000fd00000000000 */
[----:B------:R-:W-:-:S08]  /*2c40*/  DFMA R36, -R38, R42, R40 ;  /* 0x0000002a2624722b */ /* 0x000fd00000000128 */
[----:B------:R-:W-:-:S10]  /*2c50*/  DFMA R44, R44, R36, R42 ;  /* 0x000000242c2c722b */ /* 0x000fd4000000002a */
[----:B------:R-:W-:-:S05]  /*2c60*/  FFMA R36, RZ, R39, R45 ;  /* 0x00000027ff247223 */ /* 0x000fca000000002d */
[----:B------:R-:W-:-:S13]  /*2c70*/  FSETP.GT.AND P0, PT, |R36|, 1.469367938527859385e-39, PT ;  /* 0x001000002400780b */ /* 0x000fda0003f04200 */
[----:B------:R-:W-:Y:S05]  /*2c80*/  @P0 BRA P2, `(.L_x_51) ;  /* 0x0000000000100947 */ /* 0x000fea0001000000 */
[----:B------:R-:W-:-:S07]  /*2c90*/  MOV R56, 0x2cb0 ;  /* 0x00002cb000387802 */ /* 0x000fce0000000f00 */
[----:B------:R-:W-:Y:S05]  /*2ca0*/  CALL.REL.NOINC `($__internal_1_$__cuda_sm20_div_rn_f64_full) ;  /* 0x000000a400207944 */ /* 0x000fea0003c00000 */
[----:B------:R-:W-:Y:S01]  /*2cb0*/  MOV R44, R36 ;  /* 0x00000024002c7202 */ /* 0x000fe20000000f00 */
[----:B------:R-:W-:-:S07]  /*2cc0*/  IMAD.MOV.U32 R45, RZ, RZ, R37 ;  /* 0x000000ffff2d7224 */ /* 0x000fce00078e0025 */
.L_x_51:
[----:B------:R-:W-:Y:S05]  /*2cd0*/  BSYNC.RECONVERGENT B8 ;  /* 0x0000000000087941 */ /* 0x000fea0003800200 */
.L_x_50:
[----:B------:R-:W0:Y:S01]  /*2ce0*/  F2F.F32.F64 R45, R44 ;  /* 0x0000002c002d7310 */ /* 0x000e220000301000 */
[----:B------:R-:W-:Y:S01]  /*2cf0*/  HFMA2 R37, -RZ, RZ, 1.9609375, 0 ;  /* 0x3fd80000ff257431 */ /* 0x000fe200000001ff */
[----:B------:R-:W-:Y:S01]  /*2d00*/  MOV R36, 0x0 ;  /* 0x0000000000247802 */ /* 0x000fe20000000f00 */
[----:B------:R-:W-:Y:S01]  /*2d10*/  BSSY.RECONVERGENT B8, `(.L_x_52) ;  /* 0x0000018000087945 */ /* 0x000fe20003800200 */
[----:B0-----:R-:W-:-:S04]  /*2d20*/  FMUL R40, R45, R45 ;  /* 0x0000002d2d287220 */ /* 0x001fc80000400000 */
[----:B------:R-:W-:Y:S08]  /*2d30*/  F2F.F64.F32 R46, |R45| ;  /* 0x4000002d002e7310 */ /* 0x000ff00000201800 */
[----:B------:R-:W0:Y:S02]  /*2d40*/  F2F.F64.F32 R42, R40 ;  /* 0x00000028002a7310 */ /* 0x000e240000201800 */
[----:B0-----:R-:W-:-:S06]  /*2d50*/  DADD R42, R42, 1 ;  /* 0x3ff000002a2a7429 */ /* 0x001fcc0000000000 */
[----:B------:R-:W0:Y:S04]  /*2d60*/  MUFU.RSQ64H R49, R43 ;  /* 0x0000002b00317308 */ /* 0x000e280000001c00 */
[----:B------:R-:W-:-:S04]  /*2d70*/  IADD3 R48, PT, PT, R43, -0x3500000, RZ ;  /* 0xfcb000002b307810 */ /* 0x000fc80007ffe0ff */
[----:B------:R-:W-:Y:S02]  /*2d80*/  ISETP.GE.U32.AND P0, PT, R48, 0x7ca00000, PT ;  /* 0x7ca000003000780c */ /* 0x000fe40003f06070 */
[----:B0-----:R-:W-:-:S08]  /*2d90*/  DMUL R38, R48, R48 ;  /* 0x0000003030267228 */ /* 0x001fd00000000000 */
[----:B------:R-:W-:-:S08]  /*2da0*/  DFMA R38, R42, -R38, 1 ;  /* 0x3ff000002a26742b */ /* 0x000fd00000000826 */
[----:B------:R-:W-:Y:S02]  /*2db0*/  DFMA R36, R38, R36, 0.5 ;  /* 0x3fe000002624742b */ /* 0x000fe40000000024 */
[----:B------:R-:W-:-:S08]  /*2dc0*/  DMUL R56, R48, R38 ;  /* 0x0000002630387228 */ /* 0x000fd00000000000 */
[----:B------:R-:W-:-:S08]  /*2dd0*/  DFMA R56, R36, R56, R48 ;  /* 0x000000382438722b */ /* 0x000fd00000000030 */
[----:B------:R-:W-:Y:S02]  /*2de0*/  DMUL R36, R42, R56 ;  /* 0x000000382a247228 */ /* 0x000fe40000000000 */
[----:B------:R-:W-:Y:S01]  /*2df0*/  VIADD R39, R57, 0xfff00000 ;  /* 0xfff0000039277836 */ /* 0x000fe20000000000 */
[----:B------:R-:W-:-:S05]  /*2e00*/  MOV R38, R56 ;  /* 0x0000003800267202 */ /* 0x000fca0000000f00 */
[----:B------:R-:W-:-:S08]  /*2e10*/  DFMA R40, R36, -R36, R42 ;  /* 0x800000242428722b */ /* 0x000fd0000000002a */
[----:B------:R-:W-:Y:S01]  /*2e20*/  DFMA R64, R40, R38, R36 ;  /* 0x000000262840722b */ /* 0x000fe20000000024 */
[----:B------:R-:W-:Y:S10]  /*2e30*/  @!P0 BRA `(.L_x_53) ;  /* 0x0000000000148947 */ /* 0x000ff40003800000 */
[----:B------:R-:W-:Y:S02]  /*2e40*/  MOV R38, R56 ;  /* 0x0000003800267202 */ /* 0x000fe40000000f00 */
[----:B------:R-:W-:-:S07]  /*2e50*/  MOV R44, 0x2e70 ;  /* 0x00002e70002c7802 */ /* 0x000fce0000000f00 */
[----:B------:R-:W-:Y:S05]  /*2e60*/  CALL.REL.NOINC `($__internal_2_$__cuda_sm20_dsqrt_rn_f64_mediumpath_v1) ;  /* 0x000000a800207944 */ /* 0x000fea0003c00000 */
[----:B------:R-:W-:Y:S01]  /*2e70*/  MOV R64, R70 ;  /* 0x0000004600407202 */ /* 0x000fe20000000f00 */
[----:B------:R-:W-:-:S07]  /*2e80*/  IMAD.MOV.U32 R65, RZ, RZ, R39 ;  /* 0x000000ffff417224 */ /* 0x000fce00078e0027 */
.L_x_53:
[----:B------:R-:W-:Y:S05]  /*2e90*/  BSYNC.RECONVERGENT B8 ;  /* 0x0000000000087941 */ /* 0x000fea0003800200 */
.L_x_52:
[----:B------:R-:W-:Y:S01]  /*2ea0*/  DADD R46, R46, R64 ;  /* 0x000000002e2e7229 */ /* 0x000fe20000000040 */
[----:B------:R-:W-:Y:S05]  /*2eb0*/  BSSY.RECONVERGENT B8, `(.L_x_54) ;  /* 0x0000010000087945 */ /* 0x000fea0003800200 */
[----:B------:R-:W0:Y:S04]  /*2ec0*/  MUFU.RCP64H R41, R47 ;  /* 0x0000002f00297308 */ /* 0x000e280000001800 */
[----:B------:R-:W-:-:S04]  /*2ed0*/  IADD3 R40, PT, PT, R47, 0x300402, RZ ;  /* 0x003004022f287810 */ /* 0x000fc80007ffe0ff */
[----:B------:R-:W-:Y:S02]  /*2ee0*/  FSETP.GEU.AND P0, PT, |R40|, 5.8789094863358348022e-39, PT ;  /* 0x004004022800780b */ /* 0x000fe40003f0e200 */
[----:B0-----:R-:W-:-:S08]  /*2ef0*/  DFMA R38, -R46, R40, 1 ;  /* 0x3ff000002e26742b */ /* 0x001fd00000000128 */
[----:B------:R-:W-:-:S08]  /*2f00*/  DFMA R38, R38, R38, R38 ;  /* 0x000000262626722b */ /* 0x000fd00000000026 */
[----:B------:R-:W-:-:S08]  /*2f10*/  DFMA R38, R40, R38, R40 ;  /* 0x000000262826722b */ /* 0x000fd00000000028 */
[----:B------:R-:W-:-:S08]  /*2f20*/  DFMA R36, -R46, R38, 1 ;  /* 0x3ff000002e24742b */ /* 0x000fd00000000126 */
[----:B------:R-:W-:Y:S01]  /*2f30*/  DFMA R36, R38, R36, R38 ;  /* 0x000000242624722b */ /* 0x000fe20000000026 */
[----:B------:R-:W-:Y:S10]  /*2f40*/  @P0 BRA `(.L_x_55) ;  /* 0x0000000000180947 */ /* 0x000ff40003800000 */
[----:B------:R-:W-:Y:S02]  /*2f50*/  LOP3.LUT R40, R47, 0x7fffffff, RZ, 0xc0, !PT ;  /* 0x7fffffff2f287812 */ /* 0x000fe400078ec0ff */
[----:B------:R-:W-:Y:S02]  /*2f60*/  MOV R44, 0x2f90 ;  /* 0x00002f90002c7802 */ /* 0x000fe40000000f00 */
[----:B------:R-:W-:-:S07]  /*2f70*/  IADD3 R40, PT, PT, R40, -0x100000, RZ ;  /* 0xfff0000028287810 */ /* 0x000fce0007ffe0ff */
[----:B------:R-:W-:Y:S05]  /*2f80*/  CALL.REL.NOINC `($__internal_0_$__cuda_sm20_dblrcp_rn_slowpath_v3) ;  /* 0x0000009c00c07944 */ /* 0x000fea0003c00000 */
[----:B------:R-:W-:Y:S01]  /*2f90*/  MOV R36, R42 ;  /* 0x0000002a00247202 */ /* 0x000fe20000000f00 */
[----:B------:R-:W-:-:S07]  /*2fa0*/  IMAD.MOV.U32 R37, RZ, RZ, R43 ;  /* 0x000000ffff257224 */ /* 0x000fce00078e002b */
.L_x_55:
[----:B------:R-:W-:Y:S05]  /*2fb0*/  BSYNC.RECONVERGENT B8 ;  /* 0x0000000000087941 */ /* 0x000fea0003800200 */
.L_x_54:
[----:B------:R-:W0:Y:S01]  /*2fc0*/  F2F.F32.F64 R36, R36 ;  /* 0x0000002400247310 */ /* 0x000e220000301000 */
[----:B------:R-:W-:-:S04]  /*2fd0*/  FSETP.GEU.AND P0, PT, R45, RZ, PT ;  /* 0x000000ff2d00720b */ /* 0x000fc80003f0e000 */
[----:B0-----:R-:W-:Y:S01]  /*2fe0*/  FSEL R63, -R36, R36, !P0 ;  /* 0x00000024243f7208 */ /* 0x001fe20004000100 */
[----:B------:R-:W-:Y:S08]  /*2ff0*/  BRA `(.L_x_56) ;  /* 0x0000000000387947 */ /* 0x000ff00003800000 */
.L_x_49:
        /* <DEDUP_REMOVED lines=13> */
.L_x_57:
[----:B------:R-:W-:Y:S05]  /*30d0*/  BSYNC.RECONVERGENT B9 ;  /* 0x0000000000097941 */ /* 0x000fea0003800200 */
.L_x_56:
[----:B------:R-:W-:Y:S05]  /*30e0*/  BSYNC.RECONVERGENT B4 ;  /* 0x0000000000047941 */ /* 0x000fea0003800200 */
.L_x_48:
[----:B------:R-:W-:Y:S01]  /*30f0*/  FMUL R40, R63, R63 ;  /* 0x0000003f3f287220 */ /* 0x000fe20000400000 */
[----:B------:R-:W-:Y:S01]  /*3100*/  IMAD.MOV.U32 R36, RZ, RZ, 0x0 ;  /* 0x00000000ff247424 */ /* 0x000fe200078e00ff */
[----:B------:R-:W-:Y:S01]  /*3110*/  MOV R37, 0x3fd80000 ;  /* 0x3fd8000000257802 */ /* 0x000fe20000000f00 */
[----:B------:R-:W-:Y:S01]  /*3120*/  BSSY.RECONVERGENT B4, `(.L_x_58) ;  /* 0x0000016000047945 */ /* 0x000fe20003800200 */
        /* <DEDUP_REMOVED lines=11> */
[----:B------:R-:W-:Y:S02]  /*31e0*/  IADD3 R39, PT, PT, R45, -0x100000, RZ ;  /* 0xfff000002d277810 */ /* 0x000fe40007ffe0ff */
[----:B------:R-:W-:-:S04]  /*31f0*/  MOV R38, R44 ;  /* 0x0000002c00267202 */ /* 0x000fc80000000f00 */
[----:B------:R-:W-:-:S08]  /*3200*/  DFMA R40, R36, -R36, R42 ;  /* 0x800000242428722b */ /* 0x000fd0000000002a */
[----:B------:R-:W-:Y:S01]  /*3210*/  DFMA R46, R40, R38, R36 ;  /* 0x00000026282e722b */ /* 0x000fe20000000024 */
[----:B------:R-:W-:Y:S10]  /*3220*/  @!P0 BRA `(.L_x_59) ;  /* 0x0000000000148947 */ /* 0x000ff40003800000 */
[----:B------:R-:W-:Y:S01]  /*3230*/  IMAD.MOV.U32 R38, RZ, RZ, R44 ;  /* 0x000000ffff267224 */ /* 0x000fe200078e002c */
[----:B------:R-:W-:-:S07]  /*3240*/  MOV R44, 0x3260 ;  /* 0x00003260002c7802 */ /* 0x000fce0000000f00 */
[----:B------:R-:W-:Y:S05]  /*3250*/  CALL.REL.NOINC `($__internal_2_$__cuda_sm20_dsqrt_rn_f64_mediumpath_v1) ;  /* 0x000000a400247944 */ /* 0x000fea0003c00000 */
[----:B------:R-:W-:Y:S02]  /*3260*/  MOV R46, R70 ;  /* 0x00000046002e7202 */ /* 0x000fe40000000f00 */
[----:B------:R-:W-:-:S07]  /*3270*/  MOV R47, R39 ;  /* 0x00000027002f7202 */ /* 0x000fce0000000f00 */
.L_x_59:
[----:B------:R-:W-:Y:S05]  /*3280*/  BSYNC.RECONVERGENT B4 ;  /* 0x0000000000047941 */ /* 0x000fea0003800200 */
.L_x_58:
[----:B------:R-:W0:Y:S01]  /*3290*/  MUFU.RCP64H R41, R47 ;  /* 0x0000002f00297308 */ /* 0x000e220000001800 */
[----:B------:R-:W-:Y:S01]  /*32a0*/  IADD3 R40, PT, PT, R47, 0x300402, RZ ;  /* 0x003004022f287810 */ /* 0x000fe20007ffe0ff */
[----:B------:R-:W-:Y:S03]  /*32b0*/  BSSY.RECONVERGENT B4, `(.L_x_60) ;  /* 0x000000c000047945 */ /* 0x000fe60003800200 */
[----:B------:R-:W-:Y:S02]  /*32c0*/  FSETP.GEU.AND P0, PT, |R40|, 5.8789094863358348022e-39, PT ;  /* 0x004004022800780b */ /* 0x000fe40003f0e200 */
[----:B0-----:R-:W-:-:S08]  /*32d0*/  DFMA R38, R40, -R46, 1 ;  /* 0x3ff000002826742b */ /* 0x001fd0000000082e */
[----:B------:R-:W-:-:S08]  /*32e0*/  DFMA R38, R38, R38, R38 ;  /* 0x000000262626722b */ /* 0x000fd00000000026 */
[----:B------:R-:W-:-:S08]  /*32f0*/  DFMA R38, R40, R38, R40 ;  /* 0x000000262826722b */ /* 0x000fd00000000028 */
[----:B------:R-:W-:-:S08]  /*3300*/  DFMA R36, R38, -R46, 1 ;  /* 0x3ff000002624742b */ /* 0x000fd0000000082e */
[----:B------:R-:W-:Y:S01]  /*3310*/  DFMA R42, R38, R36, R38 ;  /* 0x00000024262a722b */ /* 0x000fe20000000026 */
[----:B------:R-:W-:Y:S10]  /*3320*/  @P0 BRA `(.L_x_61) ;  /* 0x0000000000100947 */ /* 0x000ff40003800000 */
[----:B------:R-:W-:Y:S02]  /*3330*/  LOP3.LUT R40, R47, 0x7fffffff, RZ, 0xc0, !PT ;  /* 0x7fffffff2f287812 */ /* 0x000fe400078ec0ff */
[----:B------:R-:W-:-:S03]  /*3340*/  MOV R44, 0x3370 ;  /* 0x00003370002c7802 */ /* 0x000fc60000000f00 */
[----:B------:R-:W-:-:S07]  /*3350*/  VIADD R40, R40, 0xfff00000 ;  /* 0xfff0000028287836 */ /* 0x000fce0000000000 */
[----:B------:R-:W-:Y:S05]  /*3360*/  CALL.REL.NOINC `($__internal_0_$__cuda_sm20_dblrcp_rn_slowpath_v3) ;  /* 0x0000009800c87944 */ /* 0x000fea0003c00000 */
.L_x_61:
[----:B------:R-:W-:Y:S05]  /*3370*/  BSYNC.RECONVERGENT B4 ;  /* 0x0000000000047941 */ /* 0x000fea0003800200 */
.L_x_60:
[----:B------:R-:W0:Y:S01]  /*3380*/  F2F.F32.F64 R42, R42 ;  /* 0x0000002a002a7310 */ /* 0x000e220000301000 */
[----:B------:R-:W-:Y:S01]  /*3390*/  MOV R40, 0x1 ;  /* 0x0000000100287802 */ /* 0x000fe20000000f00 */
[----:B------:R-:W-:Y:S06]  /*33a0*/  BSSY.RECONVERGENT B4, `(.L_x_62) ;  /* 0x0000014000047945 */ /* 0x000fec0003800200 */
[----:B0-----:R-:W0:Y:S01]  /*33b0*/  F2F.F64.F32 R38, R42 ;  /* 0x0000002a00267310 */ /* 0x001e220000201800 */
[----:B------:R-:W-:Y:S01]  /*33c0*/  FMUL R64, R42, R63 ;  /* 0x0000003f2a407220 */ /* 0x000fe20000400000 */
[----:B0-----:R-:W-:-:S06]  /*33d0*/  DADD R38, R38, 1 ;  /* 0x3ff0000026267429 */ /* 0x001fcc0000000000 */
[----:B------:R-:W0:Y:S02]  /*33e0*/  MUFU.RCP64H R41, R39 ;  /* 0x0000002700297308 */ /* 0x000e240000001800 */
[----:B0-----:R-:W-:-:S08]  /*33f0*/  DFMA R36, -R38, R40, 1 ;  /* 0x3ff000002624742b */ /* 0x001fd00000000128 */
[----:B------:R-:W-:-:S08]  /*3400*/  DFMA R36, R36, R36, R36 ;  /* 0x000000242424722b */ /* 0x000fd00000000024 */
[----:B------:R-:W-:Y:S01]  /*3410*/  DFMA R36, R40, R36, R40 ;  /* 0x000000242824722b */ /* 0x000fe20000000028 */
[----:B------:R-:W0:Y:S07]  /*3420*/  F2F.F64.F32 R40, R64 ;  /* 0x0000004000287310 */ /* 0x000e2e0000201800 */
[----:B------:R-:W-:-:S08]  /*3430*/  DFMA R44, -R38, R36, 1 ;  /* 0x3ff00000262c742b */ /* 0x000fd00000000124 */
[----:B------:R-:W-:Y:S01]  /*3440*/  DFMA R44, R36, R44, R36 ;  /* 0x0000002c242c722b */ /* 0x000fe20000000024 */
[----:B0-----:R-:W-:-:S07]  /*3450*/  FSETP.GEU.AND P2, PT, |R41|, 6.5827683646048100446e-37, PT ;  /* 0x036000002900780b */ /* 0x001fce0003f4e200 */
        /* <DEDUP_REMOVED lines=8> */
.L_x_63:
[----:B------:R-:W-:Y:S05]  /*34e0*/  BSYNC.RECONVERGENT B4 ;  /* 0x0000000000047941 */ /* 0x000fea0003800200 */
.L_x_62:
[----:B------:R-:W2:Y:S02]  /*34f0*/  LD.E R39, desc[UR36][R32.64] ;  /* 0x0000002420277980 */ /* 0x000ea4000c101900 */
[----:B--2---:R-:W-:Y:S01]  /*3500*/  FFMA R41, R0, -R63, R39 ;  /* 0x8000003f00297223 */ /* 0x004fe20000000027 */
[----:B------:R-:W-:-:S04]  /*3510*/  IMAD.WIDE.U32 R38, R53, 0x4, R16 ;  /* 0x0000000435267825 */ /* 0x000fc800078e0010 */
[----:B------:R0:W-:Y:S04]  /*3520*/  ST.E desc[UR36][R32.64], R41 ;  /* 0x0000002920007985 */ /* 0x0001e8000c101924 */
[----:B------:R-:W2:Y:S02]  /*3530*/  LD.E R43, desc[UR36][R38.64] ;  /* 0x00000024262b7980 */ /* 0x000ea4000c101900 */
[----:B--2---:R-:W-:-:S05]  /*3540*/  FFMA R43, R0, R63, R43 ;  /* 0x0000003f002b7223 */ /* 0x004fca000000002b */
[----:B------:R0:W-:Y:S04]  /*3550*/  ST.E desc[UR36][R38.64], R43 ;  /* 0x0000002b26007985 */ /* 0x0001e8000c101924 */
[----:B------:R-:W2:Y:S02]  /*3560*/  LDG.E R40, desc[UR36][R34.64] ;  /* 0x0000002422287981 */ /* 0x000ea4000c1e1900 */
[----:B--2---:R-:W-:-:S05]  /*3570*/  FFMA R45, R0, -R63, R40 ;  /* 0x8000003f002d7223 */ /* 0x004fca0000000028 */
[----:B------:R0:W-:Y:S04]  /*3580*/  STG.E desc[UR36][R34.64], R45 ;  /* 0x0000002d22007986 */ /* 0x0001e8000c101924 */
[----:B------:R-:W2:Y:S01]  /*3590*/  LDG.E R40, desc[UR36][R50.64] ;  /* 0x0000002432287981 */ /* 0x000ea2000c1e1900 */
[----:B------:R-:W-:Y:S01]  /*35a0*/  ISETP.NE.AND P0, PT, R52, RZ, PT ;  /* 0x000000ff3400720c */ /* 0x000fe20003f05270 */
[----:B------:R-:W-:Y:S01]  /*35b0*/  BSSY.RECONVERGENT B4, `(.L_x_64) ;  /* 0x00000c3000047945 */ /* 0x000fe20003800200 */
[----:B--2---:R-:W-:Y:S02]  /*35c0*/  FFMA R63, R0, R63, R40 ;  /* 0x0000003f003f7223 */ /* 0x004fe40000000028 */
[----:B------:R0:W1:Y:S03]  /*35d0*/  F2F.F32.F64 R0, R36 ;  /* 0x0000002400007310 */ /* 0x0000660000301000 */
[----:B------:R0:W-:Y:S04]  /*35e0*/  STG.E desc[UR36][R50.64], R63 ;  /* 0x0000003f32007986 */ /* 0x0001e8000c101924 */
[----:B------:R0:W-:Y:S02]  /*35f0*/  STG.E desc[UR36][R66.64], RZ ;  /* 0x000000ff42007986 */ /* 0x0001e4000c101924 */
[----:B------:R-:W-:Y:S05]  /*3600*/  @!P0 BRA `(.L_x_65) ;  /* 0x0000000800f48947 */ /* 0x000fea0003800000 */
[C---:B0-----:R-:W-:Y:S01]  /*3610*/  IADD3 R36, PT, PT, R52.reuse, -0x1, RZ ;  /* 0xffffffff34247810 */ /* 0x041fe20007ffe0ff */
[----:B------:R-:W-:Y:S01]  /*3620*/  BSSY.RECONVERGENT B7, `(.L_x_66) ;  /* 0x000005c000077945 */ /* 0x000fe20003800200 */
[----:B------:R-:W-:Y:S02]  /*3630*/  LOP3.LUT P2, RZ, R52, 0x7, RZ, 0xc0, !PT ;  /* 0x0000000734ff7812 */ /* 0x000fe4000784c0ff */
[----:B------:R-:W-:Y:S02]  /*3640*/  ISETP.GE.U32.AND P0, PT, R36, 0x7, PT ;  /* 0x000000072400780c */ /* 0x000fe40003f06070 */
[----:B------:R-:W-:-:S11]  /*3650*/  MOV R45, RZ ;  /* 0x000000ff002d7202 */ /* 0x000fd60000000f00 */
[----:B------:R-:W-:Y:S05]  /*3660*/  @!P0 BRA `(.L_x_67) ;  /* 0x00000004005c8947 */ /* 0x000fea0003800000 */
[----:B------:R-:W-:Y:S01]  /*3670*/  LOP3.LUT R45, R52, 0xfffffff8, RZ, 0xc0, !PT ;  /* 0xfffffff8342d7812 */ /* 0x000fe200078ec0ff */
[----:B------:R-:W-:-:S07]  /*3680*/  IMAD.MOV.U32 R44, RZ, RZ, RZ ;  /* 0x000000ffff2c7224 */ /* 0x000fce00078e00ff */
.L_x_68:
[----:B--2---:R-:W0:Y:S01]  /*3690*/  LDC R47, c[0x0][0x384] ;  /* 0x0000e100ff2f7b82 */ /* 0x004e220000000800 */
[----:B------:R-:W-:-:S05]  /*36a0*/  IMAD.WIDE.U32 R40, R44, 0x4, R66 ;  /* 0x000000042c287825 */ /* 0x000fca00078e0042 */
[----:B------:R-:W1:Y:S01]  /*36b0*/  LDG.E R43, desc[UR36][R40.64+0x4] ;  /* 0x00000424282b7981 */ /* 0x000e62000c1e1900 */
[----:B0-----:R-:W-:-:S04]  /*36c0*/  IMAD R36, R44, R47, R47 ;  /* 0x0000002f2c247224 */ /* 0x001fc800078e022f */
[----:B------:R-:W-:-:S05]  /*36d0*/  IMAD.WIDE.U32 R38, R36, 0x4, R26 ;  /* 0x0000000424267825 */ /* 0x000fca00078e001a */
[----:B------:R-:W1:Y:S01]  /*36e0*/  LDG.E R37, desc[UR36][R38.64] ;  /* 0x0000002426257981 */ /* 0x000e62000c1e1900 */
[----:B------:R-:W-:Y:S01]  /*36f0*/  IADD3 R48, PT, PT, R36, R47, RZ ;  /* 0x0000002f24307210 */ /* 0x000fe20007ffe0ff */
[C---:B-1----:R-:W-:Y:S01]  /*3700*/  FFMA R42, R0.reuse, R37, R43 ;  /* 0x00000025002a7223 */ /* 0x042fe2000000002b */
[----:B------:R-:W-:-:S03]  /*3710*/  FFMA R46, R0, -R43, R37 ;  /* 0x8000002b002e7223 */ /* 0x000fc60000000025 */
[C---:B------:R-:W-:Y:S01]  /*3720*/  FFMA R49, -R64.reuse, R42, R37 ;  /* 0x0000002a40317223 */ /* 0x040fe20000000125 */
[----:B------:R-:W-:Y:S01]  /*3730*/  FFMA R51, R64, R46, R43 ;  /* 0x0000002e40337223 */ /* 0x000fe2000000002b */
[----:B------:R-:W-:-:S03]  /*3740*/  IMAD.WIDE.U32 R36, R48, 0x4, R26 ;  /* 0x0000000430247825 */ /* 0x000fc600078e001a */
[----:B------:R0:W-:Y:S04]  /*3750*/  STG.E desc[UR36][R38.64], R49 ;  /* 0x0000003126007986 */ /* 0x0001e8000c101924 */
[----:B------:R1:W-:Y:S04]  /*3760*/  STG.E desc[UR36][R40.64+0x4], R51 ;  /* 0x0000043328007986 */ /* 0x0003e8000c101924 */
[----:B------:R-:W2:Y:S04]  /*3770*/  LDG.E R55, desc[UR36][R40.64+0x8] ;  /* 0x0000082428377981 */ /* 0x000ea8000c1e1900 */
[----:B------:R-:W2:Y:S01]  /*3780*/  LDG.E R43, desc[UR36][R36.64] ;  /* 0x00000024242b7981 */ /* 0x000ea2000c1e1900 */
[----:B------:R-:W-:Y:S01]  /*3790*/  IADD3 R48, PT, PT, R48, R47, RZ ;  /* 0x0000002f30307210 */ /* 0x000fe20007ffe0ff */
[C---:B--2---:R-:W-:Y:S01]  /*37a0*/  FFMA R42, R0.reuse, R43, R55 ;  /* 0x0000002b002a7223 */ /* 0x044fe20000000037 */
[----:B------:R-:W-:-:S03]  /*37b0*/  FFMA R46, R0, -R55, R43 ;  /* 0x80000037002e7223 */ /* 0x000fc6000000002b */
[C---:B------:R-:W-:Y:S01]  /*37c0*/  FFMA R57, -R64.reuse, R42, R43 ;  /* 0x0000002a40397223 */ /* 0x040fe2000000012b */
[----:B------:R-:W-:Y:S01]  /*37d0*/  FFMA R55, R64, R46, R55 ;  /* 0x0000002e40377223 */ /* 0x000fe20000000037 */
[----:B------:R-:W-:-:S03]  /*37e0*/  IMAD.WIDE.U32 R42, R48, 0x4, R26 ;  /* 0x00000004302a7825 */ /* 0x000fc600078e001a */
[----:B------:R-:W-:Y:S04]  /*37f0*/  STG.E desc[UR36][R36.64], R57 ;  /* 0x0000003924007986 */ /* 0x000fe8000c101924 */
[----:B------:R2:W-:Y:S04]  /*3800*/  STG.E desc[UR36][R40.64+0x8], R55 ;  /* 0x0000083728007986 */ /* 0x0005e8000c101924 */
[----:B0-----:R-:W3:Y:S04]  /*3810*/  LDG.E R49, desc[UR36][R40.64+0xc] ;  /* 0x00000c2428317981 */ /* 0x001ee8000c1e1900 */
[----:B------:R-:W3:Y:S01]  /*3820*/  LDG.E R39, desc[UR36][R42.64] ;  /* 0x000000242a277981 */ /* 0x000ee2000c1e1900 */
[----:B------:R-:W-:Y:S01]  /*3830*/  IADD3 R48, PT, PT, R48, R47, RZ ;  /* 0x0000002f30307210 */ /* 0x000fe20007ffe0ff */
[C---:B---3--:R-:W-:Y:S01]  /*3840*/  FFMA R38, R0.reuse, R39, R49 ;  /* 0x0000002700267223 */ /* 0x048fe20000000031 */
[----:B------:R-:W-:-:S03]  /*3850*/  FFMA R46, R0, -R49, R39 ;  /* 0x80000031002e7223 */ /* 0x000fc60000000027 */
[C---:B-1----:R-:W-:Y:S01]  /*3860*/  FFMA R51, -R64.reuse, R38, R39 ;  /* 0x0000002640337223 */ /* 0x042fe20000000127 */
[----:B------:R-:W-:Y:S01]  /*3870*/  FFMA R49, R64, R46, R49 ;  /* 0x0000002e40317223 */ /* 0x000fe20000000031 */
[----:B------:R-:W-:-:S03]  /*3880*/  IMAD.WIDE.U32 R38, R48, 0x4, R26 ;  /* 0x0000000430267825 */ /* 0x000fc600078e001a */
[----:B------:R-:W-:Y:S04]  /*3890*/  STG.E desc[UR36][R42.64], R51 ;  /* 0x000000332a007986 */ /* 0x000fe8000c101924 */
[----:B------:R0:W-:Y:S04]  /*38a0*/  STG.E desc[UR36][R40.64+0xc], R49 ;  /* 0x00000c3128007986 */ /* 0x0001e8000c101924 */
[----:B--2---:R-:W2:Y:S04]  /*38b0*/  LDG.E R55, desc[UR36][R40.64+0x10] ;  /* 0x0000102428377981 */ /* 0x004ea8000c1e1900 */
[----:B------:R-:W2:Y:S01]  /*38c0*/  LDG.E R37, desc[UR36][R38.64] ;  /* 0x0000002426257981 */ /* 0x000ea2000c1e1900 */
[----:B------:R-:W-:-:S02]  /*38d0*/  IMAD.IADD R48, R48, 0x1, R47 ;  /* 0x0000000130307824 */ /* 0x000fc400078e022f */
[C---:B--2---:R-:W-:Y:S01]  /*38e0*/  FFMA R36, R0.reuse, R37, R55 ;  /* 0x0000002500247223 */ /* 0x044fe20000000037 */
[----:B------:R-:W-:-:S03]  /*38f0*/  FFMA R46, R0, -R55, R37 ;  /* 0x80000037002e7223 */ /* 0x000fc60000000025 */
[C---:B------:R-:W-:Y:S01]  /*3900*/  FFMA R57, -R64.reuse, R36, R37 ;  /* 0x0000002440397223 */ /* 0x040fe20000000125 */
[----:B------:R-:W-:Y:S01]  /*3910*/  FFMA R55, R64, R46, R55 ;  /* 0x0000002e40377223 */ /* 0x000fe20000000037 */
[----:B------:R-:W-:-:S03]  /*3920*/  IMAD.WIDE.U32 R36, R48, 0x4, R26 ;  /* 0x0000000430247825 */ /* 0x000fc600078e001a */
[----:B------:R-:W-:Y:S04]  /*3930*/  STG.E desc[UR36][R38.64], R57 ;  /* 0x0000003926007986 */ /* 0x000fe8000c101924 */
[----:B------:R1:W-:Y:S04]  /*3940*/  STG.E desc[UR36][R40.64+0x10], R55 ;  /* 0x0000103728007986 */ /* 0x0003e8000c101924 */
[----:B0-----:R-:W2:Y:S04]  /*3950*/  LDG.E R49, desc[UR36][R40.64+0x14] ;  /* 0x0000142428317981 */ /* 0x001ea8000c1e1900 */
        /* <DEDUP_REMOVED lines=9> */
[----:B-1----:R-:W2:Y:S04]  /*39f0*/  LDG.E R55, desc[UR36][R40.64+0x18] ;  /* 0x0000182428377981 */ /* 0x002ea8000c1e1900 */
[----:B------:R-:W2:Y:S01]  /*3a00*/  LDG.E R39, desc[UR36][R42.64] ;  /* 0x000000242a277981 */ /* 0x000ea2000c1e1900 */
[----:B------:R-:W-:Y:S01]  /*3a10*/  IADD3 R48, PT, PT, R48, R47, RZ ;  /* 0x0000002f30307210 */ /* 0x000fe20007ffe0ff */
[C---:B--2---:R-:W-:Y:S01]  /*3a20*/  FFMA R38, R0.reuse, R39, R55 ;  /* 0x0000002700267223 */ /* 0x044fe20000000037 */
[----:B------:R-:W-:-:S03]  /*3a30*/  FFMA R46, R0, -R55, R39 ;  /* 0x80000037002e7223 */ /* 0x000fc60000000027 */
[C---:B------:R-:W-:Y:S01]  /*3a40*/  FFMA R57, -R64.reuse, R38, R39 ;  /* 0x0000002640397223 */ /* 0x040fe20000000127 */
[----:B------:R-:W-:Y:S01]  /*3a50*/  FFMA R55, R64, R46, R55 ;  /* 0x0000002e40377223 */ /* 0x000fe20000000037 */
[----:B------:R-:W-:-:S03]  /*3a60*/  IMAD.WIDE.U32 R38, R48, 0x4, R26 ;  /* 0x0000000430267825 */ /* 0x000fc600078e001a */
[----:B------:R1:W-:Y:S04]  /*3a70*/  STG.E desc[UR36][R42.64], R57 ;  /* 0x000000392a007986 */ /* 0x0003e8000c101924 */
[----:B------:R2:W-:Y:S04]  /*3a80*/  STG.E desc[UR36][R40.64+0x18], R55 ;  /* 0x0000183728007986 */ /* 0x0005e8000c101924 */
[----:B0-----:R-:W3:Y:S04]  /*3a90*/  LDG.E R49, desc[UR36][R40.64+0x1c] ;  /* 0x00001c2428317981 */ /* 0x001ee8000c1e1900 */
[----:B------:R-:W3:Y:S01]  /*3aa0*/  LDG.E R37, desc[UR36][R38.64] ;  /* 0x0000002426257981 */ /* 0x000ee2000c1e1900 */
[----:B------:R-:W-:Y:S01]  /*3ab0*/  IADD3 R51, PT, PT, R48, R47, RZ ;  /* 0x0000002f30337210 */ /* 0x000fe20007ffe0ff */
[C---:B---3--:R-:W-:Y:S01]  /*3ac0*/  FFMA R36, R0.reuse, R37, R49 ;  /* 0x0000002500247223 */ /* 0x048fe20000000031 */
[----:B------:R-:W-:-:S03]  /*3ad0*/  FFMA R46, R0, -R49, R37 ;  /* 0x80000031002e7223 */ /* 0x000fc60000000025 */
[C---:B------:R-:W-:Y:S01]  /*3ae0*/  FFMA R47, -R64.reuse, R36, R37 ;  /* 0x00000024402f7223 */ /* 0x040fe20000000125 */
[----:B------:R-:W-:Y:S01]  /*3af0*/  FFMA R49, R64, R46, R49 ;  /* 0x0000002e40317223 */ /* 0x000fe20000000031 */
[----:B------:R-:W-:-:S03]  /*3b00*/  IMAD.WIDE.U32 R36, R51, 0x4, R26 ;  /* 0x0000000433247825 */ /* 0x000fc600078e001a */
[----:B------:R2:W-:Y:S04]  /*3b10*/  STG.E desc[UR36][R38.64], R47 ;  /* 0x0000002f26007986 */ /* 0x0005e8000c101924 */
[----:B------:R2:W-:Y:S04]  /*3b20*/  STG.E desc[UR36][R40.64+0x1c], R49 ;  /* 0x00001c3128007986 */ /* 0x0005e8000c101924 */
[----:B------:R-:W3:Y:S04]  /*3b30*/  LDG.E R51, desc[UR36][R40.64+0x20] ;  /* 0x0000202428337981 */ /* 0x000ee8000c1e1900 */
[----:B-1----:R-:W3:Y:S01]  /*3b40*/  LDG.E R43, desc[UR36][R36.64] ;  /* 0x00000024242b7981 */ /* 0x002ee2000c1e1900 */
[----:B------:R-:W-:-:S05]  /*3b50*/  VIADD R44, R44, 0x8 ;  /* 0x000000082c2c7836 */ /* 0x000fca0000000000 */
[----:B------:R-:W-:Y:S01]  /*3b60*/  ISETP.NE.AND P0, PT, R44, R45, PT ;  /* 0x0000002d2c00720c */ /* 0x000fe20003f05270 */
[C---:B---3--:R-:W-:Y:S01]  /*3b70*/  FFMA R42, R0.reuse, R43, R51 ;  /* 0x0000002b002a7223 */ /* 0x048fe20000000033 */
[----:B------:R-:W-:-:S03]  /*3b80*/  FFMA R46, R0, -R51, R43 ;  /* 0x80000033002e7223 */ /* 0x000fc6000000002b */
[C---:B------:R-:W-:Y:S01]  /*3b90*/  FFMA R43, -R64.reuse, R42, R43 ;  /* 0x0000002a402b7223 */ /* 0x040fe2000000012b */
[----:B------:R-:W-:-:S04]  /*3ba0*/  FFMA R51, R64, R46, R51 ;  /* 0x0000002e40337223 */ /* 0x000fc80000000033 */
[----:B------:R2:W-:Y:S04]  /*3bb0*/  STG.E desc[UR36][R36.64], R43 ;  /* 0x0000002b24007986 */ /* 0x0005e8000c101924 */
[----:B------:R2:W-:Y:S01]  /*3bc0*/  STG.E desc[UR36][R40.64+0x20], R51 ;  /* 0x0000203328007986 */ /* 0x0005e2000c101924 */
[----:B------:R-:W-:Y:S05]  /*3bd0*/  @P0 BRA `(.L_x_68) ;  /* 0xfffffff800ac0947 */ /* 0x000fea000383ffff */
.L_x_67:
[----:B------:R-:W-:Y:S05]  /*3be0*/  BSYNC.RECONVERGENT B7 ;  /* 0x0000000000077941 */ /* 0x000fea0003800200 */
.L_x_66:
[----:B------:R-:W-:Y:S05]  /*3bf0*/  @!P2 BRA `(.L_x_65) ;  /* 0x000000040078a947 */ /* 0x000fea0003800000 */
[----:B--2---:R-:W-:Y:S01]  /*3c00*/  LOP3.LUT R37, R60, 0x7, RZ, 0xc0, !PT ;  /* 0x000000073c257812 */ /* 0x004fe200078ec0ff */
[----:B------:R-:W-:Y:S03]  /*3c10*/  BSSY.RECONVERGENT B7, `(.L_x_69) ;  /* 0x0000030000077945 */ /* 0x000fe60003800200 */
[C---:B------:R-:W-:Y:S02]  /*3c20*/  IADD3 R36, PT, PT, R37.reuse, -0x1, RZ ;  /* 0xffffffff25247810 */ /* 0x040fe40007ffe0ff */
[----:B------:R-:W-:Y:S02]  /*3c30*/  LOP3.LUT P2, RZ, R37, 0x3, RZ, 0xc0, !PT ;  /* 0x0000000325ff7812 */ /* 0x000fe4000784c0ff */
[----:B------:R-:W-:-:S13]  /*3c40*/  ISETP.GE.U32.AND P0, PT, R36, 0x3, PT ;  /* 0x000000032400780c */ /* 0x000fda0003f06070 */
[----:B------:R-:W-:Y:S05]  /*3c50*/  @!P0 BRA `(.L_x_70) ;  /* 0x0000000000ac8947 */ /* 0x000fea0003800000 */
[----:B------:R-:W0:Y:S01]  /*3c60*/  LDC R46, c[0x0][0x384] ;  /* 0x0000e100ff2e7b82 */ /* 0x000e220000000800 */
        /* <DEDUP_REMOVED lines=11> */
[----:B------:R-:W-:Y:S04]  /*3d20*/  STG.E desc[UR36][R36.64], R49 ;  /* 0x0000003124007986 */ /* 0x000fe8000c101924 */
        /* <DEDUP_REMOVED lines=13> */
[----:B------:R-:W-:-:S02]  /*3e00*/  IMAD.IADD R57, R57, 0x1, R46 ;  /* 0x0000000139397824 */ /* 0x000fc400078e022e */
[C---:B---3--:R-:W-:Y:S01]  /*3e10*/  FFMA R36, R0.reuse, R37, R47 ;  /* 0x0000002500247223 */ /* 0x048fe2000000002f */
[----:B------:R-:W-:-:S03]  /*3e20*/  FFMA R44, R0, -R47, R37 ;  /* 0x8000002f002c7223 */ /* 0x000fc60000000025 */
[C---:B------:R-:W-:Y:S01]  /*3e30*/  FFMA R49, -R64.reuse, R36, R37 ;  /* 0x0000002440317223 */ /* 0x040fe20000000125 */
[----:B------:R-:W-:Y:S01]  /*3e40*/  FFMA R47, R64, R44, R47 ;  /* 0x0000002c402f7223 */ /* 0x000fe2000000002f */
[----:B------:R-:W-:-:S03]  /*3e50*/  IMAD.WIDE.U32 R36, R57, 0x4, R26 ;  /* 0x0000000439247825 */ /* 0x000fc600078e001a */
[----:B------:R2:W-:Y:S04]  /*3e60*/  STG.E desc[UR36][R38.64], R49 ;  /* 0x0000003126007986 */ /* 0x0005e8000c101924 */
[----:B------:R2:W-:Y:S04]  /*3e70*/  STG.E desc[UR36][R40.64+0xc], R47 ;  /* 0x00000c2f28007986 */ /* 0x0005e8000c101924 */
[----:B-1----:R-:W3:Y:S04]  /*3e80*/  LDG.E R51, desc[UR36][R40.64+0x10] ;  /* 0x0000102428337981 */ /* 0x002ee8000c1e1900 */
[----:B------:R-:W3:Y:S01]  /*3e90*/  LDG.E R43, desc[UR36][R36.64] ;  /* 0x00000024242b7981 */ /* 0x000ee2000c1e1900 */
[----:B------:R-:W-:Y:S01]  /*3ea0*/  IADD3 R45, PT, PT, R45, 0x4, RZ ;  /* 0x000000042d2d7810 */ /* 0x000fe20007ffe0ff */
[C---:B---3--:R-:W-:Y:S01]  /*3eb0*/  FFMA R42, R0.reuse, R43, R51 ;  /* 0x0000002b002a7223 */ /* 0x048fe20000000033 */
[----:B------:R-:W-:-:S03]  /*3ec0*/  FFMA R44, R0, -R51, R43 ;  /* 0x80000033002c7223 */ /* 0x000fc6000000002b */
[C---:B------:R-:W-:Y:S01]  /*3ed0*/  FFMA R43, -R64.reuse, R42, R43 ;  /* 0x0000002a402b7223 */ /* 0x040fe2000000012b */
[----:B------:R-:W-:-:S04]  /*3ee0*/  FFMA R51, R64, R44, R51 ;  /* 0x0000002c40337223 */ /* 0x000fc80000000033 */
[----:B------:R2:W-:Y:S04]  /*3ef0*/  STG.E desc[UR36][R36.64], R43 ;  /* 0x0000002b24007986 */ /* 0x0005e8000c101924 */
[----:B------:R2:W-:Y:S02]  /*3f00*/  STG.E desc[UR36][R40.64+0x10], R51 ;  /* 0x0000103328007986 */ /* 0x0005e4000c101924 */
.L_x_70:
[----:B------:R-:W-:Y:S05]  /*3f10*/  BSYNC.RECONVERGENT B7 ;  /* 0x0000000000077941 */ /* 0x000fea0003800200 */
.L_x_69:
[----:B------:R-:W-:Y:S05]  /*3f20*/  @!P2 BRA `(.L_x_65) ;  /* 0x0000000000aca947 */ /* 0x000fea0003800000 */
[C---:B--2---:R-:W-:Y:S01]  /*3f30*/  LOP3.LUT R36, R59.reuse, 0x3, RZ, 0xc0, !PT ;  /* 0x000000033b247812 */ /* 0x044fe200078ec0ff */
[----:B------:R-:W-:Y:S01]  /*3f40*/  BSSY.RECONVERGENT B7, `(.L_x_71) ;  /* 0x000001c000077945 */ /* 0x000fe20003800200 */
[----:B------:R-:W-:Y:S02]  /*3f50*/  LOP3.LUT R37, R59, 0x1, RZ, 0xc0, !PT ;  /* 0x000000013b257812 */ /* 0x000fe400078ec0ff */
[----:B------:R-:W-:Y:S02]  /*3f60*/  ISETP.NE.AND P0, PT, R36, 0x1, PT ;  /* 0x000000012400780c */ /* 0x000fe40003f05270 */
[----:B------:R-:W-:-:S11]  /*3f70*/  ISETP.NE.U32.AND P2, PT, R37, 0x1, PT ;  /* 0x000000012500780c */ /* 0x000fd60003f45070 */
        /* <DEDUP_REMOVED lines=17> */
[----:B------:R-:W-:Y:S01]  /*4090*/  IADD3 R45, PT, PT, R45, 0x2, RZ ;  /* 0x000000022d2d7810 */ /* 0x000fe20007ffe0ff */
[C---:B--2---:R-:W-:Y:S01]  /*40a0*/  FFMA R42, R0.reuse, R49, R51 ;  /* 0x00000031002a7223 */ /* 0x044fe20000000033 */
[----:B------:R-:W-:-:S03]  /*40b0*/  FFMA R44, R0, -R51, R49 ;  /* 0x80000033002c7223 */ /* 0x000fc60000000031 */
[C---:B------:R-:W-:Y:S01]  /*40c0*/  FFMA R49, -R64.reuse, R42, R49 ;  /* 0x0000002a40317223 */ /* 0x040fe20000000131 */
[----:B------:R-:W-:-:S04]  /*40d0*/  FFMA R51, R64, R44, R51 ;  /* 0x0000002c40337223 */ /* 0x000fc80000000033 */
[----:B------:R0:W-:Y:S04]  /*40e0*/  STG.E desc[UR36][R36.64], R49 ;  /* 0x0000003124007986 */ /* 0x0001e8000c101924 */
[----:B------:R0:W-:Y:S02]  /*40f0*/  STG.E desc[UR36][R38.64+0x8], R51 ;  /* 0x0000083326007986 */ /* 0x0001e4000c101924 */
.L_x_72:
[----:B------:R-:W-:Y:S05]  /*4100*/  BSYNC.RECONVERGENT B7 ;  /* 0x0000000000077941 */ /* 0x000fea0003800200 */
.L_x_71:
[----:B------:R-:W-:Y:S05]  /*4110*/  @P2 BRA `(.L_x_65) ;  /* 0x0000000000302947 */ /* 0x000fea0003800000 */
[----:B0-----:R-:W0:Y:S01]  /*4120*/  LDC R36, c[0x0][0x384] ;  /* 0x0000e100ff247b82 */ /* 0x001e220000000800 */
[----:B------:R-:W-:-:S05]  /*4130*/  IMAD.WIDE.U32 R66, R45, 0x4, R66 ;  /* 0x000000042d427825 */ /* 0x000fca00078e0042 */
[----:B------:R-:W1:Y:S01]  /*4140*/  LDG.E R41, desc[UR36][R66.64+0x4] ;  /* 0x0000042442297981 */ /* 0x000e62000c1e1900 */
[----:B0-----:R-:W-:-:S04]  /*4150*/  IMAD R37, R45, R36, R36 ;  /* 0x000000242d257224 */ /* 0x001fc800078e0224 */
[----:B------:R-:W-:-:S05]  /*4160*/  IMAD.WIDE.U32 R36, R37, 0x4, R26 ;  /* 0x0000000425247825 */ /* 0x000fca00078e001a */
[----:B------:R-:W1:Y:S02]  /*4170*/  LDG.E R39, desc[UR36][R36.64] ;  /* 0x0000002424277981 */ /* 0x000e64000c1e1900 */
[C---:B-1----:R-:W-:Y:S01]  /*4180*/  FFMA R38, R0.reuse, R39, R41 ;  /* 0x0000002700267223 */ /* 0x042fe20000000029 */
[----:B------:R-:W-:-:S03]  /*4190*/  FFMA R40, R0, -R41, R39 ;  /* 0x8000002900287223 */ /* 0x000fc60000000027 */
[C---:B------:R-:W-:Y:S01]  /*41a0*/  FFMA R39, -R64.reuse, R38, R39 ;  /* 0x0000002640277223 */ /* 0x040fe20000000127 */
[----:B------:R-:W-:-:S04]  /*41b0*/  FFMA R41, R64, R40, R41 ;  /* 0x0000002840297223 */ /* 0x000fc80000000029 */
[----:B------:R3:W-:Y:S04]  /*41c0*/  STG.E desc[UR36][R36.64], R39 ;  /* 0x0000002724007986 */ /* 0x0007e8000c101924 */
[----:B------:R3:W-:Y:S02]  /*41d0*/  STG.E desc[UR36][R66.64+0x4], R41 ;  /* 0x0000042942007986 */ /* 0x0007e4000c101924 */
.L_x_65:
[----:B------:R-:W-:Y:S05]  /*41e0*/  BSYNC.RECONVERGENT B4 ;  /* 0x0000000000047941 */ /* 0x000fea0003800200 */
.L_x_64:
[----:B------:R-:W4:Y:S01]  /*41f0*/  LDC R48, c[0x0][0x384] ;  /* 0x0000e100ff307b82 */ /* 0x000f220000000800 */
[----:B0-2---:R-:W-:Y:S01]  /*4200*/  VIADD R49, R52, 0x2 ;  /* 0x0000000234317836 */ /* 0x005fe20000000000 */
[----:B------:R-:W-:Y:S04]  /*4210*/  BSSY.RECONVERGENT B4, `(.L_x_73) ;  /* 0x00000d3000047945 */ /* 0x000fe80003800200 */
[----:B----4-:R-:W-:-:S13]  /*4220*/  ISETP.GE.AND P0, PT, R49, R48, PT ;  /* 0x000000303100720c */ /* 0x010fda0003f06270 */
[----:B------:R-:W-:Y:S05]  /*4230*/  @P0 BRA `(.L_x_74) ;  /* 0x0000000c00400947 */ /* 0x000fea0003800000 */
[----:B---3--:R-:W-:Y:S01]  /*4240*/  IADD3 R36, PT, PT, R30, -R52, RZ ;  /* 0x800000341e247210 */ /* 0x008fe20007ffe0ff */
[----:B------:R-:W-:Y:S01]  /*4250*/  BSSY.RECONVERGENT B7, `(.L_x_75) ;  /* 0x000006a000077945 */ /* 0x000fe20003800200 */
[----:B------:R-:W-:Y:S02]  /*4260*/  LOP3.LUT P2, RZ, R62, 0x7, RZ, 0xc0, !PT ;  /* 0x000000073eff7812 */ /* 0x000fe4000784c0ff */
[----:B------:R-:W-:-:S13]  /*4270*/  ISETP.GE.U32.AND P0, PT, R36, 0x7, PT ;  /* 0x000000072400780c */ /* 0x000fda0003f06070 */
[----:B------:R-:W-:Y:S05]  /*4280*/  @!P0 BRA `(.L_x_76) ;  /* 0x0000000400988947 */ /* 0x000fea0003800000 */
[----:B------:R-:W-:Y:S01]  /*4290*/  HFMA2 R51, -RZ, RZ, 0, 0 ;  /* 0x00000000ff337431 */ /* 0x000fe200000001ff */
[----:B------:R-:W-:-:S07]  /*42a0*/  LOP3.LUT R62, R62, 0xfffffff8, RZ, 0xc0, !PT ;  /* 0xfffffff83e3e7812 */ /* 0x000fce00078ec0ff */
.L_x_77:
[----:B0-----:R-:W-:-:S04]  /*42b0*/  IMAD R37, R49, R48, RZ ;  /* 0x0000003031257224 */ /* 0x001fc800078e02ff */
[C---:B------:R-:W-:Y:S01]  /*42c0*/  IMAD.WIDE.U32 R42, R37.reuse, 0x4, R26 ;  /* 0x00000004252a7825 */ /* 0x040fe200078e001a */
[----:B------:R-:W-:-:S04]  /*42d0*/  IADD3 R45, PT, PT, R37, R53, RZ ;  /* 0x00000035252d7210 */ /* 0x000fc80007ffe0ff */
[----:B------:R-:W1:Y:S01]  /*42e0*/  LDG.E R39, desc[UR36][R42.64] ;  /* 0x000000242a277981 */ /* 0x000e62000c1e1900 */
[----:B------:R-:W-:-:S05]  /*42f0*/  IMAD.WIDE.U32 R40, R45, 0x4, R26 ;  /* 0x000000042d287825 */ /* 0x000fca00078e001a */
[----:B------:R-:W1:Y:S01]  /*4300*/  LDG.E R47, desc[UR36][R40.64] ;  /* 0x00000024282f7981 */ /* 0x000e62000c1e1900 */
[----:B------:R-:W-:Y:S01]  /*4310*/  IADD3 R63, PT, PT, R45, R48, RZ ;  /* 0x000000302d3f7210 */ /* 0x000fe20007ffe0ff */
[----:B------:R-:W-:Y:S02]  /*4320*/  IMAD.IADD R57, R37, 0x1, R48 ;  /* 0x0000000125397824 */ /* 0x000fe400078e0230 */
[C---:B-1----:R-:W-:Y:S01]  /*4330*/  FFMA R36, R0.reuse, R39, R47 ;  /* 0x0000002700247223 */ /* 0x042fe2000000002f */
[----:B------:R-:W-:-:S03]  /*4340*/  FFMA R38, R0, -R47, R39 ;  /* 0x8000002f00267223 */ /* 0x000fc60000000027 */
[C---:B------:R-:W-:Y:S01]  /*4350*/  FFMA R45, -R64.reuse, R36, R39 ;  /* 0x00000024402d7223 */ /* 0x040fe20000000127 */
[----:B------:R-:W-:Y:S01]  /*4360*/  FFMA R55, R64, R38, R47 ;  /* 0x0000002640377223 */ /* 0x000fe2000000002f */
[----:B------:R-:W-:-:S04]  /*4370*/  IMAD.WIDE.U32 R36, R57, 0x4, R26 ;  /* 0x0000000439247825 */ /* 0x000fc800078e001a */
[----:B------:R-:W-:Y:S01]  /*4380*/  IMAD.WIDE.U32 R46, R63, 0x4, R26 ;  /* 0x000000043f2e7825 */ /* 0x000fe200078e001a */
[----:B------:R0:W-:Y:S04]  /*4390*/  STG.E desc[UR36][R42.64], R45 ;  /* 0x0000002d2a007986 */ /* 0x0001e8000c101924 */
[----:B------:R1:W-:Y:S04]  /*43a0*/  STG.E desc[UR36][R40.64], R55 ;  /* 0x0000003728007986 */ /* 0x0003e8000c101924 */
[----:B------:R-:W2:Y:S04]  /*43b0*/  LDG.E R39, desc[UR36][R36.64] ;  /* 0x0000002424277981 */ /* 0x000ea8000c1e1900 */
[----:B------:R-:W2:Y:S01]  /*43c0*/  LDG.E R65, desc[UR36][R46.64] ;  /* 0x000000242e417981 */ /* 0x000ea2000c1e1900 */
[----:B------:R-:W-:-:S02]  /*43d0*/  IADD3 R67, PT, PT, R57, R48, RZ ;  /* 0x0000003039437210 */ /* 0x000fc40007ffe0ff */
[----:B------:R-:W-:Y:S01]  /*43e0*/  IADD3 R63, PT, PT, R63, R48, RZ ;  /* 0x000000303f3f7210 */ /* 0x000fe20007ffe0ff */
[C---:B--2---:R-:W-:Y:S01]  /*43f0*/  FFMA R38, R0.reuse, R39, R65 ;  /* 0x0000002700267223 */ /* 0x044fe20000000041 */
[----:B------:R-:W-:-:S03]  /*4400*/  FFMA R44, R0, -R65, R39 ;  /* 0x80000041002c7223 */ /* 0x000fc60000000027 */
[C---:B------:R-:W-:Y:S01]  /*4410*/  FFMA R57, -R64.reuse, R38, R39 ;  /* 0x0000002640397223 */ /* 0x040fe20000000127 */
[----:B------:R-:W-:Y:S01]  /*4420*/  FFMA R65, R64, R44, R65 ;  /* 0x0000002c40417223 */ /* 0x000fe20000000041 */
[----:B------:R-:W-:-:S04]  /*4430*/  IMAD.WIDE.U32 R38, R67, 0x4, R26 ;  /* 0x0000000443267825 */ /* 0x000fc800078e001a */
[C---:B0-----:R-:W-:Y:S01]  /*4440*/  IMAD.WIDE.U32 R44, R63.reuse, 0x4, R26 ;  /* 0x000000043f2c7825 */ /* 0x041fe200078e001a */
[----:B------:R0:W-:Y:S04]  /*4450*/  STG.E desc[UR36][R36.64], R57 ;  /* 0x0000003924007986 */ /* 0x0001e8000c101924 */
[----:B------:R2:W-:Y:S04]  /*4460*/  STG.E desc[UR36][R46.64], R65 ;  /* 0x000000412e007986 */ /* 0x0005e8000c101924 */
[----:B-1----:R-:W3:Y:S04]  /*4470*/  LDG.E R41, desc[UR36][R38.64] ;  /* 0x0000002426297981 */ /* 0x002ee8000c1e1900 */
[----:B------:R-:W3:Y:S01]  /*4480*/  LDG.E R43, desc[UR36][R44.64] ;  /* 0x000000242c2b7981 */ /* 0x000ee2000c1e1900 */
[----:B------:R-:W-:Y:S01]  /*4490*/  IADD3 R69, PT, PT, R63, R48, RZ ;  /* 0x000000303f457210 */ /* 0x000fe20007ffe0ff */
[----:B------:R-:W-:-:S02]  /*44a0*/  IMAD.IADD R67, R67, 0x1, R48 ;  /* 0x0000000143437824 */ /* 0x000fc400078e0230 */
[C---:B---3--:R-:W-:Y:S01]  /*44b0*/  FFMA R40, R0.reuse, R41, R43 ;  /* 0x0000002900287223 */ /* 0x048fe2000000002b */
[----:B------:R-:W-:-:S03]  /*44c0*/  FFMA R42, R0, -R43, R41 ;  /* 0x8000002b002a7223 */ /* 0x000fc60000000029 */
[C---:B------:R-:W-:Y:S01]  /*44d0*/  FFMA R55, -R64.reuse, R40, R41 ;  /* 0x0000002840377223 */ /* 0x040fe20000000129 */
[----:B------:R-:W-:Y:S01]  /*44e0*/  FFMA R63, R64, R42, R43 ;  /* 0x0000002a403f7223 */ /* 0x000fe2000000002b */
[----:B------:R-:W-:-:S04]  /*44f0*/  IMAD.WIDE.U32 R40, R67, 0x4, R26 ;  /* 0x0000000443287825 */ /* 0x000fc800078e001a */
[----:B------:R-:W-:Y:S01]  /*4500*/  IMAD.WIDE.U32 R42, R69, 0x4, R26 ;  /* 0x00000004452a7825 */ /* 0x000fe200078e001a */
[----:B------:R1:W-:Y:S04]  /*4510*/  STG.E desc[UR36][R38.64], R55 ;  /* 0x0000003726007986 */ /* 0x0003e8000c101924 */
[----:B------:R3:W-:Y:S04]  /*4520*/  STG.E desc[UR36][R44.64], R63 ;  /* 0x0000003f2c007986 */ /* 0x0007e8000c101924 */
[----:B0-----:R-:W4:Y:S04]  /*4530*/  LDG.E R37, desc[UR36][R40.64] ;  /* 0x0000002428257981 */ /* 0x001f28000c1e1900 */
[----:B--2---:R-:W4:Y:S01]  /*4540*/  LDG.E R47, desc[UR36][R42.64] ;  /* 0x000000242a2f7981 */ /* 0x004f22000c1e1900 */
[----:B------:R-:W-:-:S02]  /*4550*/  IADD3 R67, PT, PT, R67, R48, RZ ;  /* 0x0000003043437210 */ /* 0x000fc40007ffe0ff */
[----:B------:R-:W-:-:S05]  /*4560*/  IADD3 R69, PT, PT, R69, R48, RZ ;  /* 0x0000003045457210 */ /* 0x000fca0007ffe0ff */
[----:B-1----:R-:W-:-:S04]  /*4570*/  IMAD.WIDE.U32 R38, R69, 0x4, R26 ;  /* 0x0000000445267825 */ /* 0x002fc800078e001a */
[C---:B----4-:R-:W-:Y:S01]  /*4580*/  FFMA R36, R0.reuse, R37, R47 ;  /* 0x0000002500247223 */ /* 0x050fe2000000002f */
[----:B------:R-:W-:-:S03]  /*4590*/  FFMA R46, R0, -R47, R37 ;  /* 0x8000002f002e7223 */ /* 0x000fc60000000025 */
[C---:B------:R-:W-:Y:S01]  /*45a0*/  FFMA R57, -R64.reuse, R36, R37 ;  /* 0x0000002440397223 */ /* 0x040fe20000000125 */
[----:B------:R-:W-:Y:S01]  /*45b0*/  FFMA R47, R64, R46, R47 ;  /* 0x0000002e402f7223 */ /* 0x000fe2000000002f */
[----:B------:R-:W-:-:S03]  /*45c0*/  IMAD.WIDE.U32 R36, R67, 0x4, R26 ;  /* 0x0000000443247825 */ /* 0x000fc600078e001a */
[----:B------:R0:W-:Y:S04]  /*45d0*/  STG.E desc[UR36][R40.64], R57 ;  /* 0x0000003928007986 */ /* 0x0001e8000c101924 */
[----:B------:R1:W-:Y:S04]  /*45e0*/  STG.E desc[UR36][R42.64], R47 ;  /* 0x0000002f2a007986 */ /* 0x0003e8000c101924 */
[----:B---3--:R-:W2:Y:S04]  /*45f0*/  LDG.E R45, desc[UR36][R36.64] ;  /* 0x00000024242d7981 */ /* 0x008ea8000c1e1900 */
[----:B------:R-:W2:Y:S01]  /*4600*/  LDG.E R55, desc[UR36][R38.64] ;  /* 0x0000002426377981 */ /* 0x000ea2000c1e1900 */
[----:B------:R-:W-:Y:S01]  /*4610*/  IADD3 R69, PT, PT, R69, R48, RZ ;  /* 0x0000003045457210 */ /* 0x000fe20007ffe0ff */
[----:B------:R-:W-:-:S04]  /*4620*/  IMAD.IADD R67, R67, 0x1, R48 ;  /* 0x0000000143437824 */ /* 0x000fc800078e0230 */
[----:B0-----:R-:W-:-:S04]  /*4630*/  IMAD.WIDE.U32 R40, R69, 0x4, R26 ;  /* 0x0000000445287825 */ /* 0x001fc800078e001a */
[C---:B--2---:R-:W-:Y:S01]  /*4640*/  FFMA R44, R0.reuse, R45, R55 ;  /* 0x0000002d002c7223 */ /* 0x044fe20000000037 */
        /* <DEDUP_REMOVED lines=8> */
[----:B------:R-:W-:-:S02]  /*46d0*/  IADD3 R67, PT, PT, R67, R48, RZ ;  /* 0x0000003043437210 */ /* 0x000fc40007ffe0ff */
[----:B------:R-:W-:-:S05]  /*46e0*/  IADD3 R69, PT, PT, R69, R48, RZ ;  /* 0x0000003045457210 */ /* 0x000fca0007ffe0ff */
[----:B0-----:R-:W-:-:S04]  /*46f0*/  IMAD.WIDE.U32 R36, R69, 0x4, R26 ;  /* 0x0000000445247825 */ /* 0x001fc800078e001a */
[C---:B---3--:R-:W-:Y:S01]  /*4700*/  FFMA R42, R0.reuse, R43, R47 ;  /* 0x0000002b002a7223 */ /* 0x048fe2000000002f */
[----:B------:R-:W-:-:S03]  /*4710*/  FFMA R46, R0, -R47, R43 ;  /* 0x8000002f002e7223 */ /* 0x000fc6000000002b */
[C---:B------:R-:W-:Y:S01]  /*4720*/  FFMA R57, -R64.reuse, R42, R43 ;  /* 0x0000002a40397223 */ /* 0x040fe2000000012b */
[----:B------:R-:W-:Y:S01]  /*4730*/  FFMA R47, R64, R46, R47 ;  /* 0x0000002e402f7223 */ /* 0x000fe2000000002f */
[----:B------:R-:W-:-:S03]  /*4740*/  IMAD.WIDE.U32 R42, R67, 0x4, R26 ;  /* 0x00000004432a7825 */ /* 0x000fc600078e001a */
[----:B------:R0:W-:Y:S04]  /*4750*/  STG.E desc[UR36][R44.64], R57 ;  /* 0x000000392c007986 */ /* 0x0001e8000c101924 */
[----:B------:R1:W-:Y:S04]  /*4760*/  STG.E desc[UR36][R40.64], R47 ;  /* 0x0000002f28007986 */ /* 0x0003e8000c101924 */
[----:B--2---:R-:W2:Y:S04]  /*4770*/  LDG.E R39, desc[UR36][R42.64] ;  /* 0x000000242a277981 */ /* 0x004ea8000c1e1900 */
        /* <DEDUP_REMOVED lines=11> */
[----:B-1----:R-:W2:Y:S04]  /*4830*/  LDG.E R41, desc[UR36][R38.64] ;  /* 0x0000002426297981 */ /* 0x002ea8000c1e1900 */
[----:B------:R-:W2:Y:S01]  /*4840*/  LDG.E R47, desc[UR36][R44.64] ;  /* 0x000000242c2f7981 */ /* 0x000ea2000c1e1900 */
[----:B------:R-:W-:-:S04]  /*4850*/  IADD3 R51, PT, PT, R51, 0x8, RZ ;  /* 0x0000000833337810 */ /* 0x000fc80007ffe0ff */
[----:B------:R-:W-:Y:S02]  /*4860*/  ISETP.NE.AND P0, PT, R51, R62, PT ;  /* 0x0000003e3300720c */ /* 0x000fe40003f05270 */
[----:B------:R-:W-:Y:S01]  /*4870*/  IADD3 R49, PT, PT, R49, 0x8, RZ ;  /* 0x0000000831317810 */ /* 0x000fe20007ffe0ff */
[C---:B--2---:R-:W-:Y:S01]  /*4880*/  FFMA R40, R0.reuse, R41, R47 ;  /* 0x0000002900287223 */ /* 0x044fe2000000002f */
[----:B------:R-:W-:-:S03]  /*4890*/  FFMA R46, R0, -R47, R41 ;  /* 0x8000002f002e7223 */ /* 0x000fc60000000029 */
[C---:B------:R-:W-:Y:S01]  /*48a0*/  FFMA R41, -R64.reuse, R40, R41 ;  /* 0x0000002840297223 */ /* 0x040fe20000000129 */
[----:B------:R-:W-:-:S04]  /*48b0*/  FFMA R47, R64, R46, R47 ;  /* 0x0000002e402f7223 */ /* 0x000fc8000000002f */
[----:B------:R0:W-:Y:S04]  /*48c0*/  STG.E desc[UR36][R38.64], R41 ;  /* 0x0000002926007986 */ /* 0x0001e8000c101924 */
[----:B------:R0:W-:Y:S01]  /*48d0*/  STG.E desc[UR36][R44.64], R47 ;  /* 0x0000002f2c007986 */ /* 0x0001e2000c101924 */
[----:B------:R-:W-:Y:S05]  /*48e0*/  @P0 BRA `(.L_x_77) ;  /* 0xfffffff800700947 */ /* 0x000fea000383ffff */
.L_x_76:
[----:B------:R-:W-:Y:S05]  /*48f0*/  BSYNC.RECONVERGENT B7 ;  /* 0x0000000000077941 */ /* 0x000fea0003800200 */
.L_x_75:
[----:B------:R-:W-:Y:S05]  /*4900*/  @!P2 BRA `(.L_x_74) ;  /* 0x00000004008ca947 */ /* 0x000fea0003800000 */
[----:B0-----:R-:W-:Y:S01]  /*4910*/  IMAD.IADD R36, R60, 0x1, R3 ;  /* 0x000000013c247824 */ /* 0x001fe200078e0203 */
[----:B------:R-:W-:Y:S04]  /*4920*/  BSSY.RECONVERGENT B7, `(.L_x_78) ;  /* 0x0000033000077945 */ /* 0x000fe80003800200 */
[----:B------:R-:W-:-:S04]  /*4930*/  IADD3 R36, PT, PT, RZ, -R36, RZ ;  /* 0x80000024ff247210 */ /* 0x000fc80007ffe0ff */
[----:B------:R-:W-:-:S04]  /*4940*/  PRMT R36, R36, 0x7710, RZ ;  /* 0x0000771024247816 */ /* 0x000fc800000000ff */
[----:B------:R-:W-:-:S04]  /*4950*/  IADD3 R36, PT, PT, R9, R36, RZ ;  /* 0x0000002409247210 */ /* 0x000fc80007ffe0ff */
[----:B------:R-:W-:-:S04]  /*4960*/  LOP3.LUT R36, R36, 0x7, RZ, 0xc0, !PT ;  /* 0x0000000724247812 */ /* 0x000fc800078ec0ff */
[C---:B------:R-:W-:Y:S02]  /*4970*/  IADD3 R37, PT, PT, R36.reuse, -0x1, RZ ;  /* 0xffffffff24257810 */ /* 0x040fe40007ffe0ff */
[----:B------:R-:W-:Y:S02]  /*4980*/  LOP3.LUT P2, RZ, R36, 0x3, RZ, 0xc0, !PT ;  /* 0x0000000324ff7812 */ /* 0x000fe4000784c0ff */
[----:B------:R-:W-:-:S13]  /*4990*/  ISETP.GE.U32.AND P0, PT, R37, 0x3, PT ;  /* 0x000000032500780c */ /* 0x000fda0003f06070 */
[----:B------:R-:W-:Y:S05]  /*49a0*/  @!P0 BRA `(.L_x_79) ;  /* 0x0000000000a88947 */ /* 0x000fea0003800000 */
[----:B------:R-:W-:-:S04]  /*49b0*/  IMAD R39, R49, R48, RZ ;  /* 0x0000003031277224 */ /* 0x000fc800078e02ff */
[----:B------:R-:W-:-:S05]  /*49c0*/  IMAD.WIDE R38, R39, 0x4, R26 ;  /* 0x0000000427267825 */ /* 0x000fca00078e021a */
[----:B------:R-:W1:Y:S01]  /*49d0*/  LDG.E R41, desc[UR36][R38.64] ;  /* 0x0000002426297981 */ /* 0x000e62000c1e1900 */
[----:B------:R-:W-:-:S05]  /*49e0*/  IMAD.WIDE.U32 R36, R53, 0x4, R38 ;  /* 0x0000000435247825 */ /* 0x000fca00078e0026 */
[----:B------:R-:W1:Y:S01]  /*49f0*/  LDG.E R43, desc[UR36][R36.64] ;  /* 0x00000024242b7981 */ /* 0x000e62000c1e1900 */
[----:B------:R-:W-:-:S04]  /*4a00*/  IMAD.WIDE.U32 R46, R48, 0x4, R38 ;  /* 0x00000004302e7825 */ /* 0x000fc800078e0026 */
[----:B------:R-:W-:-:S04]  /*4a10*/  IMAD.WIDE.U32 R44, R53, 0x4, R46 ;  /* 0x00000004352c7825 */ /* 0x000fc800078e002e */
[C---:B-1----:R-:W-:Y:S01]  /*4a20*/  FFMA R40, R0.reuse, R41, R43 ;  /* 0x0000002900287223 */ /* 0x042fe2000000002b */
[----:B------:R-:W-:-:S03]  /*4a30*/  FFMA R42, R0, -R43, R41 ;  /* 0x8000002b002a7223 */ /* 0x000fc60000000029 */
[C---:B------:R-:W-:Y:S01]  /*4a40*/  FFMA R51, -R64.reuse, R40, R41 ;  /* 0x0000002840337223 */ /* 0x040fe20000000129 */
[----:B------:R-:W-:-:S04]  /*4a50*/  FFMA R55, R64, R42, R43 ;  /* 0x0000002a40377223 */ /* 0x000fc8000000002b */
[----:B------:R-:W-:Y:S04]  /*4a60*/  STG.E desc[UR36][R38.64], R51 ;  /* 0x0000003326007986 */ /* 0x000fe8000c101924 */
[----:B------:R0:W-:Y:S04]  /*4a70*/  STG.E desc[UR36][R36.64], R55 ;  /* 0x0000003724007986 */ /* 0x0001e8000c101924 */
[----:B------:R-:W2:Y:S04]  /*4a80*/  LDG.E R41, desc[UR36][R46.64] ;  /* 0x000000242e297981 */ /* 0x000ea8000c1e1900 */
[----:B------:R-:W2:Y:S01]  /*4a90*/  LDG.E R57, desc[UR36][R44.64] ;  /* 0x000000242c397981 */ /* 0x000ea2000c1e1900 */
[----:B------:R-:W-:-:S04]  /*4aa0*/  IMAD.WIDE.U32 R42, R48, 0x4, R46 ;  /* 0x00000004302a7825 */ /* 0x000fc800078e002e */
        /* <DEDUP_REMOVED lines=9> */
[----:B------:R-:W-:-:S04]  /*4b40*/  IMAD.WIDE.U32 R38, R48, 0x4, R42 ;  /* 0x0000000430267825 */ /* 0x000fc800078e002a */
        /* <DEDUP_REMOVED lines=9> */
[----:B------:R-:W-:-:S02]  /*4be0*/  VIADD R49, R49, 0x4 ;  /* 0x0000000431317836 */ /* 0x000fc40000000000 */
[C---:B--2---:R-:W-:Y:S01]  /*4bf0*/  FFMA R44, R0.reuse, R45, R47 ;  /* 0x0000002d002c7223 */ /* 0x044fe2000000002f */
[----:B------:R-:W-:-:S03]  /*4c00*/  FFMA R46, R0, -R47, R45 ;  /* 0x8000002f002e7223 */ /* 0x000fc6000000002d */
[C---:B------:R-:W-:Y:S01]  /*4c10*/  FFMA R45, -R64.reuse, R44, R45 ;  /* 0x0000002c402d7223 */ /* 0x040fe2000000012d */
[----:B------:R-:W-:-:S04]  /*4c20*/  FFMA R47, R64, R46, R47 ;  /* 0x0000002e402f7223 */ /* 0x000fc8000000002f */
[----:B------:R0:W-:Y:S04]  /*4c30*/  STG.E desc[UR36][R38.64], R45 ;  /* 0x0000002d26007986 */ /* 0x0001e8000c101924 */
[----:B------:R0:W-:Y:S02]  /*4c40*/  STG.E desc[UR36][R36.64], R47 ;  /* 0x0000002f24007986 */ /* 0x0001e4000c101924 */
.L_x_79:
[----:B------:R-:W-:Y:S05]  /*4c50*/  BSYNC.RECONVERGENT B7 ;  /* 0x0000000000077941 */ /* 0x000fea0003800200 */
.L_x_78:
[----:B------:R-:W-:Y:S05]  /*4c60*/  @!P2 BRA `(.L_x_74) ;  /* 0x0000000000b4a947 */ /* 0x000fea0003800000 */
[----:B0-----:R-:W-:Y:S01]  /*4c70*/  IADD3 R36, PT, PT, R59, R4, RZ ;  /* 0x000000043b247210 */ /* 0x001fe20007ffe0ff */
[----:B------:R-:W-:Y:S03]  /*4c80*/  BSSY.RECONVERGENT B7, `(.L_x_80) ;  /* 0x000001f000077945 */ /* 0x000fe60003800200 */
[----:B------:R-:W-:-:S04]  /*4c90*/  IADD3 R36, PT, PT, RZ, -R36, RZ ;  /* 0x80000024ff247210 */ /* 0x000fc80007ffe0ff */
[----:B------:R-:W-:-:S04]  /*4ca0*/  PRMT R37, R36, 0x7710, RZ ;  /* 0x0000771024257816 */ /* 0x000fc800000000ff */
[----:B------:R-:W-:-:S04]  /*4cb0*/  IADD3 R37, PT, PT, R8, R37, RZ ;  /* 0x0000002508257210 */ /* 0x000fc80007ffe0ff */
[C---:B------:R-:W-:Y:S02]  /*4cc0*/  LOP3.LUT R38, R37.reuse, 0x3, RZ, 0xc0, !PT ;  /* 0x0000000325267812 */ /* 0x040fe400078ec0ff */
[----:B------:R-:W-:Y:S02]  /*4cd0*/  LOP3.LUT R36, R37, 0x1, RZ, 0xc0, !PT ;  /* 0x0000000125247812 */ /* 0x000fe400078ec0ff */
[----:B------:R-:W-:Y:S02]  /*4ce0*/  ISETP.NE.AND P0, PT, R38, 0x1, PT ;  /* 0x000000012600780c */ /* 0x000fe40003f05270 */
[----:B------:R-:W-:-:S11]  /*4cf0*/  ISETP.NE.U32.AND P2, PT, R36, 0x1, PT ;  /* 0x000000012400780c */ /* 0x000fd60003f45070 */
[----:B------:R-:W-:Y:S05]  /*4d00*/  @!P0 BRA `(.L_x_81) ;  /* 0x0000000000588947 */ /* 0x000fea0003800000 */
[----:B------:R-:W-:-:S04]  /*4d10*/  IMAD R43, R49, R48, RZ ;  /* 0x00000030312b7224 */ /* 0x000fc800078e02ff */
[----:B------:R-:W-:-:S05]  /*4d20*/  IMAD.WIDE R42, R43, 0x4, R26 ;  /* 0x000000042b2a7825 */ /* 0x000fca00078e021a */
[----:B------:R-:W1:Y:S01]  /*4d30*/  LDG.E R37, desc[UR36][R42.64] ;  /* 0x000000242a257981 */ /* 0x000e62000c1e1900 */
[----:B------:R-:W-:-:S05]  /*4d40*/  IMAD.WIDE.U32 R40, R53, 0x4, R42 ;  /* 0x0000000435287825 */ /* 0x000fca00078e002a */
[----:B------:R-:W1:Y:S01]  /*4d50*/  LDG.E R45, desc[UR36][R40.64] ;  /* 0x00000024282d7981 */ /* 0x000e62000c1e1900 */
[----:B------:R-:W-:-:S04]  /*4d60*/  IMAD.WIDE.U32 R38, R48, 0x4, R42 ;  /* 0x0000000430267825 */ /* 0x000fc800078e002a */
        /* <DEDUP_REMOVED lines=16> */
.L_x_81:
[----:B------:R-:W-:Y:S05]  /*4e70*/  BSYNC.RECONVERGENT B7 ;  /* 0x0000000000077941 */ /* 0x000fea0003800200 */
.L_x_80:
[----:B------:R-:W-:Y:S05]  /*4e80*/  @P2 BRA `(.L_x_74) ;  /* 0x00000000002c2947 */ /* 0x000fea0003800000 */
[----:B0-----:R-:W-:-:S04]  /*4e90*/  IMAD R37, R49, R48, RZ ;  /* 0x0000003031257224 */ /* 0x001fc800078e02ff */
[----:B------:R-:W-:-:S05]  /*4ea0*/  IMAD.WIDE R36, R37, 0x4, R26 ;  /* 0x0000000425247825 */ /* 0x000fca00078e021a */
[----:B------:R-:W1:Y:S01]  /*4eb0*/  LDG.E R41, desc[UR36][R36.64] ;  /* 0x0000002424297981 */ /* 0x000e62000c1e1900 */
        /* <DEDUP_REMOVED lines=8> */
.L_x_74:
[----:B------:R-:W-:Y:S05]  /*4f40*/  BSYNC.RECONVERGENT B4 ;  /* 0x0000000000047941 */ /* 0x000fea0003800200 */
.L_x_73:
[----:B------:R-:W-:Y:S02]  /*4f50*/  ISETP.GE.U32.AND P0, PT, R54, 0x7, PT ;  /* 0x000000073600780c */ /* 0x000fe40003f06070 */
[----:B0-----:R-:W-:-:S11]  /*4f60*/  MOV R42, RZ ;  /* 0x000000ff002a7202 */ /* 0x001fd60000000f00 */
[----:B------:R-:W-:Y:S05]  /*4f70*/  @!P0 BRA `(.L_x_82) ;  /* 0x00000004002c8947 */ /* 0x000fea0003800000 */
[----:B--23--:R-:W-:Y:S01]  /*4f80*/  HFMA2 R41, -RZ, RZ, 0, 0 ;  /* 0x00000000ff297431 */ /* 0x00cfe200000001ff */
[----:B------:R-:W-:Y:S06]  /*4f90*/  BSSY.RECONVERGENT B4, `(.L_x_83) ;  /* 0x0000048000047945 */ /* 0x000fec0003800200 */
.L_x_84:
[----:B---3--:R-:W-:Y:S01]  /*4fa0*/  IADD3 R37, PT, PT, R2, R41, RZ ;  /* 0x0000002902257210 */ /* 0x008fe20007ffe0ff */
[----:B------:R-:W-:-:S04]  /*4fb0*/  IMAD.IADD R39, R61, 0x1, R41 ;  /* 0x000000013d277824 */ /* 0x000fc800078e0229 */
[----:B------:R-:W-:-:S04]  /*4fc0*/  IMAD.WIDE.U32 R36, R37, 0x4, R24 ;  /* 0x0000000425247825 */ /* 0x000fc800078e0018 */
[----:B------:R-:W-:Y:S01]  /*4fd0*/  IMAD.WIDE.U32 R38, R39, 0x4, R24 ;  /* 0x0000000427267825 */ /* 0x000fe200078e0018 */
[----:B------:R-:W1:Y:S04]  /*4fe0*/  LDG.E R43, desc[UR36][R36.64] ;  /* 0x00000024242b7981 */ /* 0x000e68000c1e1900 */
[----:B------:R-:W1:Y:S02]  /*4ff0*/  LDG.E R45, desc[UR36][R38.64] ;  /* 0x00000024262d7981 */ /* 0x000e64000c1e1900 */
[C---:B-1----:R-:W-:Y:S01]  /*5000*/  FFMA R40, R0.reuse, R43, R45 ;  /* 0x0000002b00287223 */ /* 0x042fe2000000002d */
[----:B------:R-:W-:-:S03]  /*5010*/  FFMA R42, R0, -R45, R43 ;  /* 0x8000002d002a7223 */ /* 0x000fc6000000002b */
[C---:B------:R-:W-:Y:S01]  /*5020*/  FFMA R43, -R64.reuse, R40, R43 ;  /* 0x00000028402b7223 */ /* 0x040fe2000000012b */
[----:B------:R-:W-:-:S04]  /*5030*/  FFMA R45, R64, R42, R45 ;  /* 0x0000002a402d7223 */ /* 0x000fc8000000002d */
[----:B------:R0:W-:Y:S04]  /*5040*/  STG.E desc[UR36][R36.64], R43 ;  /* 0x0000002b24007986 */ /* 0x0001e8000c101924 */
[----:B------:R1:W-:Y:S04]  /*5050*/  STG.E desc[UR36][R38.64], R45 ;  /* 0x0000002d26007986 */ /* 0x0003e8000c101924 */
[----:B------:R-:W2:Y:S04]  /*5060*/  LDG.E R49, desc[UR36][R38.64+0x4] ;  /* 0x0000042426317981 */ /* 0x000ea8000c1e1900 */
[----:B------:R-:W2:Y:S02]  /*5070*/  LDG.E R47, desc[UR36][R36.64+0x4] ;  /* 0x00000424242f7981 */ /* 0x000ea4000c1e1900 */
[C---:B--2---:R-:W-:Y:S01]  /*5080*/  FFMA R40, R0.reuse, R47, R49 ;  /* 0x0000002f00287223 */ /* 0x044fe20000000031 */
[----:B------:R-:W-:-:S03]  /*5090*/  FFMA R42, R0, -R49, R47 ;  /* 0x80000031002a7223 */ /* 0x000fc6000000002f */
[C---:B------:R-:W-:Y:S01]  /*50a0*/  FFMA R47, -R64.reuse, R40, R47 ;  /* 0x00000028402f7223 */ /* 0x040fe2000000012f */
[----:B------:R-:W-:-:S04]  /*50b0*/  FFMA R49, R64, R42, R49 ;  /* 0x0000002a40317223 */ /* 0x000fc80000000031 */
[----:B------:R2:W-:Y:S04]  /*50c0*/  STG.E desc[UR36][R36.64+0x4], R47 ;  /* 0x0000042f24007986 */ /* 0x0005e8000c101924 */
[----:B------:R-:W-:Y:S04]  /*50d0*/  STG.E desc[UR36][R38.64+0x4], R49 ;  /* 0x0000043126007986 */ /* 0x000fe8000c101924 */
[----:B------:R-:W3:Y:S04]  /*50e0*/  LDG.E R51, desc[UR36][R38.64+0x8] ;  /* 0x0000082426337981 */ /* 0x000ee8000c1e1900 */
[----:B0-----:R-:W3:Y:S02]  /*50f0*/  LDG.E R43, desc[UR36][R36.64+0x8] ;  /* 0x00000824242b7981 */ /* 0x001ee4000c1e1900 */
[C---:B---3--:R-:W-:Y:S01]  /*5100*/  FFMA R40, R0.reuse, R43, R51 ;  /* 0x0000002b00287223 */ /* 0x048fe20000000033 */
[----:B------:R-:W-:-:S03]  /*5110*/  FFMA R42, R0, -R51, R43 ;  /* 0x80000033002a7223 */ /* 0x000fc6000000002b */
[C---:B------:R-:W-:Y:S01]  /*5120*/  FFMA R43, -R64.reuse, R40, R43 ;  /* 0x00000028402b7223 */ /* 0x040fe2000000012b */
[----:B------:R-:W-:-:S04]  /*5130*/  FFMA R51, R64, R42, R51 ;  /* 0x0000002a40337223 */ /* 0x000fc80000000033 */
[----:B------:R0:W-:Y:S04]  /*5140*/  STG.E desc[UR36][R36.64+0x8], R43 ;  /* 0x0000082b24007986 */ /* 0x0001e8000c101924 */
[----:B------:R-:W-:Y:S04]  /*5150*/  STG.E desc[UR36][R38.64+0x8], R51 ;  /* 0x0000083326007986 */ /* 0x000fe8000c101924 */
[----:B------:R-:W3:Y:S04]  /*5160*/  LDG.E R55, desc[UR36][R38.64+0xc] ;  /* 0x00000c2426377981 */ /* 0x000ee8000c1e1900 */
[----:B-1----:R-:W3:Y:S02]  /*5170*/  LDG.E R45, desc[UR36][R36.64+0xc] ;  /* 0x00000c24242d7981 */ /* 0x002ee4000c1e1900 */
[C---:B---3--:R-:W-:Y:S01]  /*5180*/  FFMA R40, R0.reuse, R45, R55 ;  /* 0x0000002d00287223 */ /* 0x048fe20000000037 */
[----:B------:R-:W-:-:S03]  /*5190*/  FFMA R42, R0, -R55, R45 ;  /* 0x80000037002a7223 */ /* 0x000fc6000000002d */
[C---:B------:R-:W-:Y:S01]  /*51a0*/  FFMA R45, -R64.reuse, R40, R45 ;  /* 0x00000028402d7223 */ /* 0x040fe2000000012d */
[----:B------:R-:W-:-:S04]  /*51b0*/  FFMA R55, R64, R42, R55 ;  /* 0x0000002a40377223 */ /* 0x000fc80000000037 */
[----:B------:R1:W-:Y:S04]  /*51c0*/  STG.E desc[UR36][R36.64+0xc], R45 ;  /* 0x00000c2d24007986 */ /* 0x0003e8000c101924 */
[----:B------:R-:W-:Y:S04]  /*51d0*/  STG.E desc[UR36][R38.64+0xc], R55 ;  /* 0x00000c3726007986 */ /* 0x000fe8000c101924 */
[----:B--2---:R-:W2:Y:S04]  /*51e0*/  LDG.E R47, desc[UR36][R38.64+0x10] ;  /* 0x00001024262f7981 */ /* 0x004ea8000c1e1900 */
[----:B0-----:R-:W2:Y:S02]  /*51f0*/  LDG.E R43, desc[UR36][R36.64+0x10] ;  /* 0x00001024242b7981 */ /* 0x001ea4000c1e1900 */
[C---:B--2---:R-:W-:Y:S01]  /*5200*/  FFMA R40, R0.reuse, R43, R47 ;  /* 0x0000002b00287223 */ /* 0x044fe2000000002f */
[----:B------:R-:W-:-:S03]  /*5210*/  FFMA R42, R0, -R47, R43 ;  /* 0x8000002f002a7223 */ /* 0x000fc6000000002b */
[C---:B------:R-:W-:Y:S01]  /*5220*/  FFMA R43, -R64.reuse, R40, R43 ;  /* 0x00000028402b7223 */ /* 0x040fe2000000012b */
[----:B------:R-:W-:-:S04]  /*5230*/  FFMA R47, R64, R42, R47 ;  /* 0x0000002a402f7223 */ /* 0x000fc8000000002f */
[----:B------:R0:W-:Y:S04]  /*5240*/  STG.E desc[UR36][R36.64+0x10], R43 ;  /* 0x0000102b24007986 */ /* 0x0001e8000c101924 */
[----:B------:R2:W-:Y:S04]  /*5250*/  STG.E desc[UR36][R38.64+0x10], R47 ;  /* 0x0000102f26007986 */ /* 0x0005e8000c101924 */
[----:B------:R-:W3:Y:S04]  /*5260*/  LDG.E R49, desc[UR36][R38.64+0x14] ;  /* 0x0000142426317981 */ /* 0x000ee8000c1e1900 */
[----:B-1----:R-:W3:Y:S02]  /*5270*/  LDG.E R45, desc[UR36][R36.64+0x14] ;  /* 0x00001424242d7981 */ /* 0x002ee4000c1e1900 */
[C---:B---3--:R-:W-:Y:S01]  /*5280*/  FFMA R40, R0.reuse, R45, R49 ;  /* 0x0000002d00287223 */ /* 0x048fe20000000031 */
[----:B------:R-:W-:-:S03]  /*5290*/  FFMA R42, R0, -R49, R45 ;  /* 0x80000031002a7223 */ /* 0x000fc6000000002d */
[C---:B------:R-:W-:Y:S01]  /*52a0*/  FFMA R45, -R64.reuse, R40, R45 ;  /* 0x00000028402d7223 */ /* 0x040fe2000000012d */
[----:B------:R-:W-:-:S04]  /*52b0*/  FFMA R49, R64, R42, R49 ;  /* 0x0000002a40317223 */ /* 0x000fc80000000031 */
[----:B------:R1:W-:Y:S04]  /*52c0*/  STG.E desc[UR36][R36.64+0x14], R45 ;  /* 0x0000142d24007986 */ /* 0x0003e8000c101924 */
[----:B------:R3:W-:Y:S04]  /*52d0*/  STG.E desc[UR36][R38.64+0x14], R49 ;  /* 0x0000143126007986 */ /* 0x0007e8000c101924 */
[----:B------:R-:W4:Y:S04]  /*52e0*/  LDG.E R51, desc[UR36][R38.64+0x18] ;  /* 0x0000182426337981 */ /* 0x000f28000c1e1900 */
[----:B0-----:R-:W4:Y:S02]  /*52f0*/  LDG.E R43, desc[UR36][R36.64+0x18] ;  /* 0x00001824242b7981 */ /* 0x001f24000c1e1900 */
[C---:B----4-:R-:W-:Y:S01]  /*5300*/  FFMA R40, R0.reuse, R43, R51 ;  /* 0x0000002b00287223 */ /* 0x050fe20000000033 */
[----:B------:R-:W-:-:S03]  /*5310*/  FFMA R42, R0, -R51, R43 ;  /* 0x80000033002a7223 */ /* 0x000fc6000000002b */
[C---:B------:R-:W-:Y:S01]  /*5320*/  FFMA R43, -R64.reuse, R40, R43 ;  /* 0x00000028402b7223 */ /* 0x040fe2000000012b */
[----:B------:R-:W-:-:S04]  /*5330*/  FFMA R51, R64, R42, R51 ;  /* 0x0000002a40337223 */ /* 0x000fc80000000033 */
[----:B------:R3:W-:Y:S04]  /*5340*/  STG.E desc[UR36][R36.64+0x18], R43 ;  /* 0x0000182b24007986 */ /* 0x0007e8000c101924 */
[----:B------:R3:W-:Y:S04]  /*5350*/  STG.E desc[UR36][R38.64+0x18], R51 ;  /* 0x0000183326007986 */ /* 0x0007e8000c101924 */
[----:B--2---:R-:W2:Y:S04]  /*5360*/  LDG.E R47, desc[UR36][R38.64+0x1c] ;  /* 0x00001c24262f7981 */ /* 0x004ea8000c1e1900 */
[----:B-1----:R-:W2:Y:S01]  /*5370*/  LDG.E R45, desc[UR36][R36.64+0x1c] ;  /* 0x00001c24242d7981 */ /* 0x002ea2000c1e1900 */
[----:B------:R-:W-:-:S04]  /*5380*/  IADD3 R41, PT, PT, R41, 0x8, RZ ;  /* 0x0000000829297810 */ /* 0x000fc80007ffe0ff */
[----:B------:R-:W-:Y:S01]  /*5390*/  ISETP.NE.AND P0, PT, R41, R20, PT ;  /* 0x000000142900720c */ /* 0x000fe20003f05270 */
[C---:B--2---:R-:W-:Y:S01]  /*53a0*/  FFMA R40, R0.reuse, R45, R47 ;  /* 0x0000002d00287223 */ /* 0x044fe2000000002f */
[----:B------:R-:W-:-:S03]  /*53b0*/  FFMA R42, R0, -R47, R45 ;  /* 0x8000002f002a7223 */ /* 0x000fc6000000002d */
[C---:B------:R-:W-:Y:S01]  /*53c0*/  FFMA R45, -R64.reuse, R40, R45 ;  /* 0x00000028402d7223 */ /* 0x040fe2000000012d */
[----:B------:R-:W-:-:S04]  /*53d0*/  FFMA R47, R64, R42, R47 ;  /* 0x0000002a402f7223 */ /* 0x000fc8000000002f */
[----:B------:R3:W-:Y:S04]  /*53e0*/  STG.E desc[UR36][R36.64+0x1c], R45 ;  /* 0x00001c2d24007986 */ /* 0x0007e8000c101924 */
[----:B------:R3:W-:Y:S01]  /*53f0*/  STG.E desc[UR36][R38.64+0x1c], R47 ;  /* 0x00001c2f26007986 */ /* 0x0007e2000c101924 */
[----:B------:R-:W-:Y:S05]  /*5400*/  @P0 BRA `(.L_x_84) ;  /* 0xfffffff800e40947 */ /* 0x000fea000383ffff */
[----:B------:R-:W-:Y:S05]  /*5410*/  BSYNC.RECONVERGENT B4 ;  /* 0x0000000000047941 */ /* 0x000fea0003800200 */
.L_x_83:
[----:B------:R-:W-:-:S07]  /*5420*/  MOV R42, R20 ;  /* 0x00000014002a7202 */ /* 0x000fce0000000f00 */
.L_x_82:
[----:B------:R-:W-:-:S13]  /*5430*/  ISETP.NE.AND P0, PT, R29, RZ, PT ;  /* 0x000000ff1d00720c */ /* 0x000fda0003f05270 */
[----:B------:R-:W-:Y:S05]  /*5440*/  @!P0 BRA `(.L_x_47) ;  /* 0x0000000400608947 */ /* 0x000fea0003800000 */
[----:B------:R-:W-:Y:S02]  /*5450*/  ISETP.GE.U32.AND P0, PT, R11, 0x3, PT ;  /* 0x000000030b00780c */ /* 0x000fe40003f06070 */
[----:B------:R-:W-:-:S11]  /*5460*/  ISETP.NE.AND P2, PT, R28, RZ, PT ;  /* 0x000000ff1c00720c */ /* 0x000fd60003f45270 */
[----:B------:R-:W-:Y:S05]  /*5470*/  @!P0 BRA `(.L_x_85) ;  /* 0x0000000000a48947 */ /* 0x000fea0003800000 */
[----:B--23--:R-:W-:Y:S01]  /*5480*/  IADD3 R37, PT, PT, R2, R42, RZ ;  /* 0x0000002a02257210 */ /* 0x00cfe20007ffe0ff */
[----:B------:R-:W-:-:S04]  /*5490*/  IMAD.IADD R39, R61, 0x1, R42 ;  /* 0x000000013d277824 */ /* 0x000fc800078e022a */
[----:B------:R-:W-:-:S04]  /*54a0*/  IMAD.WIDE.U32 R36, R37, 0x4, R24 ;  /* 0x0000000425247825 */ /* 0x000fc800078e0018 */
[----:B------:R-:W-:Y:S01]  /*54b0*/  IMAD.WIDE.U32 R38, R39, 0x4, R24 ;  /* 0x0000000427267825 */ /* 0x000fe200078e0018 */
[----:B------:R-:W1:Y:S04]  /*54c0*/  LDG.E R43, desc[UR36][R36.64] ;  /* 0x00000024242b7981 */ /* 0x000e68000c1e1900 */
[----:B------:R-:W1:Y:S01]  /*54d0*/  LDG.E R45, desc[UR36][R38.64] ;  /* 0x00000024262d7981 */ /* 0x000e62000c1e1900 */
[----:B------:R-:W-:-:S04]  /*54e0*/  IADD3 R41, P0, PT, R61, R42, RZ ;  /* 0x0000002a3d297210 */ /* 0x000fc80007f1e0ff */
[----:B------:R-:W-:Y:S02]  /*54f0*/  IADD3.X R47, PT, PT, RZ, RZ, RZ, P0, !PT ;  /* 0x000000ffff2f7210 */ /* 0x000fe400007fe4ff */
[----:B------:R-:W-:-:S04]  /*5500*/  LEA R40, P0, R41, R24, 0x2 ;  /* 0x0000001829287211 */ /* 0x000fc800078010ff */
[----:B------:R-:W-:Y:S01]  /*5510*/  LEA.HI.X R41, R41, R25, R47, 0x2, P0 ;  /* 0x0000001929297211 */ /* 0x000fe200000f142f */
        /* <DEDUP_REMOVED lines=13> */
[----:B------:R4:W-:Y:S04]  /*55f0*/  STG.E desc[UR36][R40.64+0x4], R49 ;  /* 0x0000043128007986 */ /* 0x0009e8000c101924 */
[----:B------:R-:W1:Y:S04]  /*5600*/  LDG.E R51, desc[UR36][R40.64+0x8] ;  /* 0x0000082428337981 */ /* 0x000e68000c1e1900 */
[----:B0-----:R-:W1:Y:S02]  /*5610*/  LDG.E R43, desc[UR36][R36.64+0x8] ;  /* 0x00000824242b7981 */ /* 0x001e64000c1e1900 */
[C---:B-1----:R-:W-:Y:S01]  /*5620*/  FFMA R38, R0.reuse, R43, R51 ;  /* 0x0000002b00267223 */ /* 0x042fe20000000033 */
[----:B------:R-:W-:-:S03]  /*5630*/  FFMA R44, R0, -R51, R43 ;  /* 0x80000033002c7223 */ /* 0x000fc6000000002b */
[C---:B------:R-:W-:Y:S01]  /*5640*/  FFMA R43, -R64.reuse, R38, R43 ;  /* 0x00000026402b7223 */ /* 0x040fe2000000012b */
[----:B------:R-:W-:-:S04]  /*5650*/  FFMA R51, R64, R44, R51 ;  /* 0x0000002c40337223 */ /* 0x000fc80000000033 */
        /* <DEDUP_REMOVED lines=11> */
.L_x_85:
[----:B------:R-:W-:Y:S05]  /*5710*/  @!P2 BRA `(.L_x_47) ;  /* 0x0000000000aca947 */ /* 0x000fea0003800000 */
[----:B------:R-:W-:Y:S02]  /*5720*/  ISETP.NE.AND P0, PT, R10, RZ, PT ;  /* 0x000000ff0a00720c */ /* 0x000fe40003f05270 */
[----:B------:R-:W-:-:S11]  /*5730*/  ISETP.NE.AND P2, PT, R15, RZ, PT ;  /* 0x000000ff0f00720c */ /* 0x000fd60003f45270 */
[----:B------:R-:W-:Y:S05]  /*5740*/  @!P0 BRA `(.L_x_86) ;  /* 0x0000000000648947 */ /* 0x000fea0003800000 */
[----:B--234-:R-:W-:Y:S01]  /*5750*/  IADD3 R37, PT, PT, R2, R42, RZ ;  /* 0x0000002a02257210 */ /* 0x01cfe20007ffe0ff */
        /* <DEDUP_REMOVED lines=24> */
.L_x_86:
[----:B------:R-:W-:Y:S05]  /*58e0*/  @!P2 BRA `(.L_x_47) ;  /* 0x000000000038a947 */ /* 0x000fea0003800000 */
[----:B0-234-:R-:W-:Y:S01]  /*58f0*/  IADD3 R37, PT, PT, R2, R42, RZ ;  /* 0x0000002a02257210 */ /* 0x01dfe20007ffe0ff */
        /* <DEDUP_REMOVED lines=10> */
[----:B------:R0:W-:Y:S01]  /*59a0*/  STG.E desc[UR36][R38.64], R43 ;  /* 0x0000002b26007986 */ /* 0x0001e2000c101924 */
[----:B------:R-:W-:Y:S05]  /*59b0*/  BRA `(.L_x_47) ;  /* 0x0000000000047947 */ /* 0x000fea0003800000 */
.L_x_46:
[----:B------:R0:W-:Y:S02]  /*59c0*/  STG.E desc[UR36][R66.64], RZ ;  /* 0x000000ff42007986 */ /* 0x0001e4000c101924 */
.L_x_47:
[----:B------:R-:W-:Y:S05]  /*59d0*/  BSYNC.RECONVERGENT B5 ;  /* 0x0000000000057941 */ /* 0x000fea0003800200 */
.L_x_45:
[----:B------:R-:W-:-:S04]  /*59e0*/  IADD3 R52, PT, PT, R52, 0x1, RZ ;  /* 0x0000000134347810 */ /* 0x000fc80007ffe0ff */
[----:B------:R-:W-:-:S13]  /*59f0*/  ISETP.NE.AND P0, PT, R52, R54, PT ;  /* 0x000000363400720c */ /* 0x000fda0003f05270 */
[----:B------:R-:W-:Y:S05]  /*5a00*/  @!P0 BRA `(.L_x_87) ;  /* 0x0000000000108947 */ /* 0x000fea0003800000 */
[----:B------:R-:W-:Y:S01]  /*5a10*/  IADD3 R60, PT, PT, R60, 0x1, RZ ;  /* 0x000000013c3c7810 */ /* 0x000fe20007ffe0ff */
[----:B------:R-:W-:Y:S01]  /*5a20*/  VIADD R53, R53, 0x1 ;  /* 0x0000000135357836 */ /* 0x000fe20000000000 */
[----:B------:R-:W-:Y:S01]  /*5a30*/  IADD3 R59, PT, PT, R59, 0x1, RZ ;  /* 0x000000013b3b7810 */ /* 0x000fe20007ffe0ff */
[----:B------:R-:W-:Y:S06]  /*5a40*/  BRA `(.L_x_88) ;  /* 0xffffffcc00f07947 */ /* 0x000fec000383ffff */
.L_x_87:
[----:B------:R-:W-:Y:S05]  /*5a50*/  BSYNC.RECONVERGENT B6 ;  /* 0x0000000000067941 */ /* 0x000fea0003800200 */
.L_x_44:
[----:B------:R-:W-:Y:S05]  /*5a60*/  BRA `(.L_x_42) ;  /* 0x0000003c00587947 */ /* 0x000fea0003800000 */
.L_x_43:
[----:B------:R-:W-:Y:S01]  /*5a70*/  LOP3.LUT R65, R3, 0x7, RZ, 0xc0, !PT ;  /* 0x0000000703417812 */ /* 0x000fe200078ec0ff */
[----:B------:R-:W-:Y:S01]  /*5a80*/  HFMA2 R62, -RZ, RZ, 0, 0 ;  /* 0x00000000ff3e7431 */ /* 0x000fe200000001ff */
[----:B------:R-:W-:Y:S02]  /*5a90*/  LOP3.LUT R60, R59, 0x7ffffff8, RZ, 0xc0, !PT ;  /* 0x7ffffff83b3c7812 */ /* 0x000fe400078ec0ff */
[----:B------:R-:W-:Y:S01]  /*5aa0*/  PRMT R61, RZ, 0x7610, R61 ;  /* 0x00007610ff3d7816 */ /* 0x000fe2000000003d */
[----:B------:R-:W-:Y:S01]  /*5ab0*/  VIADD R65, R65, 0xffffffff ;  /* 0xffffffff41417836 */ /* 0x000fe20000000000 */
[----:B------:R-:W-:Y:S02]  /*5ac0*/  PRMT R64, RZ, 0x7610, R64 ;  /* 0x00007610ff407816 */ /* 0x000fe40000000040 */
[----:B------:R-:W-:Y:S02]  /*5ad0*/  MOV R37, R5 ;  /* 0x0000000500257202 */ /* 0x000fe40000000f00 */
[----:B------:R-:W-:-:S07]  /*5ae0*/  MOV R63, R59 ;  /* 0x0000003b003f7202 */ /* 0x000fce0000000f00 */
.L_x_141:
[----:B------:R-:W0:Y:S01]  /*5af0*/  LDCU UR4, c[0x0][0x384] ;  /* 0x00007080ff0477ac */ /* 0x000e220008000800 */
[C---:B------:R-:W-:Y:S01]  /*5b00*/  IMAD.WIDE.U32 R50, R37.reuse, 0x4, R22 ;  /* 0x0000000425327825 */ /* 0x040fe200078e0016 */
[----:B------:R-:W2:Y:S04]  /*5b10*/  LDG.E R39, desc[UR36][R34.64] ;  /* 0x0000002422277981 */ /* 0x000ea8000c1e1900 */
[----:B------:R-:W3:Y:S01]  /*5b20*/  LDG.E R41, desc[UR36][R50.64] ;  /* 0x0000002432297981 */ /* 0x000ee2000c1e1900 */
[----:B0-----:R-:W-:-:S05]  /*5b30*/  IMAD R66, R37, UR4, RZ ;  /* 0x0000000425427c24 */ /* 0x001fca000f8e02ff */
[----:B------:R-:W-:-:S05]  /*5b40*/  IADD3 R53, PT, PT, R66, R59, RZ ;  /* 0x0000003b42357210 */ /* 0x000fca0007ffe0ff */
[----:B------:R-:W-:-:S05]  /*5b50*/  IMAD.WIDE.U32 R52, R53, 0x4, R26 ;  /* 0x0000000435347825 */ /* 0x000fca00078e001a */
[----:B-1----:R-:W3:Y:S01]  /*5b60*/  LDG.E R0, desc[UR36][R52.64] ;  /* 0x0000002434007981 */ /* 0x002ee2000c1e1900 */
[----:B------:R-:W-:Y:S01]  /*5b70*/  ISETP.GT.U32.AND P2, PT, R6, 0x3, PT ;  /* 0x000000030600780c */ /* 0x000fe20003f44070 */
[----:B------:R-:W-:Y:S01]  /*5b80*/  BSSY.RECONVERGENT B5, `(.L_x_89) ;  /* 0x00003be000057945 */ /* 0x000fe20003800200 */
[----:B------:R-:W-:Y:S02]  /*5b90*/  IADD3 R67, PT, PT, R62, R59, RZ ;  /* 0x0000003b3e437210 */ /* 0x000fe40007ffe0ff */
[----:B------:R-:W-:Y:S01]  /*5ba0*/  MOV R68, R63 ;  /* 0x0000003f00447202 */ /* 0x000fe20000000f00 */
[----:B------:R-:W-:Y:S01]  /*5bb0*/  IMAD.MOV.U32 R63, RZ, RZ, R37 ;  /* 0x000000ffff3f7224 */ /* 0x000fe200078e0025 */
        /* <DEDUP_REMOVED lines=35> */
.L_x_95:
[----:B------:R-:W-:Y:S05]  /*5df0*/  BSYNC.RECONVERGENT B6 ;  /* 0x0000000000067941 */ /* 0x000fea0003800200 */
.L_x_94:
        /* <DEDUP_REMOVED lines=25> */
[----:B------:R-:W-:-:S07]  /*5f90*/  MOV R71, R39 ;  /* 0x0000002700477202 */ /* 0x000fce0000000f00 */
.L_x_97:
[----:B------:R-:W-:Y:S05]  /*5fa0*/  BSYNC.RECONVERGENT B6 ;  /* 0x0000000000067941 */ /* 0x000fea0003800200 */
.L_x_96:
[----:B------:R-:W-:Y:S01]  /*5fb0*/  DADD R46, R46, R70 ;  /* 0x000000002e2e7229 */ /* 0x000fe20000000046 */
[----:B------:R-:W-:Y:S05]  /*5fc0*/  BSSY.RECONVERGENT B6, `(.L_x_98) ;  /* 0x0000010000067945 */ /* 0x000fea0003800200 */
[----:B------:R-:W0:Y:S04]  /*5fd0*/  MUFU.RCP64H R41, R47 ;  /* 0x0000002f00297308 */ /* 0x000e280000001800 */
[----:B------:R-:W-:-:S05]  /*5fe0*/  VIADD R40, R47, 0x300402 ;  /* 0x003004022f287836 */ /* 0x000fca0000000000 */
[----:B------:R-:W-:Y:S01]  /*5ff0*/  FSETP.GEU.AND P0, PT, |R40|, 5.8789094863358348022e-39, PT ;  /* 0x004004022800780b */ /* 0x000fe20003f0e200 */
        /* <DEDUP_REMOVED lines=10> */
[----:B------:R-:W-:Y:S02]  /*60a0*/  MOV R36, R42 ;  /* 0x0000002a00247202 */ /* 0x000fe40000000f00 */
[----:B------:R-:W-:-:S07]  /*60b0*/  MOV R37, R43 ;  /* 0x0000002b00257202 */ /* 0x000fce0000000f00 */
.L_x_99:
[----:B------:R-:W-:Y:S05]  /*60c0*/  BSYNC.RECONVERGENT B6 ;  /* 0x0000000000067941 */ /* 0x000fea0003800200 */
.L_x_98:
[----:B------:R-:W0:Y:S01]  /*60d0*/  F2F.F32.F64 R36, R36 ;  /* 0x0000002400247310 */ /* 0x000e220000301000 */
[----:B------:R-:W-:-:S04]  /*60e0*/  FSETP.GEU.AND P0, PT, R45, RZ, PT ;  /* 0x000000ff2d00720b */ /* 0x000fc80003f0e000 */
[----:B0-----:R-:W-:Y:S01]  /*60f0*/  FSEL R71, -R36, R36, !P0 ;  /* 0x0000002424477208 */ /* 0x001fe20004000100 */
[----:B------:R-:W-:Y:S08]  /*6100*/  BRA `(.L_x_100) ;  /* 0x0000000000347947 */ /* 0x000ff00003800000 */
.L_x_93:
        /* <DEDUP_REMOVED lines=9> */
[----:B------:R-:W-:Y:S01]  /*61a0*/  IMAD.MOV.U32 R37, RZ, RZ, R47 ;  /* 0x000000ffff257224 */ /* 0x000fe200078e002f */
[----:B------:R-:W-:-:S07]  /*61b0*/  MOV R38, 0x61d0 ;  /* 0x000061d000267802 */ /* 0x000fce0000000f00 */
[----:B------:R-:W-:Y:S05]  /*61c0*/  CALL.REL.NOINC `($__internal_4_$__cuda_sm3x_div_rn_noftz_f32_slowpath) ;  /* 0x0000007800487944 */ /* 0x000fea0003c00000 */
.L_x_101:
[----:B------:R-:W-:Y:S05]  /*61d0*/  BSYNC.RECONVERGENT B6 ;  /* 0x0000000000067941 */ /* 0x000fea0003800200 */
.L_x_100:
[----:B------:R-:W-:Y:S05]  /*61e0*/  BSYNC.RECONVERGENT B4 ;  /* 0x0000000000047941 */ /* 0x000fea0003800200 */
.L_x_92:
[----:B------:R-:W-:Y:S01]  /*61f0*/  FMUL R40, R71, R71 ;  /* 0x0000004747287220 */ /* 0x000fe20000400000 */
[----:B------:R-:W-:Y:S01]  /*6200*/  HFMA2 R37, -RZ, RZ, 1.9609375, 0 ;  /* 0x3fd80000ff257431 */ /* 0x000fe200000001ff */
        /* <DEDUP_REMOVED lines=23> */
.L_x_103:
[----:B------:R-:W-:Y:S05]  /*6380*/  BSYNC.RECONVERGENT B4 ;  /* 0x0000000000047941 */ /* 0x000fea0003800200 */
.L_x_102:
        /* <DEDUP_REMOVED lines=11> */
[----:B------:R-:W-:Y:S02]  /*6440*/  MOV R44, 0x6470 ;  /* 0x00006470002c7802 */ /* 0x000fe40000000f00 */
[----:B------:R-:W-:-:S07]  /*6450*/  IADD3 R40, PT, PT, R40, -0x100000, RZ ;  /* 0xfff0000028287810 */ /* 0x000fce0007ffe0ff */
[----:B------:R-:W-:Y:S05]  /*6460*/  CALL.REL.NOINC `($__internal_0_$__cuda_sm20_dblrcp_rn_slowpath_v3) ;  /* 0x0000006800887944 */ /* 0x000fea0003c00000 */
.L_x_105:
[----:B------:R-:W-:Y:S05]  /*6470*/  BSYNC.RECONVERGENT B4 ;  /* 0x0000000000047941 */ /* 0x000fea0003800200 */
.L_x_104:
        /* <DEDUP_REMOVED lines=22> */
.L_x_107:
[----:B------:R-:W-:Y:S05]  /*65e0*/  BSYNC.RECONVERGENT B4 ;  /* 0x0000000000047941 */ /* 0x000fea0003800200 */
.L_x_106:
        /* <DEDUP_REMOVED lines=11> */
[----:B------:R-:W-:Y:S01]  /*66a0*/  ISETP.GE.U32.AND P0, PT, R59, 0x8, PT ;  /* 0x000000083b00780c */ /* 0x000fe20003f06070 */
[----:B------:R-:W-:Y:S01]  /*66b0*/  BSSY.RECONVERGENT B4, `(.L_x_108) ;  /* 0x0000052000047945 */ /* 0x000fe20003800200 */
[----:B------:R-:W-:Y:S02]  /*66c0*/  IMAD.MOV.U32 R45, RZ, RZ, RZ ;  /* 0x000000ffff2d7224 */ /* 0x000fe400078e00ff */
[----:B--2---:R-:W-:Y:S02]  /*66d0*/  FFMA R71, R0, R71, R40 ;  /* 0x0000004700477223 */ /* 0x004fe40000000028 */
[----:B------:R0:W1:Y:S03]  /*66e0*/  F2F.F32.F64 R0, R36 ;  /* 0x0000002400007310 */ /* 0x0000660000301000 */
[----:B------:R0:W-:Y:S04]  /*66f0*/  STG.E desc[UR36][R50.64], R71 ;  /* 0x0000004732007986 */ /* 0x0001e8000c101924 */
[----:B------:R0:W-:Y:S01]  /*6700*/  STG.E desc[UR36][R52.64], RZ ;  /* 0x000000ff34007986 */ /* 0x0001e2000c101924 */
[----:B------:R-:W-:Y:S05]  /*6710*/  @!P0 BRA `(.L_x_109) ;  /* 0x00000004002c8947 */ /* 0x000fea0003800000 */
[----:B------:R-:W-:Y:S01]  /*6720*/  BSSY.RECONVERGENT B6, `(.L_x_110) ;  /* 0x0000049000067945 */ /* 0x000fe20003800200 */
[----:B0-----:R-:W-:-:S07]  /*6730*/  MOV R41, RZ ;  /* 0x000000ff00297202 */ /* 0x001fce0000000f00 */
.L_x_111:
[-C--:B---3--:R-:W-:Y:S02]  /*6740*/  IADD3 R39, PT, PT, R2, R41.reuse, RZ ;  /* 0x0000002902277210 */ /* 0x088fe40007ffe0ff */
[----:B------:R-:W-:-:S03]  /*6750*/  IADD3 R37, PT, PT, R66, R41, RZ ;  /* 0x0000002942257210 */ /* 0x000fc60007ffe0ff */
        /* <DEDUP_REMOVED lines=60> */
[----:B------:R-:W-:-:S05]  /*6b20*/  VIADD R41, R41, 0x8 ;  /* 0x0000000829297836 */ /* 0x000fca0000000000 */
        /* <DEDUP_REMOVED lines=9> */
.L_x_110:
[----:B---3--:R-:W-:-:S07]  /*6bc0*/  MOV R45, R60 ;  /* 0x0000003c002d7202 */ /* 0x008fce0000000f00 */
.L_x_109:
[----:B------:R-:W-:Y:S05]  /*6bd0*/  BSYNC.RECONVERGENT B4 ;  /* 0x0000000000047941 */ /* 0x000fea0003800200 */
.L_x_108:
[----:B------:R-:W-:Y:S01]  /*6be0*/  LOP3.LUT P0, RZ, R59, 0x7, RZ, 0xc0, !PT ;  /* 0x000000073bff7812 */ /* 0x000fe2000780c0ff */
[----:B------:R-:W-:-:S12]  /*6bf0*/  BSSY.RECONVERGENT B4, `(.L_x_112) ;  /* 0x0000066000047945 */ /* 0x000fd80003800200 */
[----:B------:R-:W-:Y:S05]  /*6c00*/  @!P0 BRA `(.L_x_113) ;  /* 0x0000000400908947 */ /* 0x000fea0003800000 */
[----:B------:R-:W-:Y:S01]  /*6c10*/  ISETP.GE.U32.AND P2, PT, R65, 0x3, PT ;  /* 0x000000034100780c */ /* 0x000fe20003f46070 */
[----:B------:R-:W-:Y:S01]  /*6c20*/  BSSY.RECONVERGENT B6, `(.L_x_114) ;  /* 0x0000030000067945 */ /* 0x000fe20003800200 */
[----:B------:R-:W-:-:S11]  /*6c30*/  LOP3.LUT P0, RZ, R3, 0x3, RZ, 0xc0, !PT ;  /* 0x0000000303ff7812 */ /* 0x000fd6000780c0ff */
[----:B------:R-:W-:Y:S05]  /*6c40*/  @!P2 BRA `(.L_x_115) ;  /* 0x0000000000b4a947 */ /* 0x000fea0003800000 */
[-C--:B0-----:R-:W-:Y:S02]  /*6c50*/  IADD3 R43, PT, PT, R2, R45.reuse, RZ ;  /* 0x0000002d022b7210 */ /* 0x081fe40007ffe0ff */
[----:B------:R-:W-:-:S03]  /*6c60*/  IADD3 R41, PT, PT, R66, R45, RZ ;  /* 0x0000002d42297210 */ /* 0x000fc60007ffe0ff */
[----:B------:R-:W-:-:S04]  /*6c70*/  IMAD.WIDE.U32 R42, R43, 0x4, R26 ;  /* 0x000000042b2a7825 */ /* 0x000fc800078e001a */
[----:B------:R-:W-:Y:S01]  /*6c80*/  IMAD.WIDE.U32 R40, R41, 0x4, R26 ;  /* 0x0000000429287825 */ /* 0x000fe200078e001a */
[----:B------:R-:W1:Y:S04]  /*6c90*/  LDG.E R37, desc[UR36][R42.64] ;  /* 0x000000242a257981 */ /* 0x000e68000c1e1900 */
[----:B------:R-:W1:Y:S01]  /*6ca0*/  LDG.E R47, desc[UR36][R40.64] ;  /* 0x00000024282f7981 */ /* 0x000e62000c1e1900 */
[-C--:B------:R-:W-:Y:S02]  /*6cb0*/  IADD3 R53, P2, PT, R2, R45.reuse, RZ ;  /* 0x0000002d02357210 */ /* 0x080fe40007f5e0ff */
[----:B------:R-:W-:-:S03]  /*6cc0*/  IADD3 R51, P3, PT, R66, R45, RZ ;  /* 0x0000002d42337210 */ /* 0x000fc60007f7e0ff */
[----:B------:R-:W-:Y:S01]  /*6cd0*/  IMAD.X R48, RZ, RZ, RZ, P2 ;  /* 0x000000ffff307224 */ /* 0x000fe200010e06ff */
[----:B------:R-:W-:Y:S02]  /*6ce0*/  IADD3.X R46, PT, PT, RZ, RZ, RZ, P3, !PT ;  /* 0x000000ffff2e7210 */ /* 0x000fe40001ffe4ff */
[-C--:B------:R-:W-:Y:S02]  /*6cf0*/  LEA R38, P2, R53, R26.reuse, 0x2 ;  /* 0x0000001a35267211 */ /* 0x080fe400078410ff */
[----:B------:R-:W-:Y:S01]  /*6d00*/  LEA R36, P3, R51, R26, 0x2 ;  /* 0x0000001a33247211 */ /* 0x000fe200078610ff */
[C---:B-1----:R-:W-:Y:S01]  /*6d10*/  FFMA R39, R0.reuse, R37, R47 ;  /* 0x0000002500277223 */ /* 0x042fe2000000002f */
[----:B------:R-:W-:-:S03]  /*6d20*/  FFMA R44, R0, -R47, R37 ;  /* 0x8000002f002c7223 */ /* 0x000fc60000000025 */
[C---:B------:R-:W-:Y:S01]  /*6d30*/  FFMA R49, -R70.reuse, R39, R37 ;  /* 0x0000002746317223 */ /* 0x040fe20000000125 */
[----:B------:R-:W-:Y:S01]  /*6d40*/  FFMA R47, R70, R44, R47 ;  /* 0x0000002c462f7223 */ /* 0x000fe2000000002f */
[-C--:B------:R-:W-:Y:S02]  /*6d50*/  LEA.HI.X R39, R53, R27.reuse, R48, 0x2, P2 ;  /* 0x0000001b35277211 */ /* 0x080fe400010f1430 */
[----:B------:R-:W-:Y:S01]  /*6d60*/  LEA.HI.X R37, R51, R27, R46, 0x2, P3 ;  /* 0x0000001b33257211 */ /* 0x000fe200018f142e */
        /* <DEDUP_REMOVED lines=18> */
[----:B------:R-:W3:Y:S04]  /*6e90*/  LDG.E R47, desc[UR36][R36.64+0xc] ;  /* 0x00000c24242f7981 */ /* 0x000ee8000c1e1900 */
        /* <DEDUP_REMOVED lines=8> */
.L_x_115:
[----:B------:R-:W-:Y:S05]  /*6f20*/  BSYNC.RECONVERGENT B6 ;  /* 0x0000000000067941 */ /* 0x000fea0003800200 */
.L_x_114:
[----:B------:R-:W-:Y:S05]  /*6f30*/  @!P0 BRA `(.L_x_113) ;  /* 0x0000000000c48947 */ /* 0x000fea0003800000 */
[C---:B0-2---:R-:W-:Y:S01]  /*6f40*/  LOP3.LUT R36, R4.reuse, 0x3, RZ, 0xc0, !PT ;  /* 0x0000000304247812 */ /* 0x045fe200078ec0ff */
[----:B------:R-:W-:Y:S01]  /*6f50*/  BSSY.RECONVERGENT B6, `(.L_x_116) ;  /* 0x0000022000067945 */ /* 0x000fe20003800200 */
[----:B------:R-:W-:Y:S02]  /*6f60*/  LOP3.LUT R37, R4, 0x1, RZ, 0xc0, !PT ;  /* 0x0000000104257812 */ /* 0x000fe400078ec0ff */
[----:B------:R-:W-:Y:S02]  /*6f70*/  ISETP.NE.AND P2, PT, R36, 0x1, PT ;  /* 0x000000012400780c */ /* 0x000fe40003f45270 */
[----:B------:R-:W-:-:S11]  /*6f80*/  ISETP.NE.U32.AND P0, PT, R37, 0x1, PT ;  /* 0x000000012500780c */ /* 0x000fd60003f05070 */
[----:B------:R-:W-:Y:S05]  /*6f90*/  @!P2 BRA `(.L_x_117) ;  /* 0x000000000074a947 */ /* 0x000fea0003800000 */
[----:B------:R-:W-:Y:S01]  /*6fa0*/  IADD3 R43, PT, PT, R2, R45, RZ ;  /* 0x0000002d022b7210 */ /* 0x000fe20007ffe0ff */
[----:B------:R-:W-:-:S04]  /*6fb0*/  IMAD.IADD R41, R66, 0x1, R45 ;  /* 0x0000000142297824 */ /* 0x000fc800078e022d */
[----:B------:R-:W-:-:S04]  /*6fc0*/  IMAD.WIDE.U32 R42, R43, 0x4, R26 ;  /* 0x000000042b2a7825 */ /* 0x000fc800078e001a */
[----:B------:R-:W-:Y:S01]  /*6fd0*/  IMAD.WIDE.U32 R40, R41, 0x4, R26 ;  /* 0x0000000429287825 */ /* 0x000fe200078e001a */
[----:B------:R-:W1:Y:S04]  /*6fe0*/  LDG.E R37, desc[UR36][R42.64] ;  /* 0x000000242a257981 */ /* 0x000e68000c1e1900 */
[----:B------:R-:W1:Y:S01]  /*6ff0*/  LDG.E R47, desc[UR36][R40.64] ;  /* 0x00000024282f7981 */ /* 0x000e62000c1e1900 */
[-C--:B------:R-:W-:Y:S02]  /*7000*/  IADD3 R51, P2, PT, R2, R45.reuse, RZ ;  /* 0x0000002d02337210 */ /* 0x080fe40007f5e0ff */
[----:B------:R-:W-:Y:S02]  /*7010*/  IADD3 R53, P3, PT, R66, R45, RZ ;  /* 0x0000002d42357210 */ /* 0x000fe40007f7e0ff */
[----:B------:R-:W-:-:S02]  /*7020*/  IADD3.X R46, PT, PT, RZ, RZ, RZ, P2, !PT ;  /* 0x000000ffff2e7210 */ /* 0x000fc400017fe4ff */
        /* <DEDUP_REMOVED lines=20> */
.L_x_117:
[----:B------:R-:W-:Y:S05]  /*7170*/  BSYNC.RECONVERGENT B6 ;  /* 0x0000000000067941 */ /* 0x000fea0003800200 */
.L_x_116:
[----:B------:R-:W-:Y:S05]  /*7180*/  @P0 BRA `(.L_x_113) ;  /* 0x0000000000300947 */ /* 0x000fea0003800000 */
[----:B0-----:R-:W-:Y:S01]  /*7190*/  IADD3 R37, PT, PT, R66, R45, RZ ;  /* 0x0000002d42257210 */ /* 0x001fe20007ffe0ff */
        /* <DEDUP_REMOVED lines=10> */
[----:B------:R3:W-:Y:S02]  /*7240*/  STG.E desc[UR36][R36.64], R43 ;  /* 0x0000002b24007986 */ /* 0x0007e4000c101924 */
.L_x_113:
[----:B------:R-:W-:Y:S05]  /*7250*/  BSYNC.RECONVERGENT B4 ;  /* 0x0000000000047941 */ /* 0x000fea0003800200 */
.L_x_112:
[----:B------:R-:W-:Y:S01]  /*7260*/  ISETP.GE.U32.AND P0, PT, R59, R68, PT ;  /* 0x000000443b00720c */ /* 0x000fe20003f06070 */
[----:B------:R-:W-:-:S12]  /*7270*/  BSSY.RECONVERGENT B4, `(.L_x_118) ;  /* 0x00000d1000047945 */ /* 0x000fd80003800200 */
[----:B------:R-:W-:Y:S05]  /*7280*/  @P0 BRA `(.L_x_119) ;  /* 0x0000000c003c0947 */ /* 0x000fea0003800000 */
[C---:B0-23--:R-:W-:Y:S01]  /*7290*/  IADD3 R36, PT, PT, R62.reuse, -0x1, RZ ;  /* 0xffffffff3e247810 */ /* 0x04dfe20007ffe0ff */
[----:B------:R-:W-:Y:S01]  /*72a0*/  BSSY.RECONVERGENT B6, `(.L_x_120) ;  /* 0x0000062000067945 */ /* 0x000fe20003800200 */
[----:B------:R-:W-:Y:S02]  /*72b0*/  LOP3.LUT P0, RZ, R62, 0x7, RZ, 0xc0, !PT ;  /* 0x000000073eff7812 */ /* 0x000fe4000780c0ff */
[----:B------:R-:W-:Y:S02]  /*72c0*/  ISETP.GE.U32.AND P2, PT, R36, 0x7, PT ;  /* 0x000000072400780c */ /* 0x000fe40003f46070 */
[----:B------:R-:W-:-:S11]  /*72d0*/  MOV R45, R59 ;  /* 0x0000003b002d7202 */ /* 0x000fd60000000f00 */
[----:B------:R-:W-:Y:S05]  /*72e0*/  @!P2 BRA `(.L_x_121) ;  /* 0x000000040074a947 */ /* 0x000fea0003800000 */
[----:B------:R-:W-:Y:S01]  /*72f0*/  LOP3.LUT R44, R62, 0xfffffff8, RZ, 0xc0, !PT ;  /* 0xfffffff83e2c7812 */ /* 0x000fe200078ec0ff */
[----:B------:R-:W-:Y:S01]  /*7300*/  IMAD.MOV.U32 R47, RZ, RZ, RZ ;  /* 0x000000ffff2f7224 */ /* 0x000fe200078e00ff */
[----:B------:R-:W-:-:S07]  /*7310*/  MOV R45, R59 ;  /* 0x0000003b002d7202 */ /* 0x000fce0000000f00 */
.L_x_122:
[----:B0-----:R-:W0:Y:S01]  /*7320*/  LDC R46, c[0x0][0x384] ;  /* 0x0000e100ff2e7b82 */ /* 0x001e220000000800 */
[----:B------:R-:W-:-:S04]  /*7330*/  IADD3 R39, P2, PT, R66, R45, RZ ;  /* 0x0000002d42277210 */ /* 0x000fc80007f5e0ff */
[----:B------:R-:W-:Y:S02]  /*7340*/  IADD3.X R38, PT, PT, RZ, RZ, RZ, P2, !PT ;  /* 0x000000ffff267210 */ /* 0x000fe400017fe4ff */
[----:B------:R-:W-:-:S04]  /*7350*/  LEA R40, P2, R39, R26, 0x2 ;  /* 0x0000001a27287211 */ /* 0x000fc800078410ff */
[----:B------:R-:W-:-:S05]  /*7360*/  LEA.HI.X R41, R39, R27, R38, 0x2, P2 ;  /* 0x0000001b27297211 */ /* 0x000fca00010f1426 */
[----:B------:R-:W1:Y:S01]  /*7370*/  LDG.E R49, desc[UR36][R40.64+0x4] ;  /* 0x0000042428317981 */ /* 0x000e62000c1e1900 */
[----:B0-----:R-:W-:-:S05]  /*7380*/  IMAD R36, R45, R46, R46 ;  /* 0x0000002e2d247224 */ /* 0x001fca00078e022e */
[----:B------:R-:W-:-:S05]  /*7390*/  IADD3 R37, PT, PT, R36, R59, RZ ;  /* 0x0000003b24257210 */ /* 0x000fca0007ffe0ff */
[----:B------:R-:W-:-:S05]  /*73a0*/  IMAD.WIDE.U32 R38, R37, 0x4, R26 ;  /* 0x0000000425267825 */ /* 0x000fca00078e001a */
[----:B------:R-:W1:Y:S01]  /*73b0*/  LDG.E R43, desc[UR36][R38.64] ;  /* 0x00000024262b7981 */ /* 0x000e62000c1e1900 */
[----:B------:R-:W-:Y:S02]  /*73c0*/  IMAD.IADD R53, R37, 0x1, R46 ;  /* 0x0000000125357824 */ /* 0x000fe400078e022e */
        /* <DEDUP_REMOVED lines=25> */
[----:B------:R-:W-:Y:S04]  /*7560*/  STG.E desc[UR36][R42.64], R51 ;  /* 0x000000332a007986 */ /* 0x000fe8000c101924 */
[----:B------:R0:W-:Y:S04]  /*7570*/  STG.E desc[UR36][R40.64+0xc], R49 ;  /* 0x00000c3128007986 */ /* 0x0001e8000c101924 */
[----:B-1----:R-:W3:Y:S04]  /*7580*/  LDG.E R53, desc[UR36][R40.64+0x10] ;  /* 0x0000102428357981 */ /* 0x002ee8000c1e1900 */
[----:B------:R-:W3:Y:S01]  /*7590*/  LDG.E R37, desc[UR36][R38.64] ;  /* 0x0000002426257981 */ /* 0x000ee2000c1e1900 */
[----:B------:R-:W-:Y:S01]  /*75a0*/  IADD3 R57, PT, PT, R57, R46, RZ ;  /* 0x0000002e39397210 */ /* 0x000fe20007ffe0ff */
[C---:B---3--:R-:W-:Y:S01]  /*75b0*/  FFMA R36, R0.reuse, R37, R53 ;  /* 0x0000002500247223 */ /* 0x048fe20000000035 */
[----:B------:R-:W-:-:S03]  /*75c0*/  FFMA R48, R0, -R53, R37 ;  /* 0x8000003500307223 */ /* 0x000fc60000000025 */
[C---:B--2---:R-:W-:Y:S01]  /*75d0*/  FFMA R55, -R70.reuse, R36, R37 ;  /* 0x0000002446377223 */ /* 0x044fe20000000125 */
[----:B------:R-:W-:Y:S01]  /*75e0*/  FFMA R53, R70, R48, R53 ;  /* 0x0000003046357223 */ /* 0x000fe20000000035 */
[----:B------:R-:W-:-:S03]  /*75f0*/  IMAD.WIDE.U32 R36, R57, 0x4, R26 ;  /* 0x0000000439247825 */ /* 0x000fc600078e001a */
[----:B------:R-:W-:Y:S04]  /*7600*/  STG.E desc[UR36][R38.64], R55 ;  /* 0x0000003726007986 */ /* 0x000fe8000c101924 */
[----:B------:R1:W-:Y:S04]  /*7610*/  STG.E desc[UR36][R40.64+0x10], R53 ;  /* 0x0000103528007986 */ /* 0x0003e8000c101924 */
[----:B0-----:R-:W2:Y:S04]  /*7620*/  LDG.E R49, desc[UR36][R40.64+0x14] ;  /* 0x0000142428317981 */ /* 0x001ea8000c1e1900 */
        /* <DEDUP_REMOVED lines=32> */
[----:B------:R-:W-:Y:S01]  /*7830*/  ISETP.NE.AND P2, PT, R47, R44, PT ;  /* 0x0000002c2f00720c */ /* 0x000fe20003f45270 */
[----:B------:R-:W-:Y:S02]  /*7840*/  VIADD R45, R45, 0x8 ;  /* 0x000000082d2d7836 */ /* 0x000fe40000000000 */
[C---:B--2---:R-:W-:Y:S01]  /*7850*/  FFMA R42, R0.reuse, R43, R53 ;  /* 0x0000002b002a7223 */ /* 0x044fe20000000035 */
[----:B------:R-:W-:-:S03]  /*7860*/  FFMA R46, R0, -R53, R43 ;  /* 0x80000035002e7223 */ /* 0x000fc6000000002b */
[C---:B------:R-:W-:Y:S01]  /*7870*/  FFMA R43, -R70.reuse, R42, R43 ;  /* 0x0000002a462b7223 */ /* 0x040fe2000000012b */
[----:B------:R-:W-:-:S04]  /*7880*/  FFMA R53, R70, R46, R53 ;  /* 0x0000002e46357223 */ /* 0x000fc80000000035 */
[----:B------:R0:W-:Y:S04]  /*7890*/  STG.E desc[UR36][R36.64], R43 ;  /* 0x0000002b24007986 */ /* 0x0001e8000c101924 */
[----:B------:R0:W-:Y:S01]  /*78a0*/  STG.E desc[UR36][R40.64+0x20], R53 ;  /* 0x0000203528007986 */ /* 0x0001e2000c101924 */
[----:B------:R-:W-:Y:S05]  /*78b0*/  @P2 BRA `(.L_x_122) ;  /* 0xfffffff800982947 */ /* 0x000fea000383ffff */
.L_x_121:
[----:B------:R-:W-:Y:S05]  /*78c0*/  BSYNC.RECONVERGENT B6 ;  /* 0x0000000000067941 */ /* 0x000fea0003800200 */
.L_x_120:
[----:B------:R-:W-:Y:S05]  /*78d0*/  @!P0 BRA `(.L_x_119) ;  /* 0x0000000400a88947 */ /* 0x000fea0003800000 */
[----:B0-----:R-:W-:Y:S01]  /*78e0*/  LOP3.LUT R37, R64, 0x7, RZ, 0xc0, !PT ;  /* 0x0000000740257812 */ /* 0x001fe200078ec0ff */
[----:B------:R-:W-:Y:S03]  /*78f0*/  BSSY.RECONVERGENT B6, `(.L_x_123) ;  /* 0x0000034000067945 */ /* 0x000fe60003800200 */
[C---:B------:R-:W-:Y:S02]  /*7900*/  IADD3 R36, PT, PT, R37.reuse, -0x1, RZ ;  /* 0xffffffff25247810 */ /* 0x040fe40007ffe0ff */
[----:B------:R-:W-:Y:S02]  /*7910*/  LOP3.LUT P2, RZ, R37, 0x3, RZ, 0xc0, !PT ;  /* 0x0000000325ff7812 */ /* 0x000fe4000784c0ff */
[----:B------:R-:W-:-:S13]  /*7920*/  ISETP.GE.U32.AND P0, PT, R36, 0x3, PT ;  /* 0x000000032400780c */ /* 0x000fda0003f06070 */
[----:B------:R-:W-:Y:S05]  /*7930*/  @!P0 BRA `(.L_x_124) ;  /* 0x0000000000bc8947 */ /* 0x000fea0003800000 */
[----:B------:R-:W0:Y:S01]  /*7940*/  LDC R44, c[0x0][0x384] ;  /* 0x0000e100ff2c7b82 */ /* 0x000e220000000800 */
        /* <DEDUP_REMOVED lines=46> */
.L_x_124:
[----:B------:R-:W-:Y:S05]  /*7c30*/  BSYNC.RECONVERGENT B6 ;  /* 0x0000000000067941 */ /* 0x000fea0003800200 */
.L_x_123:
        /* <DEDUP_REMOVED lines=8> */
[----:B------:R-:W-:-:S05]  /*7cc0*/  IADD3 R37, P0, PT, R66, R45, RZ ;  /* 0x0000002d42257210 */ /* 0x000fca0007f1e0ff */
[----:B------:R-:W-:Y:S01]  /*7cd0*/  IMAD.X R39, RZ, RZ, RZ, P0 ;  /* 0x000000ffff277224 */ /* 0x000fe200000e06ff */
[----:B------:R-:W-:-:S04]  /*7ce0*/  LEA R38, P0, R37, R26, 0x2 ;  /* 0x0000001a25267211 */ /* 0x000fc800078010ff */
[----:B------:R-:W-:-:S05]  /*7cf0*/  LEA.HI.X R39, R37, R27, R39, 0x2, P0 ;  /* 0x0000001b25277211 */ /* 0x000fca00000f1427 */
[----:B------:R-:W1:Y:S01]  /*7d00*/  LDG.E R43, desc[UR36][R38.64+0x4] ;  /* 0x00000424262b7981 */ /* 0x000e62000c1e1900 */
[----:B0-----:R-:W-:-:S05]  /*7d10*/  IMAD R36, R45, R44, R44 ;  /* 0x0000002c2d247224 */ /* 0x001fca00078e022c */
[----:B------:R-:W-:-:S05]  /*7d20*/  IADD3 R47, PT, PT, R36, R59, RZ ;  /* 0x0000003b242f7210 */ /* 0x000fca0007ffe0ff */
        /* <DEDUP_REMOVED lines=19> */
.L_x_126:
[----:B------:R-:W-:Y:S05]  /*7e60*/  BSYNC.RECONVERGENT B6 ;  /* 0x0000000000067941 */ /* 0x000fea0003800200 */
.L_x_125:
[----:B------:R-:W-:Y:S05]  /*7e70*/  @P2 BRA `(.L_x_119) ;  /* 0x0000000000402947 */ /* 0x000fea0003800000 */
[----:B0-----:R-:W0:Y:S01]  /*7e80*/  LDC R38, c[0x0][0x384] ;  /* 0x0000e100ff267b82 */ /* 0x001e220000000800 */
        /* <DEDUP_REMOVED lines=15> */
.L_x_119:
[----:B------:R-:W-:Y:S05]  /*7f80*/  BSYNC.RECONVERGENT B4 ;  /* 0x0000000000047941 */ /* 0x000fea0003800200 */
.L_x_118:
[----:B0-2---:R-:W0:Y:S01]  /*7f90*/  LDC R49, c[0x0][0x384] ;  /* 0x0000e100ff317b82 */ /* 0x005e220000000800 */
[----:B------:R-:W-:Y:S01]  /*7fa0*/  IADD3 R48, PT, PT, R68, 0x2, RZ ;  /* 0x0000000244307810 */ /* 0x000fe20007ffe0ff */
[----:B------:R-:W-:Y:S03]  /*7fb0*/  BSSY.RECONVERGENT B4, `(.L_x_127) ;  /* 0x00000ca000047945 */ /* 0x000fe60003800200 */
[----:B0-----:R-:W-:-:S13]  /*7fc0*/  ISETP.GE.AND P0, PT, R48, R49, PT ;  /* 0x000000313000720c */ /* 0x001fda0003f06270 */
[----:B------:R-:W-:Y:S05]  /*7fd0*/  @P0 BRA `(.L_x_128) ;  /* 0x0000000c001c0947 */ /* 0x000fea0003800000 */
[----:B------:R-:W-:Y:S01]  /*7fe0*/  IADD3 R67, PT, PT, R30, -R67, RZ ;  /* 0x800000431e437210 */ /* 0x000fe20007ffe0ff */
[----:B------:R-:W-:Y:S01]  /*7ff0*/  BSSY.RECONVERGENT B6, `(.L_x_129) ;  /* 0x000005e000067945 */ /* 0x000fe20003800200 */
[----:B------:R-:W-:Y:S02]  /*8000*/  LOP3.LUT P2, RZ, R69, 0x7, RZ, 0xc0, !PT ;  /* 0x0000000745ff7812 */ /* 0x000fe4000784c0ff */
[----:B------:R-:W-:-:S13]  /*8010*/  ISETP.GE.U32.AND P0, PT, R67, 0x7, PT ;  /* 0x000000074300780c */ /* 0x000fda0003f06070 */
[----:B------:R-:W-:Y:S05]  /*8020*/  @!P0 BRA `(.L_x_130) ;  /* 0x0000000400688947 */ /* 0x000fea0003800000 */
[----:B------:R-:W-:Y:S01]  /*8030*/  LOP3.LUT R69, R69, 0xfffffff8, RZ, 0xc0, !PT ;  /* 0xfffffff845457812 */ /* 0x000fe200078ec0ff */
[----:B------:R-:W-:-:S07]  /*8040*/  IMAD.MOV.U32 R50, RZ, RZ, RZ ;  /* 0x000000ffff327224 */ /* 0x000fce00078e00ff */
.L_x_131:
[CC--:B0--34-:R-:W-:Y:S02]  /*8050*/  IMAD R36, R48.reuse, R49.reuse, R59 ;  /* 0x0000003130247224 */ /* 0x0d9fe400078e023b */
[----:B------:R-:W-:Y:S02]  /*8060*/  IMAD R38, R48, R49, R63 ;  /* 0x0000003130267224 */ /* 0x000fe400078e023f */
[----:B------:R-:W-:-:S04]  /*8070*/  IMAD.WIDE.U32 R42, R36, 0x4, R26 ;  /* 0x00000004242a7825 */ /* 0x000fc800078e001a */
[----:B------:R-:W-:Y:S01]  /*8080*/  IMAD.WIDE.U32 R40, R38, 0x4, R26 ;  /* 0x0000000426287825 */ /* 0x000fe200078e001a */
[----:B------:R-:W1:Y:S04]  /*8090*/  LDG.E R37, desc[UR36][R42.64] ;  /* 0x000000242a257981 */ /* 0x000e68000c1e1900 */
[----:B------:R-:W1:Y:S01]  /*80a0*/  LDG.E R39, desc[UR36][R40.64] ;  /* 0x0000002428277981 */ /* 0x000e62000c1e1900 */
[-C--:B------:R-:W-:Y:S02]  /*80b0*/  IADD3 R45, PT, PT, R36, R49.reuse, RZ ;  /* 0x00000031242d7210 */ /* 0x080fe40007ffe0ff */
[----:B------:R-:W-:Y:S01]  /*80c0*/  IADD3 R47, PT, PT, R38, R49, RZ ;  /* 0x00000031262f7210 */ /* 0x000fe20007ffe0ff */
[C---:B-1----:R-:W-:Y:S01]  /*80d0*/  FFMA R36, R0.reuse, R37, R39 ;  /* 0x0000002500247223 */ /* 0x042fe20000000027 */
[----:B------:R-:W-:-:S03]  /*80e0*/  FFMA R44, R0, -R39, R37 ;  /* 0x80000027002c7223 */ /* 0x000fc60000000025 */
[C---:B------:R-:W-:Y:S01]  /*80f0*/  FFMA R51, -R70.reuse, R36, R37 ;  /* 0x0000002446337223 */ /* 0x040fe20000000125 */
[----:B------:R-:W-:Y:S01]  /*8100*/  FFMA R53, R70, R44, R39 ;  /* 0x0000002c46357223 */ /* 0x000fe20000000027 */
[----:B------:R-:W-:-:S03]  /*8110*/  IMAD.WIDE R38, R45, 0x4, R26 ;  /* 0x000000042d267825 */ /* 0x000fc600078e021a */
[----:B------:R-:W-:Y:S01]  /*8120*/  STG.E desc[UR36][R42.64], R51 ;  /* 0x000000332a007986 */ /* 0x000fe2000c101924 */
[----:B------:R-:W-:-:S03]  /*8130*/  IMAD.WIDE R36, R47, 0x4, R26 ;  /* 0x000000042f247825 */ /* 0x000fc600078e021a */
[----:B------:R0:W-:Y:S04]  /*8140*/  STG.E desc[UR36][R40.64], R53 ;  /* 0x0000003528007986 */ /* 0x0001e8000c101924 */
[----:B------:R-:W2:Y:S04]  /*8150*/  LDG.E R45, desc[UR36][R38.64] ;  /* 0x00000024262d7981 */ /* 0x000ea8000c1e1900 */
[----:B------:R-:W2:Y:S02]  /*8160*/  LDG.E R47, desc[UR36][R36.64] ;  /* 0x00000024242f7981 */ /* 0x000ea4000c1e1900 */
[C---:B--2---:R-:W-:Y:S01]  /*8170*/  FFMA R44, R0.reuse, R45, R47 ;  /* 0x0000002d002c7223 */ /* 0x044fe2000000002f */
[----:B------:R-:W-:-:S03]  /*8180*/  FFMA R46, R0, -R47, R45 ;  /* 0x8000002f002e7223 */ /* 0x000fc6000000002d */
[C---:B------:R-:W-:Y:S01]  /*8190*/  FFMA R55, -R70.reuse, R44, R45 ;  /* 0x0000002c46377223 */ /* 0x040fe2000000012d */
[----:B------:R-:W-:Y:S01]  /*81a0*/  FFMA R57, R70, R46, R47 ;  /* 0x0000002e46397223 */ /* 0x000fe2000000002f */
[----:B------:R-:W-:-:S03]  /*81b0*/  IMAD.WIDE.U32 R46, R49, 0x4, R38 ;  /* 0x00000004312e7825 */ /* 0x000fc600078e0026 */
[----:B------:R-:W-:Y:S01]  /*81c0*/  STG.E desc[UR36][R38.64], R55 ;  /* 0x0000003726007986 */ /* 0x000fe2000c101924 */
[----:B------:R-:W-:-:S03]  /*81d0*/  IMAD.WIDE.U32 R44, R49, 0x4, R36 ;  /* 0x00000004312c7825 */ /* 0x000fc600078e0024 */
[----:B------:R1:W-:Y:S04]  /*81e0*/  STG.E desc[UR36][R36.64], R57 ;  /* 0x0000003924007986 */ /* 0x0003e8000c101924 */
[----:B0-----:R-:W2:Y:S04]  /*81f0*/  LDG.E R41, desc[UR36][R46.64] ;  /* 0x000000242e297981 */ /* 0x001ea8000c1e1900 */
        /* <DEDUP_REMOVED lines=9> */
[----:B-1----:R-:W2:Y:S04]  /*8290*/  LDG.E R37, desc[UR36][R42.64] ;  /* 0x000000242a257981 */ /* 0x002ea8000c1e1900 */
        /* <DEDUP_REMOVED lines=36> */
[----:B------:R0:W-:Y:S01]  /*84e0*/  STG.E desc[UR36][R42.64], R51 ;  /* 0x000000332a007986 */ /* 0x0001e2000c101924 */
[----:B------:R-:W-:-:S03]  /*84f0*/  IMAD.WIDE.U32 R36, R49, 0x4, R40 ;  /* 0x0000000431247825 */ /* 0x000fc600078e0028 */
[----:B------:R0:W-:Y:S04]  /*8500*/  STG.E desc[UR36][R40.64], R53 ;  /* 0x0000003528007986 */ /* 0x0001e8000c101924 */
[----:B-1----:R-:W2:Y:S04]  /*8510*/  LDG.E R45, desc[UR36][R38.64] ;  /* 0x00000024262d7981 */ /* 0x002ea8000c1e1900 */
[----:B------:R-:W2:Y:S01]  /*8520*/  LDG.E R47, desc[UR36][R36.64] ;  /* 0x00000024242f7981 */ /* 0x000ea2000c1e1900 */
[----:B------:R-:W-:Y:S01]  /*8530*/  IADD3 R50, PT, PT, R50, 0x8, RZ ;  /* 0x0000000832327810 */ /* 0x000fe20007ffe0ff */
[----:B------:R-:W-:-:S03]  /*8540*/  VIADD R48, R48, 0x8 ;  /* 0x0000000830307836 */ /* 0x000fc60000000000 */
        /* <DEDUP_REMOVED lines=8> */
.L_x_130:
[----:B------:R-:W-:Y:S05]  /*85d0*/  BSYNC.RECONVERGENT B6 ;  /* 0x0000000000067941 */ /* 0x000fea0003800200 */
.L_x_129:
[----:B------:R-:W-:Y:S05]  /*85e0*/  @!P2 BRA `(.L_x_128) ;  /* 0x000000040098a947 */ /* 0x000fea0003800000 */
[----:B0--34-:R-:W-:Y:S01]  /*85f0*/  IADD3 R36, PT, PT, R64, R3, RZ ;  /* 0x0000000340247210 */ /* 0x019fe20007ffe0ff */
[----:B------:R-:W-:Y:S03]  /*8600*/  BSSY.RECONVERGENT B6, `(.L_x_132) ;  /* 0x0000034000067945 */ /* 0x000fe60003800200 */
[----:B------:R-:W-:-:S04]  /*8610*/  IADD3 R36, PT, PT, RZ, -R36, RZ ;  /* 0x80000024ff247210 */ /* 0x000fc80007ffe0ff */
[----:B------:R-:W-:-:S04]  /*8620*/  PRMT R36, R36, 0x7710, RZ ;  /* 0x0000771024247816 */ /* 0x000fc800000000ff */
[----:B------:R-:W-:-:S04]  /*8630*/  IADD3 R36, PT, PT, R9, R36, RZ ;  /* 0x0000002409247210 */ /* 0x000fc80007ffe0ff */
[----:B------:R-:W-:-:S04]  /*8640*/  LOP3.LUT R36, R36, 0x7, RZ, 0xc0, !PT ;  /* 0x0000000724247812 */ /* 0x000fc800078ec0ff */
[C---:B------:R-:W-:Y:S01]  /*8650*/  LOP3.LUT P2, RZ, R36.reuse, 0x3, RZ, 0xc0, !PT ;  /* 0x0000000324ff7812 */ /* 0x040fe2000784c0ff */
[----:B------:R-:W-:-:S05]  /*8660*/  VIADD R37, R36, 0xffffffff ;  /* 0xffffffff24257836 */ /* 0x000fca0000000000 */
[----:B------:R-:W-:-:S13]  /*8670*/  ISETP.GE.U32.AND P0, PT, R37, 0x3, PT ;  /* 0x000000032500780c */ /* 0x000fda0003f06070 */
[----:B------:R-:W-:Y:S05]  /*8680*/  @!P0 BRA `(.L_x_133) ;  /* 0x0000000000ac8947 */ /* 0x000fea0003800000 */
[CC--:B------:R-:W-:Y:S02]  /*8690*/  IMAD R39, R48.reuse, R49.reuse, R59 ;  /* 0x0000003130277224 */ /* 0x0c0fe400078e023b */
[----:B------:R-:W-:Y:S02]  /*86a0*/  IMAD R37, R48, R49, R63 ;  /* 0x0000003130257224 */ /* 0x000fe400078e023f */
[----:B------:R-:W-:-:S04]  /*86b0*/  IMAD.WIDE R38, R39, 0x4, R26 ;  /* 0x0000000427267825 */ /* 0x000fc800078e021a */
[----:B------:R-:W-:Y:S01]  /*86c0*/  IMAD.WIDE R36, R37, 0x4, R26 ;  /* 0x0000000425247825 */ /* 0x000fe200078e021a */
[----:B------:R-:W1:Y:S04]  /*86d0*/  LDG.E R41, desc[UR36][R38.64] ;  /* 0x0000002426297981 */ /* 0x000e68000c1e1900 */
        /* <DEDUP_REMOVED lines=38> */
.L_x_133:
[----:B------:R-:W-:Y:S05]  /*8940*/  BSYNC.RECONVERGENT B6 ;  /* 0x0000000000067941 */ /* 0x000fea0003800200 */
.L_x_132:
[----:B------:R-:W-:Y:S05]  /*8950*/  @!P2 BRA `(.L_x_128) ;  /* 0x0000000000bca947 */ /* 0x000fea0003800000 */
[----:B0-----:R-:W-:Y:S01]  /*8960*/  IADD3 R36, PT, PT, R61, R4, RZ ;  /* 0x000000043d247210 */ /* 0x001fe20007ffe0ff */
[----:B------:R-:W-:Y:S03]  /*8970*/  BSSY.RECONVERGENT B6, `(.L_x_134) ;  /* 0x0000020000067945 */ /* 0x000fe60003800200 */
[----:B------:R-:W-:-:S04]  /*8980*/  IADD3 R36, PT, PT, RZ, -R36, RZ ;  /* 0x80000024ff247210 */ /* 0x000fc80007ffe0ff */
[----:B------:R-:W-:-:S05]  /*8990*/  PRMT R37, R36, 0x7710, RZ ;  /* 0x0000771024257816 */ /* 0x000fca00000000ff */
[----:B------:R-:W-:-:S05]  /*89a0*/  IMAD.IADD R37, R8, 0x1, R37 ;  /* 0x0000000108257824 */ /* 0x000fca00078e0225 */
[C---:B------:R-:W-:Y:S02]  /*89b0*/  LOP3.LUT R38, R37.reuse, 0x3, RZ, 0xc0, !PT ;  /* 0x0000000325267812 */ /* 0x040fe400078ec0ff */
[----:B------:R-:W-:Y:S02]  /*89c0*/  LOP3.LUT R36, R37, 0x1, RZ, 0xc0, !PT ;  /* 0x0000000125247812 */ /* 0x000fe400078ec0ff */
[----:B------:R-:W-:Y:S02]  /*89d0*/  ISETP.NE.AND P0, PT, R38, 0x1, PT ;  /* 0x000000012600780c */ /* 0x000fe40003f05270 */
[----:B------:R-:W-:-:S11]  /*89e0*/  ISETP.NE.U32.AND P2, PT, R36, 0x1, PT ;  /* 0x000000012400780c */ /* 0x000fd60003f45070 */
[----:B------:R-:W-:Y:S05]  /*89f0*/  @!P0 BRA `(.L_x_135) ;  /* 0x00000000005c8947 */ /* 0x000fea0003800000 */
[CC--:B------:R-:W-:Y:S02]  /*8a00*/  IMAD R43, R48.reuse, R49.reuse, R59 ;  /* 0x00000031302b7224 */ /* 0x0c0fe400078e023b */
[----:B------:R-:W-:Y:S02]  /*8a10*/  IMAD R41, R48, R49, R63 ;  /* 0x0000003130297224 */ /* 0x000fe400078e023f */
[----:B------:R-:W-:-:S04]  /*8a20*/  IMAD.WIDE R42, R43, 0x4, R26 ;  /* 0x000000042b2a7825 */ /* 0x000fc800078e021a */
[----:B------:R-:W-:Y:S01]  /*8a30*/  IMAD.WIDE R40, R41, 0x4, R26 ;  /* 0x0000000429287825 */ /* 0x000fe200078e021a */
[----:B------:R-:W1:Y:S04]  /*8a40*/  LDG.E R37, desc[UR36][R42.64] ;  /* 0x000000242a257981 */ /* 0x000e68000c1e1900 */
[----:B------:R-:W1:Y:S02]  /*8a50*/  LDG.E R39, desc[UR36][R40.64] ;  /* 0x0000002428277981 */ /* 0x000e64000c1e1900 */
[C---:B-1----:R-:W-:Y:S01]  /*8a60*/  FFMA R36, R0.reuse, R37, R39 ;  /* 0x0000002500247223 */ /* 0x042fe20000000027 */
[----:B------:R-:W-:-:S03]  /*8a70*/  FFMA R38, R0, -R39, R37 ;  /* 0x8000002700267223 */ /* 0x000fc60000000025 */
[C---:B------:R-:W-:Y:S01]  /*8a80*/  FFMA R45, -R70.reuse, R36, R37 ;  /* 0x00000024462d7223 */ /* 0x040fe20000000125 */
[----:B------:R-:W-:Y:S01]  /*8a90*/  FFMA R47, R70, R38, R39 ;  /* 0x00000026462f7223 */ /* 0x000fe20000000027 */
[----:B------:R-:W-:-:S03]  /*8aa0*/  IMAD.WIDE.U32 R38, R49, 0x4, R42 ;  /* 0x0000000431267825 */ /* 0x000fc600078e002a */
[----:B------:R0:W-:Y:S01]  /*8ab0*/  STG.E desc[UR36][R42.64], R45 ;  /* 0x0000002d2a007986 */ /* 0x0001e2000c101924 */
[----:B------:R-:W-:-:S03]  /*8ac0*/  IMAD.WIDE.U32 R36, R49, 0x4, R40 ;  /* 0x0000000431247825 */ /* 0x000fc600078e0028 */
        /* <DEDUP_REMOVED lines=10> */
.L_x_135:
[----:B------:R-:W-:Y:S05]  /*8b70*/  BSYNC.RECONVERGENT B6 ;  /* 0x0000000000067941 */ /* 0x000fea0003800200 */
.L_x_134:
[----:B------:R-:W-:Y:S05]  /*8b80*/  @P2 BRA `(.L_x_128) ;  /* 0x0000000000302947 */ /* 0x000fea0003800000 */
[CC--:B0-----:R-:W-:Y:S02]  /*8b90*/  IMAD R39, R48.reuse, R49.reuse, R59 ;  /* 0x0000003130277224 */ /* 0x0c1fe400078e023b */
        /* <DEDUP_REMOVED lines=11> */
.L_x_128:
[----:B------:R-:W-:Y:S05]  /*8c50*/  BSYNC.RECONVERGENT B4 ;  /* 0x0000000000047941 */ /* 0x000fea0003800200 */
.L_x_127:
[----:B------:R-:W-:Y:S01]  /*8c60*/  ISETP.GE.U32.AND P0, PT, R54, 0x7, PT ;  /* 0x000000073600780c */ /* 0x000fe20003f06070 */
[----:B0-----:R-:W-:-:S12]  /*8c70*/  HFMA2 R45, -RZ, RZ, 0, 0 ;  /* 0x00000000ff2d7431 */ /* 0x001fd800000001ff */
[----:B------:R-:W-:Y:S05]  /*8c80*/  @!P0 BRA `(.L_x_136) ;  /* 0x00000004002c8947 */ /* 0x000fea0003800000 */
[----:B------:R-:W-:Y:S01]  /*8c90*/  BSSY.RECONVERGENT B4, `(.L_x_137) ;  /* 0x0000049000047945 */ /* 0x000fe20003800200 */
[----:B--234-:R-:W-:-:S07]  /*8ca0*/  MOV R41, RZ ;  /* 0x000000ff00297202 */ /* 0x01cfce0000000f00 */
.L_x_138:
        /* <DEDUP_REMOVED lines=72> */
.L_x_137:
[----:B---3--:R-:W-:-:S07]  /*9130*/  MOV R45, R20 ;  /* 0x00000014002d7202 */ /* 0x008fce0000000f00 */
.L_x_136:
[----:B------:R-:W-:-:S13]  /*9140*/  ISETP.NE.AND P0, PT, R29, RZ, PT ;  /* 0x000000ff1d00720c */ /* 0x000fda0003f05270 */
[----:B------:R-:W-:Y:S05]  /*9150*/  @!P0 BRA `(.L_x_91) ;  /* 0x0000000400808947 */ /* 0x000fea0003800000 */
[----:B------:R-:W-:Y:S02]  /*9160*/  ISETP.GE.U32.AND P2, PT, R11, 0x3, PT ;  /* 0x000000030b00780c */ /* 0x000fe40003f46070 */
        /* <DEDUP_REMOVED lines=40> */
[----:B------:R-:W-:-:S02]  /*93f0*/  VIADD R45, R45, 0x4 ;  /* 0x000000042d2d7836 */ /* 0x000fc40000000000 */
[C---:B---3--:R-:W-:Y:S01]  /*9400*/  FFMA R40, R0.reuse, R41, R47 ;  /* 0x0000002900287223 */ /* 0x048fe2000000002f */
[----:B------:R-:W-:-:S03]  /*9410*/  FFMA R42, R0, -R47, R41 ;  /* 0x8000002f002a7223 */ /* 0x000fc60000000029 */
[C---:B------:R-:W-:Y:S01]  /*9420*/  FFMA R41, -R70.reuse, R40, R41 ;  /* 0x0000002846297223 */ /* 0x040fe20000000129 */
[----:B------:R-:W-:-:S04]  /*9430*/  FFMA R47, R70, R42, R47 ;  /* 0x0000002a462f7223 */ /* 0x000fc8000000002f */
[----:B------:R2:W-:Y:S04]  /*9440*/  STG.E desc[UR36][R38.64+0xc], R41 ;  /* 0x00000c2926007986 */ /* 0x0005e8000c101924 */
[----:B------:R2:W-:Y:S02]  /*9450*/  STG.E desc[UR36][R36.64+0xc], R47 ;  /* 0x00000c2f24007986 */ /* 0x0005e4000c101924 */
.L_x_139:
[----:B------:R-:W-:Y:S05]  /*9460*/  @!P0 BRA `(.L_x_91) ;  /* 0x0000000000bc8947 */ /* 0x000fea0003800000 */
[----:B------:R-:W-:Y:S02]  /*9470*/  ISETP.NE.AND P2, PT, R10, RZ, PT ;  /* 0x000000ff0a00720c */ /* 0x000fe40003f45270 */
[----:B------:R-:W-:-:S11]  /*9480*/  ISETP.NE.AND P0, PT, R15, RZ, PT ;  /* 0x000000ff0f00720c */ /* 0x000fd60003f05270 */
[----:B------:R-:W-:Y:S05]  /*9490*/  @!P2 BRA `(.L_x_140) ;  /* 0x000000000074a947 */ /* 0x000fea0003800000 */
[-C--:B--234-:R-:W-:Y:S02]  /*94a0*/  IADD3 R43, PT, PT, R2, R45.reuse, RZ ;  /* 0x0000002d022b7210 */ /* 0x09cfe40007ffe0ff */
        /* <DEDUP_REMOVED lines=28> */
.L_x_140:
[----:B------:R-:W-:Y:S05]  /*9670*/  @!P0 BRA `(.L_x_91) ;  /* 0x0000000000388947 */ /* 0x000fea0003800000 */
[-C--:B0-234-:R-:W-:Y:S02]  /*9680*/  IADD3 R39, PT, PT, R2, R45.reuse, RZ ;  /* 0x0000002d02277210 */ /* 0x09dfe40007ffe0ff */
        /* <DEDUP_REMOVED lines=12> */
.L_x_90:
[----:B------:R0:W-:Y:S02]  /*9750*/  STG.E desc[UR36][R52.64], RZ ;  /* 0x000000ff34007986 */ /* 0x0001e4000c101924 */
.L_x_91:
[----:B------:R-:W-:Y:S05]  /*9760*/  BSYNC.RECONVERGENT B5 ;  /* 0x0000000000057941 */ /* 0x000fea0003800200 */
.L_x_89:
[----:B------:R-:W-:Y:S01]  /*9770*/  ISETP.NE.AND P0, PT, R63, R54, PT ;  /* 0x000000363f00720c */ /* 0x000fe20003f05270 */
[----:B------:R-:W-:Y:S01]  /*9780*/  VIADD R64, R64, 0x1 ;  /* 0x0000000140407836 */ /* 0x000fe20000000000 */
[----:B------:R-:W-:Y:S02]  /*9790*/  IADD3 R61, PT, PT, R61, 0x1, RZ ;  /* 0x000000013d3d7810 */ /* 0x000fe40007ffe0ff */
[----:B------:R-:W-:Y:S02]  /*97a0*/  IADD3 R62, PT, PT, R62, 0x1, RZ ;  /* 0x000000013e3e7810 */ /* 0x000fe40007ffe0ff */
[----:B0-234-:R-:W-:-:S07]  /*97b0*/  IADD3 R37, PT, PT, R63, 0x1, RZ ;  /* 0x000000013f257810 */ /* 0x01dfce0007ffe0ff */
[----:B------:R-:W-:Y:S05]  /*97c0*/  @P0 BRA `(.L_x_141) ;  /* 0xffffffc000c80947 */ /* 0x000fea000383ffff */
.L_x_42:
[----:B------:R-:W-:Y:S05]  /*97d0*/  BSYNC.RECONVERGENT B0 ;  /* 0x0000000000007941 */ /* 0x000fea0003800200 */
.L_x_41:
[----:B------:R-:W-:Y:S01]  /*97e0*/  VIADD R3, R3, 0x1 ;  /* 0x0000000103037836 */ /* 0x000fe20000000000 */
[----:B------:R-:W-:Y:S01]  /*97f0*/  IADD3 R4, PT, PT, R4, 0x1, RZ ;  /* 0x0000000104047810 */ /* 0x000fe20007ffe0ff */
[----:B------:R-:W-:Y:S06]  /*9800*/  @P1 BRA `(.L_x_142) ;  /* 0xffffff9000381947 */ /* 0x000fec000383ffff */
[----:B------:R-:W-:Y:S05]  /*9810*/  BSYNC.RECONVERGENT B1 ;  /* 0x0000000000017941 */ /* 0x000fea0003800200 */
.L_x_40:
[----:B------:R-:W-:Y:S01]  /*9820*/  ISETP.GE.U32.AND P0, PT, R54, 0xf, PT ;  /* 0x0000000f3600780c */ /* 0x000fe20003f06070 */
[----:B------:R-:W-:-:S12]  /*9830*/  HFMA2 R33, -RZ, RZ, 0, 0 ;  /* 0x00000000ff217431 */ /* 0x000fd800000001ff */
[----:B------:R-:W-:Y:S05]  /*9840*/  @!P0 BRA `(.L_x_143) ;  /* 0x0000000400a88947 */ /* 0x000fea0003800000 */
[----:B------:R-:W-:Y:S01]  /*9850*/  BSSY.RECONVERGENT B0, `(.L_x_144) ;  /* 0x0000068000007945 */ /* 0x000fe20003800200 */
[----:B------:R-:W-:-:S07]  /*9860*/  MOV R33, RZ ;  /* 0x000000ff00217202 */ /* 0x000fce0000000f00 */
.L_x_145:
[----:B---3--:R-:W-:-:S04]  /*9870*/  IMAD.WIDE.U32 R4, R33, 0x4, R18 ;  /* 0x0000000421047825 */ /* 0x008fc800078e0012 */
[C---:B------:R-:W-:Y:S01]  /*9880*/  IMAD.WIDE.U32 R2, R33.reuse, 0x4, R16 ;  /* 0x0000000421027825 */ /* 0x040fe200078e0010 */
[----:B-1----:R-:W5:Y:S04]  /*9890*/  LD.E R0, desc[UR36][R4.64] ;  /* 0x0000002404007980 */ /* 0x002f68000c101900 */
[----:B------:R-:W5:Y:S02]  /*98a0*/  LD.E R7, desc[UR36][R2.64] ;  /* 0x0000002402077980 */ /* 0x000f64000c101900 */
[----:B-----5:R-:W-:Y:S01]  /*98b0*/  FADD R35, R0, R7 ;  /* 0x0000000700237221 */ /* 0x020fe20000000000 */
[----:B------:R-:W-:-:S04]  /*98c0*/  IMAD.WIDE.U32 R6, R33, 0x4, R22 ;  /* 0x0000000421067825 */ /* 0x000fc800078e0016 */
[----:B------:R-:W-:Y:S04]  /*98d0*/  ST.E desc[UR36][R4.64], R35 ;  /* 0x0000002304007985 */ /* 0x000fe8000c101924 */
[----:B------:R1:W-:Y:S04]  /*98e0*/  STG.E desc[UR36][R6.64], R35 ;  /* 0x0000002306007986 */ /* 0x0003e8000c101924 */
[----:B------:R-:W-:Y:S04]  /*98f0*/  ST.E desc[UR36][R2.64], RZ ;  /* 0x000000ff02007985 */ /* 0x000fe8000c101924 */
[----:B0-234-:R-:W2:Y:S04]  /*9900*/  LD.E R37, desc[UR36][R2.64+0x4] ;  /* 0x0000042402257980 */ /* 0x01dea8000c101900 */
[----:B------:R-:W2:Y:S02]  /*9910*/  LD.E R0, desc[UR36][R4.64+0x4] ;  /* 0x0000042404007980 */ /* 0x000ea4000c101900 */
[----:B--2---:R-:W-:-:S05]  /*9920*/  FADD R37, R0, R37 ;  /* 0x0000002500257221 */ /* 0x004fca0000000000 */
[----:B------:R-:W-:Y:S04]  /*9930*/  ST.E desc[UR36][R4.64+0x4], R37 ;  /* 0x0000042504007985 */ /* 0x000fe8000c101924 */
[----:B------:R0:W-:Y:S04]  /*9940*/  STG.E desc[UR36][R6.64+0x4], R37 ;  /* 0x0000042506007986 */ /* 0x0001e8000c101924 */
[----:B------:R-:W-:Y:S04]  /*9950*/  ST.E desc[UR36][R2.64+0x4], RZ ;  /* 0x000004ff02007985 */ /* 0x000fe8000c101924 */
[----:B------:R-:W2:Y:S04]  /*9960*/  LD.E R39, desc[UR36][R2.64+0x8] ;  /* 0x0000082402277980 */ /* 0x000ea8000c101900 */
[----:B------:R-:W2:Y:S02]  /*9970*/  LD.E R0, desc[UR36][R4.64+0x8] ;  /* 0x0000082404007980 */ /* 0x000ea4000c101900 */
[----:B--2---:R-:W-:-:S05]  /*9980*/  FADD R39, R0, R39 ;  /* 0x0000002700277221 */ /* 0x004fca0000000000 */
[----:B------:R-:W-:Y:S04]  /*9990*/  ST.E desc[UR36][R4.64+0x8], R39 ;  /* 0x0000082704007985 */ /* 0x000fe8000c101924 */
[----:B------:R2:W-:Y:S04]  /*99a0*/  STG.E desc[UR36][R6.64+0x8], R39 ;  /* 0x0000082706007986 */ /* 0x0005e8000c101924 */
[----:B------:R-:W-:Y:S04]  /*99b0*/  ST.E desc[UR36][R2.64+0x8], RZ ;  /* 0x000008ff02007985 */ /* 0x000fe8000c101924 */
[----:B-1----:R-:W3:Y:S04]  /*99c0*/  LD.E R35, desc[UR36][R2.64+0xc] ;  /* 0x00000c2402237980 */ /* 0x002ee8000c101900 */
[----:B------:R-:W3:Y:S02]  /*99d0*/  LD.E R0, desc[UR36][R4.64+0xc] ;  /* 0x00000c2404007980 */ /* 0x000ee4000c101900 */
[----:B---3--:R-:W-:-:S05]  /*99e0*/  FADD R35, R0, R35 ;  /* 0x0000002300237221 */ /* 0x008fca0000000000 */
[----:B------:R-:W-:Y:S04]  /*99f0*/  ST.E desc[UR36][R4.64+0xc], R35 ;  /* 0x00000c2304007985 */ /* 0x000fe8000c101924 */
[----:B------:R1:W-:Y:S04]  /*9a00*/  STG.E desc[UR36][R6.64+0xc], R35 ;  /* 0x00000c2306007986 */ /* 0x0003e8000c101924 */
[----:B------:R-:W-:Y:S04]  /*9a10*/  ST.E desc[UR36][R2.64+0xc], RZ ;  /* 0x00000cff02007985 */ /* 0x000fe8000c101924 */
[----:B0-----:R-:W3:Y:S04]  /*9a20*/  LD.E R37, desc[UR36][R2.64+0x10] ;  /* 0x0000102402257980 */ /* 0x001ee8000c101900 */
[----:B------:R-:W3:Y:S02]  /*9a30*/  LD.E R0, desc[UR36][R4.64+0x10] ;  /* 0x0000102404007980 */ /* 0x000ee4000c101900 */
[----:B---3--:R-:W-:-:S05]  /*9a40*/  FADD R37, R0, R37 ;  /* 0x0000002500257221 */ /* 0x008fca0000000000 */
[----:B------:R-:W-:Y:S04]  /*9a50*/  ST.E desc[UR36][R4.64+0x10], R37 ;  /* 0x0000102504007985 */ /* 0x000fe8000c101924 */
[----:B------:R0:W-:Y:S04]  /*9a60*/  STG.E desc[UR36][R6.64+0x10], R37 ;  /* 0x0000102506007986 */ /* 0x0001e8000c101924 */
[----:B------:R-:W-:Y:S04]  /*9a70*/  ST.E desc[UR36][R2.64+0x10], RZ ;  /* 0x000010ff02007985 */ /* 0x000fe8000c101924 */
[----:B--2---:R-:W2:Y:S04]  /*9a80*/  LD.E R39, desc[UR36][R2.64+0x14] ;  /* 0x0000142402277980 */ /* 0x004ea8000c101900 */
        /* <DEDUP_REMOVED lines=46> */
[----:B------:R3:W-:Y:S04]  /*9d70*/  ST.E desc[UR36][R2.64+0x30], RZ ;  /* 0x000030ff02007985 */ /* 0x0007e8000c101924 */
[----:B0-----:R-:W4:Y:S04]  /*9d80*/  LD.E R37, desc[UR36][R2.64+0x34] ;  /* 0x0000342402257980 */ /* 0x001f28000c101900 */
[----:B------:R-:W4:Y:S02]  /*9d90*/  LD.E R0, desc[UR36][R4.64+0x34] ;  /* 0x0000342404007980 */ /* 0x000f24000c101900 */
[----:B----4-:R-:W-:-:S05]  /*9da0*/  FADD R37, R0, R37 ;  /* 0x0000002500257221 */ /* 0x010fca0000000000 */
[----:B------:R3:W-:Y:S04]  /*9db0*/  ST.E desc[UR36][R4.64+0x34], R37 ;  /* 0x0000342504007985 */ /* 0x0007e8000c101924 */
[----:B------:R3:W-:Y:S04]  /*9dc0*/  STG.E desc[UR36][R6.64+0x34], R37 ;  /* 0x0000342506007986 */ /* 0x0007e8000c101924 */
[----:B------:R3:W-:Y:S04]  /*9dd0*/  ST.E desc[UR36][R2.64+0x34], RZ ;  /* 0x000034ff02007985 */ /* 0x0007e8000c101924 */
[----:B--2---:R-:W2:Y:S04]  /*9de0*/  LD.E R39, desc[UR36][R2.64+0x38] ;  /* 0x0000382402277980 */ /* 0x004ea8000c101900 */
[----:B------:R-:W2:Y:S02]  /*9df0*/  LD.E R0, desc[UR36][R4.64+0x38] ;  /* 0x0000382404007980 */ /* 0x000ea4000c101900 */
[----:B--2---:R-:W-:-:S05]  /*9e00*/  FADD R39, R0, R39 ;  /* 0x0000002700277221 */ /* 0x004fca0000000000 */
[----:B------:R3:W-:Y:S04]  /*9e10*/  ST.E desc[UR36][R4.64+0x38], R39 ;  /* 0x0000382704007985 */ /* 0x0007e8000c101924 */
[----:B------:R3:W-:Y:S04]  /*9e20*/  STG.E desc[UR36][R6.64+0x38], R39 ;  /* 0x0000382706007986 */ /* 0x0007e8000c101924 */
[----:B------:R3:W-:Y:S04]  /*9e30*/  ST.E desc[UR36][R2.64+0x38], RZ ;  /* 0x000038ff02007985 */ /* 0x0007e8000c101924 */
[----:B-1----:R-:W2:Y:S04]  /*9e40*/  LD.E R35, desc[UR36][R2.64+0x3c] ;  /* 0x00003c2402237980 */ /* 0x002ea8000c101900 */
[----:B------:R-:W2:Y:S01]  /*9e50*/  LD.E R0, desc[UR36][R4.64+0x3c] ;  /* 0x00003c2404007980 */ /* 0x000ea2000c101900 */
[----:B------:R-:W-:-:S05]  /*9e60*/  VIADD R33, R33, 0x10 ;  /* 0x0000001021217836 */ /* 0x000fca0000000000 */
[----:B------:R-:W-:Y:S01]  /*9e70*/  ISETP.NE.AND P0, PT, R33, R14, PT ;  /* 0x0000000e2100720c */ /* 0x000fe20003f05270 */
[----:B--2---:R-:W-:-:S05]  /*9e80*/  FADD R35, R0, R35 ;  /* 0x0000002300237221 */ /* 0x004fca0000000000 */
[----:B------:R3:W-:Y:S04]  /*9e90*/  ST.E desc[UR36][R4.64+0x3c], R35 ;  /* 0x00003c2304007985 */ /* 0x0007e8000c101924 */
[----:B------:R3:W-:Y:S04]  /*9ea0*/  STG.E desc[UR36][R6.64+0x3c], R35 ;  /* 0x00003c2306007986 */ /* 0x0007e8000c101924 */
[----:B------:R3:W-:Y:S01]  /*9eb0*/  ST.E desc[UR36][R2.64+0x3c], RZ ;  /* 0x00003cff02007985 */ /* 0x0007e2000c101924 */
[----:B------:R-:W-:Y:S05]  /*9ec0*/  @P0 BRA `(.L_x_145) ;  /* 0xfffffff800680947 */ /* 0x000fea000383ffff */
[----:B------:R-:W-:Y:S05]  /*9ed0*/  BSYNC.RECONVERGENT B0 ;  /* 0x0000000000007941 */ /* 0x000fea0003800200 */
.L_x_144:
[----:B------:R-:W-:-:S07]  /*9ee0*/  MOV R33, R14 ;  /* 0x0000000e00217202 */ /* 0x000fce0000000f00 */
.L_x_143:
[----:B------:R-:W-:-:S13]  /*9ef0*/  ISETP.NE.AND P0, PT, R21, RZ, PT ;  /* 0x000000ff1500720c */ /* 0x000fda0003f05270 */
[----:B------:R-:W-:Y:S05]  /*9f00*/  @!P0 BRA `(.L_x_146) ;  /* 0x0000000400c88947 */ /* 0x000fea0003800000 */
[----:B-1----:R-:W-:Y:S02]  /*9f10*/  IADD3 R0, PT, PT, R21, -0x1, RZ ;  /* 0xffffffff15007810 */ /* 0x002fe40007ffe0ff */
[----:B------:R-:W-:Y:S02]  /*9f20*/  ISETP.NE.AND P1, PT, R29, RZ, PT ;  /* 0x000000ff1d00720c */ /* 0x000fe40003f25270 */
[----:B------:R-:W-:-:S13]  /*9f30*/  ISETP.GE.U32.AND P0, PT, R0, 0x7, PT ;  /* 0x000000070000780c */ /* 0x000fda0003f06070 */
[----:B------:R-:W-:Y:S05]  /*9f40*/  @!P0 BRA `(.L_x_147) ;  /* 0x0000000000d08947 */ /* 0x000fea0003800000 */
[----:B---3--:R-:W-:-:S04]  /*9f50*/  IMAD.WIDE.U32 R4, R33, 0x4, R18 ;  /* 0x0000000421047825 */ /* 0x008fc800078e0012 */
[C---:B------:R-:W-:Y:S01]  /*9f60*/  IMAD.WIDE.U32 R2, R33.reuse, 0x4, R16 ;  /* 0x0000000421027825 */ /* 0x040fe200078e0010 */
[----:B------:R-:W3:Y:S04]  /*9f70*/  LD.E R0, desc[UR36][R4.64] ;  /* 0x0000002404007980 */ /* 0x000ee8000c101900 */
[----:B------:R-:W3:Y:S02]  /*9f80*/  LD.E R7, desc[UR36][R2.64] ;  /* 0x0000002402077980 */ /* 0x000ee4000c101900 */
[----:B---3--:R-:W-:Y:S01]  /*9f90*/  FADD R35, R0, R7 ;  /* 0x0000000700237221 */ /* 0x008fe20000000000 */
[----:B------:R-:W-:-:S04]  /*9fa0*/  IMAD.WIDE.U32 R6, R33, 0x4, R22 ;  /* 0x0000000421067825 */ /* 0x000fc800078e0016 */
[----:B------:R-:W-:Y:S04]  /*9fb0*/  ST.E desc[UR36][R4.64], R35 ;  /* 0x0000002304007985 */ /* 0x000fe8000c101924 */
[----:B------:R1:W-:Y:S04]  /*9fc0*/  STG.E desc[UR36][R6.64], R35 ;  /* 0x0000002306007986 */ /* 0x0003e8000c101924 */
[----:B------:R-:W-:Y:S04]  /*9fd0*/  ST.E desc[UR36][R2.64], RZ ;  /* 0x000000ff02007985 */ /* 0x000fe8000c101924 */
[----:B0-2-4-:R-:W2:Y:S04]  /*9fe0*/  LD.E R37, desc[UR36][R2.64+0x4] ;  /* 0x0000042402257980 */ /* 0x015ea8000c101900 */
        /* <DEDUP_REMOVED lines=30> */
[----:B------:R-:W2:Y:S02]  /*a1d0*/  LD.E R0, desc[UR36][R4.64+0x18] ;  /* 0x0000182404007980 */ /* 0x000ea4000c101900 */
[----:B--2---:R-:W-:-:S05]  /*a1e0*/  FADD R35, R0, R35 ;  /* 0x0000002300237221 */ /* 0x004fca0000000000 */
[----:B------:R3:W-:Y:S04]  /*a1f0*/  ST.E desc[UR36][R4.64+0x18], R35 ;  /* 0x0000182304007985 */ /* 0x0007e8000c101924 */
[----:B------:R3:W-:Y:S04]  /*a200*/  STG.E desc[UR36][R6.64+0x18], R35 ;  /* 0x0000182306007986 */ /* 0x0007e8000c101924 */
[----:B------:R3:W-:Y:S04]  /*a210*/  ST.E desc[UR36][R2.64+0x18], RZ ;  /* 0x000018ff02007985 */ /* 0x0007e8000c101924 */
[----:B0-----:R-:W2:Y:S04]  /*a220*/  LD.E R37, desc[UR36][R2.64+0x1c] ;  /* 0x00001c2402257980 */ /* 0x001ea8000c101900 */
[----:B------:R-:W2:Y:S01]  /*a230*/  LD.E R0, desc[UR36][R4.64+0x1c] ;  /* 0x00001c2404007980 */ /* 0x000ea2000c101900 */
[----:B------:R-:W-:Y:S01]  /*a240*/  IADD3 R33, PT, PT, R33, 0x8, RZ ;  /* 0x0000000821217810 */ /* 0x000fe20007ffe0ff */
[----:B--2---:R-:W-:-:S05]  /*a250*/  FADD R37, R0, R37 ;  /* 0x0000002500257221 */ /* 0x004fca0000000000 */
[----:B------:R3:W-:Y:S04]  /*a260*/  ST.E desc[UR36][R4.64+0x1c], R37 ;  /* 0x00001c2504007985 */ /* 0x0007e8000c101924 */
[----:B------:R3:W-:Y:S04]  /*a270*/  STG.E desc[UR36][R6.64+0x1c], R37 ;  /* 0x00001c2506007986 */ /* 0x0007e8000c101924 */
[----:B------:R3:W-:Y:S02]  /*a280*/  ST.E desc[UR36][R2.64+0x1c], RZ ;  /* 0x00001cff02007985 */ /* 0x0007e4000c101924 */
.L_x_147:
[----:B------:R-:W-:Y:S05]  /*a290*/  @!P1 BRA `(.L_x_146) ;  /* 0x0000000000e49947 */ /* 0x000fea0003800000 */
[----:B------:R-:W-:Y:S02]  /*a2a0*/  ISETP.GE.U32.AND P0, PT, R11, 0x3, PT ;  /* 0x000000030b00780c */ /* 0x000fe40003f06070 */
[----:B------:R-:W-:-:S11]  /*a2b0*/  ISETP.NE.AND P1, PT, R28, RZ, PT ;  /* 0x000000ff1c00720c */ /* 0x000fd60003f25270 */
        /* <DEDUP_REMOVED lines=9> */
[----:B------:R3:W-:Y:S04]  /*a350*/  ST.E desc[UR36][R4.64], RZ ;  /* 0x000000ff04007985 */ /* 0x0007e8000c101924 */
[----:B0-2-4-:R-:W2:Y:S04]  /*a360*/  LD.E R37, desc[UR36][R4.64+0x4] ;  /* 0x0000042404257980 */ /* 0x015ea8000c101900 */
[----:B------:R-:W2:Y:S02]  /*a370*/  LD.E R0, desc[UR36][R2.64+0x4] ;  /* 0x0000042402007980 */ /* 0x000ea4000c101900 */
[----:B--2---:R-:W-:-:S05]  /*a380*/  FADD R37, R0, R37 ;  /* 0x0000002500257221 */ /* 0x004fca0000000000 */
[----:B------:R3:W-:Y:S04]  /*a390*/  ST.E desc[UR36][R2.64+0x4], R37 ;  /* 0x0000042502007985 */ /* 0x0007e8000c101924 */
[----:B------:R3:W-:Y:S04]  /*a3a0*/  STG.E desc[UR36][R6.64+0x4], R37 ;  /* 0x0000042506007986 */ /* 0x0007e8000c101924 */
[----:B------:R3:W-:Y:S04]  /*a3b0*/  ST.E desc[UR36][R4.64+0x4], RZ ;  /* 0x000004ff04007985 */ /* 0x0007e8000c101924 */
[----:B------:R-:W2:Y:S04]  /*a3c0*/  LD.E R39, desc[UR36][R4.64+0x8] ;  /* 0x0000082404277980 */ /* 0x000ea8000c101900 */
[----:B------:R-:W2:Y:S02]  /*a3d0*/  LD.E R0, desc[UR36][R2.64+0x8] ;  /* 0x0000082402007980 */ /* 0x000ea4000c101900 */
[----:B--2---:R-:W-:-:S05]  /*a3e0*/  FADD R39, R0, R39 ;  /* 0x0000002700277221 */ /* 0x004fca0000000000 */
[----:B------:R3:W-:Y:S04]  /*a3f0*/  ST.E desc[UR36][R2.64+0x8], R39 ;  /* 0x0000082702007985 */ /* 0x0007e8000c101924 */
[----:B------:R3:W-:Y:S04]  /*a400*/  STG.E desc[UR36][R6.64+0x8], R39 ;  /* 0x0000082706007986 */ /* 0x0007e8000c101924 */
[----:B------:R3:W-:Y:S04]  /*a410*/  ST.E desc[UR36][R4.64+0x8], RZ ;  /* 0x000008ff04007985 */ /* 0x0007e8000c101924 */
[----:B-1----:R-:W2:Y:S04]  /*a420*/  LD.E R35, desc[UR36][R4.64+0xc] ;  /* 0x00000c2404237980 */ /* 0x002ea8000c101900 */
[----:B------:R-:W2:Y:S01]  /*a430*/  LD.E R0, desc[UR36][R2.64+0xc] ;  /* 0x00000c2402007980 */ /* 0x000ea2000c101900 */
[----:B------:R-:W-:-:S02]  /*a440*/  VIADD R33, R33, 0x4 ;  /* 0x0000000421217836 */ /* 0x000fc40000000000 */
[----:B--2---:R-:W-:-:S05]  /*a450*/  FADD R35, R0, R35 ;  /* 0x0000002300237221 */ /* 0x004fca0000000000 */
[----:B------:R3:W-:Y:S04]  /*a460*/  ST.E desc[UR36][R2.64+0xc], R35 ;  /* 0x00000c2302007985 */ /* 0x0007e8000c101924 */
[----:B------:R3:W-:Y:S04]  /*a470*/  STG.E desc[UR36][R6.64+0xc], R35 ;  /* 0x00000c2306007986 */ /* 0x0007e8000c101924 */
[----:B------:R3:W-:Y:S02]  /*a480*/  ST.E desc[UR36][R4.64+0xc], RZ ;  /* 0x00000cff04007985 */ /* 0x0007e4000c101924 */
.L_x_148:
[----:B------:R-:W-:Y:S05]  /*a490*/  @!P1 BRA `(.L_x_146) ;  /* 0x0000000000649947 */ /* 0x000fea0003800000 */
[----:B---3--:R-:W-:-:S04]  /*a4a0*/  IMAD.WIDE.U32 R2, R33, 0x4, R18 ;  /* 0x0000000421027825 */ /* 0x008fc800078e0012 */
[C---:B------:R-:W-:Y:S01]  /*a4b0*/  IMAD.WIDE.U32 R4, R33.reuse, 0x4, R16 ;  /* 0x0000000421047825 */ /* 0x040fe200078e0010 */
[----:B------:R-:W3:Y:S04]  /*a4c0*/  LD.E R0, desc[UR36][R2.64] ;  /* 0x0000002402007980 */ /* 0x000ee8000c101900 */
[----:B------:R-:W3:Y:S01]  /*a4d0*/  LD.E R7, desc[UR36][R4.64] ;  /* 0x0000002404077980 */ /* 0x000ee2000c101900 */
[----:B------:R-:W-:Y:S01]  /*a4e0*/  ISETP.NE.AND P0, PT, R28, 0x1, PT ;  /* 0x000000011c00780c */ /* 0x000fe20003f05270 */
[----:B---3--:R-:W-:Y:S01]  /*a4f0*/  FADD R35, R0, R7 ;  /* 0x0000000700237221 */ /* 0x008fe20000000000 */
[----:B------:R-:W-:-:S04]  /*a500*/  IMAD.WIDE.U32 R6, R33, 0x4, R22 ;  /* 0x0000000421067825 */ /* 0x000fc800078e0016 */
[----:B------:R1:W-:Y:S04]  /*a510*/  ST.E desc[UR36][R2.64], R35 ;  /* 0x0000002302007985 */ /* 0x0003e8000c101924 */
[----:B------:R1:W-:Y:S04]  /*a520*/  STG.E desc[UR36][R6.64], R35 ;  /* 0x0000002306007986 */ /* 0x0003e8000c101924 */
[----:B------:R1:W-:Y:S01]  /*a530*/  ST.E desc[UR36][R4.64], RZ ;  /* 0x000000ff04007985 */ /* 0x0003e2000c101924 */
[----:B------:R-:W-:Y:S05]  /*a540*/  @!P0 BRA `(.L_x_146) ;  /* 0x0000000000388947 */ /* 0x000fea0003800000 */
[----:B------:R-:W3:Y:S04]  /*a550*/  LD.E R0, desc[UR36][R2.64+0x4] ;  /* 0x0000042402007980 */ /* 0x000ee8000c101900 */
[----:B------:R-:W3:Y:S01]  /*a560*/  LD.E R33, desc[UR36][R4.64+0x4] ;  /* 0x0000042404217980 */ /* 0x000ee2000c101900 */
[----:B------:R-:W-:Y:S01]  /*a570*/  ISETP.NE.AND P0, PT, R28, 0x2, PT ;  /* 0x000000021c00780c */ /* 0x000fe20003f05270 */
[----:B---3--:R-:W-:-:S05]  /*a580*/  FADD R33, R0, R33 ;  /* 0x0000002100217221 */ /* 0x008fca0000000000 */
[----:B------:R3:W-:Y:S04]  /*a590*/  ST.E desc[UR36][R2.64+0x4], R33 ;  /* 0x0000042102007985 */ /* 0x0007e8000c101924 */
[----:B------:R3:W-:Y:S04]  /*a5a0*/  STG.E desc[UR36][R6.64+0x4], R33 ;  /* 0x0000042106007986 */ /* 0x0007e8000c101924 */
[----:B------:R3:W-:Y:S01]  /*a5b0*/  ST.E desc[UR36][R4.64+0x4], RZ ;  /* 0x000004ff04007985 */ /* 0x0007e2000c101924 */
[----:B------:R-:W-:Y:S05]  /*a5c0*/  @!P0 BRA `(.L_x_146) ;  /* 0x0000000000188947 */ /* 0x000fea0003800000 */
[----:B------:R-:W5:Y:S04]  /*a5d0*/  LD.E R0, desc[UR36][R2.64+0x8] ;  /* 0x0000082402007980 */ /* 0x000f68000c101900 */
[----:B---3--:R-:W5:Y:S02]  /*a5e0*/  LD.E R33, desc[UR36][R4.64+0x8] ;  /* 0x0000082404217980 */ /* 0x008f64000c101900 */
[----:B-----5:R-:W-:-:S05]  /*a5f0*/  FADD R33, R0, R33 ;  /* 0x0000002100217221 */ /* 0x020fca0000000000 */
[----:B------:R3:W-:Y:S04]  /*a600*/  ST.E desc[UR36][R2.64+0x8], R33 ;  /* 0x0000082102007985 */ /* 0x0007e8000c101924 */
[----:B------:R3:W-:Y:S04]  /*a610*/  STG.E desc[UR36][R6.64+0x8], R33 ;  /* 0x0000082106007986 */ /* 0x0007e8000c101924 */
[----:B------:R3:W-:Y:S02]  /*a620*/  ST.E desc[UR36][R4.64+0x8], RZ ;  /* 0x000008ff04007985 */ /* 0x0007e4000c101924 */
.L_x_146:
[----:B------:R-:W5:Y:S02]  /*a630*/  LDCU UR4, c[0x0][0x390] ;  /* 0x00007200ff0477ac */ /* 0x000f640008000800 */
[----:B-----5:R-:W-:-:S13]  /*a640*/  ISETP.NE.AND P0, PT, R13, UR4, PT ;  /* 0x000000040d007c0c */ /* 0x020fda000bf05270 */
[----:B------:R-:W-:Y:S05]  /*a650*/  @P0 BRA `(.L_x_149) ;  /* 0xffffff7400f80947 */ /* 0x000fea000383ffff */
.L_x_39:
[----:B------:R-:W-:Y:S05]  /*a660*/  BSYNC.RECONVERGENT B2 ;  /* 0x0000000000027941 */ /* 0x000fea0003800200 */
.L_x_21:
[----:B------:R-:W0:Y:S02]  /*a670*/  LDCU UR4, c[0x0][0x384] ;  /* 0x00007080ff0477ac */ /* 0x000e240008000800 */
[----:B01-34-:R-:W-:-:S04]  /*a680*/  MOV R5, UR4 ;  /* 0x0000000400057c02 */ /* 0x01bfc80008000f00 */
[----:B------:R-:W-:-:S13]  /*a690*/  ISETP.GE.AND P0, PT, R5, 0x1, PT ;  /* 0x000000010500780c */ /* 0x000fda0003f06270 */
[----:B------:R-:W-:Y:S05]  /*a6a0*/  @!P0 BRA `(.L_x_22) ;  /* 0x0000000c00108947 */ /* 0x000fea0003800000 */
[----:B------:R-:W-:Y:S01]  /*a6b0*/  HFMA2 R0, -RZ, RZ, 0, 0 ;  /* 0x00000000ff007431 */ /* 0x000fe200000001ff */
[----:B------:R-:W-:Y:S02]  /*a6c0*/  PRMT R2, RZ, 0x7610, R2 ;  /* 0x00007610ff027816 */ /* 0x000fe40000000002 */
[----:B------:R-:W-:-:S07]  /*a6d0*/  PRMT R3, RZ, 0x7610, R3 ;  /* 0x00007610ff037816 */ /* 0x000fce0000000003 */
.L_x_159:
[----:B------:R-:W-:Y:S01]  /*a6e0*/  ISETP.NE.AND P0, PT, R0, RZ, PT ;  /* 0x000000ff0000720c */ /* 0x000fe20003f05270 */
[----:B------:R-:W-:-:S12]  /*a6f0*/  BSSY.RECONVERGENT B0, `(.L_x_150) ;  /* 0x00000b8000007945 */ /* 0x000fd80003800200 */
[----:B0--34-:R-:W-:Y:S05]  /*a700*/  @!P0 BRA `(.L_x_151) ;  /* 0x0000000800d88947 */ /* 0x019fea0003800000 */
[----:B------:R-:W0:Y:S01]  /*a710*/  LDC R5, c[0x0][0x384] ;  /* 0x0000e100ff057b82 */ /* 0x000e220000000800 */
[C---:B------:R-:W-:Y:S01]  /*a720*/  ISETP.GE.U32.AND P0, PT, R0.reuse, 0x10, PT ;  /* 0x000000100000780c */ /* 0x040fe20003f06070 */
[----:B------:R-:W-:Y:S01]  /*a730*/  BSSY.RECONVERGENT B1, `(.L_x_152) ;  /* 0x000004c000017945 */ /* 0x000fe20003800200 */
[C---:B------:R-:W-:Y:S02]  /*a740*/  LOP3.LUT P1, RZ, R0.reuse, 0xf, RZ, 0xc0, !PT ;  /* 0x0000000f00ff7812 */ /* 0x040fe4000782c0ff */
[----:B------:R-:W-:Y:S01]  /*a750*/  MOV R7, RZ ;  /* 0x000000ff00077202 */ /* 0x000fe20000000f00 */
[----:B0-----:R-:W-:-:S08]  /*a760*/  IMAD R4, R0, R5, RZ ;  /* 0x0000000500047224 */ /* 0x001fd000078e02ff */
[----:B------:R-:W-:Y:S05]  /*a770*/  @!P0 BRA `(.L_x_153) ;  /* 0x00000004001c8947 */ /* 0x000fea0003800000 */
[----:B------:R-:W-:Y:S01]  /*a780*/  LOP3.LUT R7, R0, 0x7ffffff0, RZ, 0xc0, !PT ;  /* 0x7ffffff000077812 */ /* 0x000fe200078ec0ff */
[----:B------:R-:W-:-:S07]  /*a790*/  IMAD.MOV.U32 R6, RZ, RZ, RZ ;  /* 0x000000ffff067224 */ /* 0x000fce00078e00ff */
.L_x_154:
[----:B0-----:R-:W-:-:S04]  /*a7a0*/  IMAD R8, R6, R5, R0 ;  /* 0x0000000506087224 */ /* 0x001fc800078e0200 */
[----:B------:R-:W-:-:S05]  /*a7b0*/  IMAD.WIDE.U32 R10, R8, 0x4, R26 ;  /* 0x00000004080a7825 */ /* 0x000fca00078e001a */
[----:B------:R-:W3:Y:S01]  /*a7c0*/  LDG.E R21, desc[UR36][R10.64] ;  /* 0x000000240a157981 */ /* 0x000ee2000c1e1900 */
[----:B------:R-:W-:Y:S02]  /*a7d0*/  IADD3 R9, PT, PT, R4, R6, RZ ;  /* 0x0000000604097210 */ /* 0x000fe40007ffe0ff */
[----:B------:R-:W-:-:S03]  /*a7e0*/  IADD3 R14, PT, PT, R8, R5, RZ ;  /* 0x00000005080e7210 */ /* 0x000fc60007ffe0ff */
[----:B------:R-:W-:-:S04]  /*a7f0*/  IMAD.WIDE.U32 R8, R9, 0x4, R26 ;  /* 0x0000000409087825 */ /* 0x000fc800078e001a */
[C---:B------:R-:W-:Y:S01]  /*a800*/  IMAD.WIDE.U32 R12, R14.reuse, 0x4, R26 ;  /* 0x000000040e0c7825 */ /* 0x040fe200078e001a */
[----:B---3--:R0:W-:Y:S05]  /*a810*/  STG.E desc[UR36][R8.64], R21 ;  /* 0x0000001508007986 */ /* 0x0081ea000c101924 */
[----:B------:R-:W3:Y:S01]  /*a820*/  LDG.E R13, desc[UR36][R12.64] ;  /* 0x000000240c0d7981 */ /* 0x000ee2000c1e1900 */
[----:B------:R-:W-:-:S05]  /*a830*/  IADD3 R20, PT, PT, R14, R5, RZ ;  /* 0x000000050e147210 */ /* 0x000fca0007ffe0ff */
[C---:B------:R-:W-:Y:S01]  /*a840*/  IMAD.WIDE.U32 R14, R20.reuse, 0x4, R26 ;  /* 0x00000004140e7825 */ /* 0x040fe200078e001a */
[----:B---3--:R1:W-:Y:S05]  /*a850*/  STG.E desc[UR36][R8.64+0x4], R13 ;  /* 0x0000040d08007986 */ /* 0x0083ea000c101924 */
[----:B------:R-:W3:Y:S01]  /*a860*/  LDG.E R15, desc[UR36][R14.64] ;  /* 0x000000240e0f7981 */ /* 0x000ee2000c1e1900 */
[----:B------:R-:W-:-:S04]  /*a870*/  IMAD.IADD R20, R20, 0x1, R5 ;  /* 0x0000000114147824 */ /* 0x000fc800078e0205 */
[C-C-:B------:R-:W-:Y:S01]  /*a880*/  IMAD.WIDE.U32 R10, R20.reuse, 0x4, R26.reuse ;  /* 0x00000004140a7825 */ /* 0x140fe200078e001a */
[-C--:B------:R-:W-:Y:S01]  /*a890*/  IADD3 R28, PT, PT, R20, R5.reuse, RZ ;  /* 0x00000005141c7210 */ /* 0x080fe20007ffe0ff */
[----:B---3--:R3:W-:Y:S04]  /*a8a0*/  STG.E desc[UR36][R8.64+0x8], R15 ;  /* 0x0000080f08007986 */ /* 0x0087e8000c101924 */
[----:B------:R-:W4:Y:S01]  /*a8b0*/  LDG.E R11, desc[UR36][R10.64] ;  /* 0x000000240a0b7981 */ /* 0x000f22000c1e1900 */
[C-C-:B0-----:R-:W-:Y:S01]  /*a8c0*/  IMAD.WIDE.U32 R20, R28.reuse, 0x4, R26.reuse ;  /* 0x000000041c147825 */ /* 0x141fe200078e001a */
[-C--:B------:R-:W-:Y:S02]  /*a8d0*/  IADD3 R28, PT, PT, R28, R5.reuse, RZ ;  /* 0x000000051c1c7210 */ /* 0x080fe40007ffe0ff */
[----:B----4-:R0:W-:Y:S04]  /*a8e0*/  STG.E desc[UR36][R8.64+0xc], R11 ;  /* 0x00000c0b08007986 */ /* 0x0101e8000c101924 */
[----:B------:R-:W4:Y:S01]  /*a8f0*/  LDG.E R21, desc[UR36][R20.64] ;  /* 0x0000002414157981 */ /* 0x000f22000c1e1900 */
[C---:B-1----:R-:W-:Y:S01]  /*a900*/  IMAD.WIDE.U32 R12, R28.reuse, 0x4, R26 ;  /* 0x000000041c0c7825 */ /* 0x042fe200078e001a */
[----:B------:R-:W-:-:S02]  /*a910*/  IADD3 R28, PT, PT, R28, R5, RZ ;  /* 0x000000051c1c7210 */ /* 0x000fc40007ffe0ff */
[----:B----4-:R1:W-:Y:S04]  /*a920*/  STG.E desc[UR36][R8.64+0x10], R21 ;  /* 0x0000101508007986 */ /* 0x0103e8000c101924 */
[----:B------:R-:W4:Y:S01]  /*a930*/  LDG.E R13, desc[UR36][R12.64] ;  /* 0x000000240c0d7981 */ /* 0x000f22000c1e1900 */
[----:B---3--:R-:W-:-:S04]  /*a940*/  IMAD.WIDE.U32 R14, R28, 0x4, R26 ;  /* 0x000000041c0e7825 */ /* 0x008fc800078e001a */
[----:B------:R-:W-:Y:S01]  /*a950*/  IMAD.IADD R28, R28, 0x1, R5 ;  /* 0x000000011c1c7824 */ /* 0x000fe200078e0205 */
[----:B----4-:R3:W-:Y:S04]  /*a960*/  STG.E desc[UR36][R8.64+0x14], R13 ;  /* 0x0000140d08007986 */ /* 0x0107e8000c101924 */
        /* <DEDUP_REMOVED lines=9> */
[C-C-:B---3--:R-:W-:Y:S01]  /*aa00*/  IMAD.WIDE.U32 R12, R28.reuse, 0x4, R26.reuse ;  /* 0x000000041c0c7825 */ /* 0x148fe200078e001a */
[----:B------:R-:W-:Y:S02]  /*aa10*/  IADD3 R28, PT, PT, R28, R5, RZ ;  /* 0x000000051c1c7210 */ /* 0x000fe40007ffe0ff */
[----:B----4-:R3:W-:Y:S04]  /*aa20*/  STG.E desc[UR36][R8.64+0x20], R21 ;  /* 0x0000201508007986 */ /* 0x0107e8000c101924 */
[----:B------:R-:W4:Y:S01]  /*aa30*/  LDG.E R13, desc[UR36][R12.64] ;  /* 0x000000240c0d7981 */ /* 0x000f22000c1e1900 */
[----:B0-----:R-:W-:-:S04]  /*aa40*/  IMAD.WIDE.U32 R14, R28, 0x4, R26 ;  /* 0x000000041c0e7825 */ /* 0x001fc800078e001a */
[----:B------:R-:W-:Y:S01]  /*aa50*/  IMAD.IADD R28, R28, 0x1, R5 ;  /* 0x000000011c1c7824 */ /* 0x000fe200078e0205 */
[----:B----4-:R0:W-:Y:S04]  /*aa60*/  STG.E desc[UR36][R8.64+0x24], R13 ;  /* 0x0000240d08007986 */ /* 0x0101e8000c101924 */
[----:B------:R-:W4:Y:S01]  /*aa70*/  LDG.E R15, desc[UR36][R14.64] ;  /* 0x000000240e0f7981 */ /* 0x000f22000c1e1900 */
[C-C-:B-1----:R-:W-:Y:S01]  /*aa80*/  IMAD.WIDE.U32 R10, R28.reuse, 0x4, R26.reuse ;  /* 0x000000041c0a7825 */ /* 0x142fe200078e001a */
[-C--:B------:R-:W-:Y:S02]  /*aa90*/  IADD3 R28, PT, PT, R28, R5.reuse, RZ ;  /* 0x000000051c1c7210 */ /* 0x080fe40007ffe0ff */
[----:B----4-:R1:W-:Y:S04]  /*aaa0*/  STG.E desc[UR36][R8.64+0x28], R15 ;  /* 0x0000280f08007986 */ /* 0x0103e8000c101924 */
[----:B------:R-:W4:Y:S01]  /*aab0*/  LDG.E R11, desc[UR36][R10.64] ;  /* 0x000000240a0b7981 */ /* 0x000f22000c1e1900 */
[C---:B---3--:R-:W-:Y:S01]  /*aac0*/  IMAD.WIDE.U32 R20, R28.reuse, 0x4, R26 ;  /* 0x000000041c147825 */ /* 0x048fe200078e001a */
[----:B------:R-:W-:-:S02]  /*aad0*/  IADD3 R28, PT, PT, R28, R5, RZ ;  /* 0x000000051c1c7210 */ /* 0x000fc40007ffe0ff */
[----:B----4-:R3:W-:Y:S04]  /*aae0*/  STG.E desc[UR36][R8.64+0x2c], R11 ;  /* 0x00002c0b08007986 */ /* 0x0107e8000c101924 */
[----:B------:R-:W4:Y:S01]  /*aaf0*/  LDG.E R21, desc[UR36][R20.64] ;  /* 0x0000002414157981 */ /* 0x000f22000c1e1900 */
[C-C-:B0-----:R-:W-:Y:S01]  /*ab00*/  IMAD.WIDE.U32 R12, R28.reuse, 0x4, R26.reuse ;  /* 0x000000041c0c7825 */ /* 0x141fe200078e001a */
[----:B------:R-:W-:Y:S02]  /*ab10*/  IADD3 R28, PT, PT, R28, R5, RZ ;  /* 0x000000051c1c7210 */ /* 0x000fe40007ffe0ff */
[----:B----4-:R0:W-:Y:S04]  /*ab20*/  STG.E desc[UR36][R8.64+0x30], R21 ;  /* 0x0000301508007986 */ /* 0x0101e8000c101924 */
[----:B------:R-:W4:Y:S01]  /*ab30*/  LDG.E R13, desc[UR36][R12.64] ;  /* 0x000000240c0d7981 */ /* 0x000f22000c1e1900 */
[----:B-1----:R-:W-:-:S04]  /*ab40*/  IMAD.WIDE.U32 R14, R28, 0x4, R26 ;  /* 0x000000041c0e7825 */ /* 0x002fc800078e001a */
[----:B------:R-:W-:Y:S01]  /*ab50*/  IMAD.IADD R29, R28, 0x1, R5 ;  /* 0x000000011c1d7824 */ /* 0x000fe200078e0205 */
[----:B----4-:R0:W-:Y:S04]  /*ab60*/  STG.E desc[UR36][R8.64+0x34], R13 ;  /* 0x0000340d08007986 */ /* 0x0101e8000c101924 */
[----:B------:R-:W4:Y:S01]  /*ab70*/  LDG.E R15, desc[UR36][R14.64] ;  /* 0x000000240e0f7981 */ /* 0x000f22000c1e1900 */
[----:B---3--:R-:W-:-:S03]  /*ab80*/  IMAD.WIDE.U32 R10, R29, 0x4, R26 ;  /* 0x000000041d0a7825 */ /* 0x008fc600078e001a */
[----:B----4-:R0:W-:Y:S04]  /*ab90*/  STG.E desc[UR36][R8.64+0x38], R15 ;  /* 0x0000380f08007986 */ /* 0x0101e8000c101924 */
[----:B------:R-:W3:Y:S01]  /*aba0*/  LDG.E R11, desc[UR36][R10.64] ;  /* 0x000000240a0b7981 */ /* 0x000ee2000c1e1900 */
[----:B------:R-:W-:-:S04]  /*abb0*/  IADD3 R6, PT, PT, R6, 0x10, RZ ;  /* 0x0000001006067810 */ /* 0x000fc80007ffe0ff */
[----:B------:R-:W-:Y:S01]  /*abc0*/  ISETP.NE.AND P0, PT, R6, R7, PT ;  /* 0x000000070600720c */ /* 0x000fe20003f05270 */
[----:B---3--:R0:W-:-:S12]  /*abd0*/  STG.E desc[UR36][R8.64+0x3c], R11 ;  /* 0x00003c0b08007986 */ /* 0x0081d8000c101924 */
[----:B------:R-:W-:Y:S05]  /*abe0*/  @P0 BRA `(.L_x_154) ;  /* 0xfffffff800ec0947 */ /* 0x000fea000383ffff */
.L_x_153:
[----:B------:R-:W-:Y:S05]  /*abf0*/  BSYNC.RECONVERGENT B1 ;  /* 0x0000000000017941 */ /* 0x000fea0003800200 */
.L_x_152:
[----:B------:R-:W-:Y:S05]  /*ac00*/  @!P1 BRA `(.L_x_151) ;  /* 0x0000000400989947 */ /* 0x000fea0003800000 */
[----:B0-----:R-:W-:Y:S01]  /*ac10*/  LOP3.LUT R8, R3, 0xf, RZ, 0xc0, !PT ;  /* 0x0000000f03087812 */ /* 0x001fe200078ec0ff */
[----:B------:R-:W-:Y:S03]  /*ac20*/  BSSY.RECONVERGENT B1, `(.L_x_155) ;  /* 0x000002c000017945 */ /* 0x000fe60003800200 */
[C---:B------:R-:W-:Y:S02]  /*ac30*/  IADD3 R6, PT, PT, R8.reuse, -0x1, RZ ;  /* 0xffffffff08067810 */ /* 0x040fe40007ffe0ff */
[----:B------:R-:W-:Y:S02]  /*ac40*/  LOP3.LUT P1, RZ, R8, 0x7, RZ, 0xc0, !PT ;  /* 0x0000000708ff7812 */ /* 0x000fe4000782c0ff */
[----:B------:R-:W-:-:S13]  /*ac50*/  ISETP.GE.U32.AND P0, PT, R6, 0x7, PT ;  /* 0x000000070600780c */ /* 0x000fda0003f06070 */
[----:B------:R-:W-:Y:S05]  /*ac60*/  @!P0 BRA `(.L_x_156) ;  /* 0x00000000009c8947 */ /* 0x000fea0003800000 */
[----:B------:R-:W-:-:S04]  /*ac70*/  IMAD R6, R7, R5, R0 ;  /* 0x0000000507067224 */ /* 0x000fc800078e0200 */
[----:B------:R-:W-:-:S05]  /*ac80*/  IMAD.WIDE.U32 R8, R6, 0x4, R26 ;  /* 0x0000000406087825 */ /* 0x000fca00078e001a */
[----:B------:R-:W3:Y:S01]  /*ac90*/  LDG.E R21, desc[UR36][R8.64] ;  /* 0x0000002408157981 */ /* 0x000ee2000c1e1900 */
[----:B------:R-:W-:Y:S01]  /*aca0*/  IADD3 R11, PT, PT, R4, R7, RZ ;  /* 0x00000007040b7210 */ /* 0x000fe20007ffe0ff */
[----:B------:R-:W-:-:S04]  /*acb0*/  IMAD.IADD R6, R6, 0x1, R5 ;  /* 0x0000000106067824 */ /* 0x000fc800078e0205 */
[----:B------:R-:W-:-:S04]  /*acc0*/  IMAD.WIDE.U32 R10, R11, 0x4, R26 ;  /* 0x000000040b0a7825 */ /* 0x000fc800078e001a */
[----:B------:R-:W-:Y:S01]  /*acd0*/  IMAD.WIDE.U32 R12, R6, 0x4, R26 ;  /* 0x00000004060c7825 */ /* 0x000fe200078e001a */
[----:B------:R-:W-:Y:S01]  /*ace0*/  IADD3 R15, P0, PT, R4, R7, RZ ;  /* 0x00000007040f7210 */ /* 0x000fe20007f1e0ff */
[----:B---3--:R0:W-:Y:S04]  /*acf0*/  STG.E desc[UR36][R10.64], R21 ;  /* 0x000000150a007986 */ /* 0x0081e8000c101924 */
[----:B------:R-:W3:Y:S01]  /*ad00*/  LDG.E R29, desc[UR36][R12.64] ;  /* 0x000000240c1d7981 */ /* 0x000ee2000c1e1900 */
[----:B------:R-:W-:Y:S02]  /*ad10*/  IADD3.X R20, PT, PT, RZ, RZ, RZ, P0, !PT ;  /* 0x000000ffff147210 */ /* 0x000fe400007fe4ff */
[----:B------:R-:W-:Y:S02]  /*ad20*/  IADD3 R6, PT, PT, R6, R5, RZ ;  /* 0x0000000506067210 */ /* 0x000fe40007ffe0ff */
[----:B------:R-:W-:-:S03]  /*ad30*/  LEA R14, P0, R15, R26, 0x2 ;  /* 0x0000001a0f0e7211 */ /* 0x000fc600078010ff */
[----:B------:R-:W-:Y:S01]  /*ad40*/  IMAD.WIDE.U32 R8, R6, 0x4, R26 ;  /* 0x0000000406087825 */ /* 0x000fe200078e001a */
[----:B------:R-:W-:-:S05]  /*ad50*/  LEA.HI.X R15, R15, R27, R20, 0x2, P0 ;  /* 0x0000001b0f0f7211 */ /* 0x000fca00000f1414 */
[----:B---3--:R-:W-:Y:S04]  /*ad60*/  STG.E desc[UR36][R14.64+0x4], R29 ;  /* 0x0000041d0e007986 */ /* 0x008fe8000c101924 */
[----:B------:R-:W3:Y:S01]  /*ad70*/  LDG.E R9, desc[UR36][R8.64] ;  /* 0x0000002408097981 */ /* 0x000ee2000c1e1900 */
[----:B------:R-:W-:-:S05]  /*ad80*/  IADD3 R6, PT, PT, R6, R5, RZ ;  /* 0x0000000506067210 */ /* 0x000fca0007ffe0ff */
[C---:B0-----:R-:W-:Y:S01]  /*ad90*/  IMAD.WIDE.U32 R10, R6.reuse, 0x4, R26 ;  /* 0x00000004060a7825 */ /* 0x041fe200078e001a */
[----:B---3--:R0:W-:Y:S05]  /*ada0*/  STG.E desc[UR36][R14.64+0x8], R9 ;  /* 0x000008090e007986 */ /* 0x0081ea000c101924 */
[----:B------:R-:W3:Y:S01]  /*adb0*/  LDG.E R11, desc[UR36][R10.64] ;  /* 0x000000240a0b7981 */ /* 0x000ee2000c1e1900 */
[----:B------:R-:W-:-:S04]  /*adc0*/  IMAD.IADD R6, R6, 0x1, R5 ;  /* 0x0000000106067824 */ /* 0x000fc800078e0205 */
[C-C-:B------:R-:W-:Y:S01]  /*add0*/  IMAD.WIDE.U32 R12, R6.reuse, 0x4, R26.reuse ;  /* 0x00000004060c7825 */ /* 0x140fe200078e001a */
[-C--:B------:R-:W-:Y:S01]  /*ade0*/  IADD3 R6, PT, PT, R6, R5.reuse, RZ ;  /* 0x0000000506067210 */ /* 0x080fe20007ffe0ff */
[----:B---3--:R1:W-:Y:S04]  /*adf0*/  STG.E desc[UR36][R14.64+0xc], R11 ;  /* 0x00000c0b0e007986 */ /* 0x0083e8000c101924 */
[----:B------:R-:W3:Y:S01]  /*ae00*/  LDG.E R13, desc[UR36][R12.64] ;  /* 0x000000240c0d7981 */ /* 0x000ee2000c1e1900 */
[C-C-:B------:R-:W-:Y:S01]  /*ae10*/  IMAD.WIDE.U32 R20, R6.reuse, 0x4, R26.reuse ;  /* 0x0000000406147825 */ /* 0x140fe200078e001a */
[-C--:B------:R-:W-:Y:S02]  /*ae20*/  IADD3 R6, PT, PT, R6, R5.reuse, RZ ;  /* 0x0000000506067210 */ /* 0x080fe40007ffe0ff */
[----:B---3--:R3:W-:Y:S04]  /*ae30*/  STG.E desc[UR36][R14.64+0x10], R13 ;  /* 0x0000100d0e007986 */ /* 0x0087e8000c101924 */
[----:B------:R-:W4:Y:S01]  /*ae40*/  LDG.E R21, desc[UR36][R20.64] ;  /* 0x0000002414157981 */ /* 0x000f22000c1e1900 */
[C---:B0-----:R-:W-:Y:S01]  /*ae50*/  IMAD.WIDE.U32 R8, R6.reuse, 0x4, R26 ;  /* 0x0000000406087825 */ /* 0x041fe200078e001a */
[----:B------:R-:W-:-:S02]  /*ae60*/  IADD3 R29, PT, PT, R6, R5, RZ ;  /* 0x00000005061d7210 */ /* 0x000fc40007ffe0ff */
[----:B----4-:R3:W-:Y:S04]  /*ae70*/  STG.E desc[UR36][R14.64+0x14], R21 ;  /* 0x000014150e007986 */ /* 0x0107e8000c101924 */
[----:B------:R-:W4:Y:S01]  /*ae80*/  LDG.E R9, desc[UR36][R8.64] ;  /* 0x0000002408097981 */ /* 0x000f22000c1e1900 */
[----:B-1----:R-:W-:-:S03]  /*ae90*/  IMAD.WIDE.U32 R10, R29, 0x4, R26 ;  /* 0x000000041d0a7825 */ /* 0x002fc600078e001a */
[----:B----4-:R3:W-:Y:S04]  /*aea0*/  STG.E desc[UR36][R14.64+0x18], R9 ;  /* 0x000018090e007986 */ /* 0x0107e8000c101924 */
[----:B------:R-:W4:Y:S01]  /*aeb0*/  LDG.E R11, desc[UR36][R10.64] ;  /* 0x000000240a0b7981 */ /* 0x000f22000c1e1900 */
[----:B------:R-:W-:-:S03]  /*aec0*/  VIADD R7, R7, 0x8 ;  /* 0x0000000807077836 */ /* 0x000fc60000000000 */
[----:B----4-:R3:W-:Y:S04]  /*aed0*/  STG.E desc[UR36][R14.64+0x1c], R11 ;  /* 0x00001c0b0e007986 */ /* 0x0107e8000c101924 */
.L_x_156:
[----:B------:R-:W-:Y:S05]  /*aee0*/  BSYNC.RECONVERGENT B1 ;  /* 0x0000000000017941 */ /* 0x000fea0003800200 */
.L_x_155:
        /* <DEDUP_REMOVED lines=9> */
[----:B------:R-:W-:-:S04]  /*af80*/  IMAD R6, R7, R5, R0 ;  /* 0x0000000507067224 */ /* 0x000fc800078e0200 */
[----:B---3--:R-:W-:-:S05]  /*af90*/  IMAD.WIDE.U32 R8, R6, 0x4, R26 ;  /* 0x0000000406087825 */ /* 0x008fca00078e001a */
[----:B------:R-:W3:Y:S01]  /*afa0*/  LDG.E R21, desc[UR36][R8.64] ;  /* 0x0000002408157981 */ /* 0x000ee2000c1e1900 */
[----:B------:R-:W-:Y:S02]  /*afb0*/  IADD3 R11, PT, PT, R4, R7, RZ ;  /* 0x00000007040b7210 */ /* 0x000fe40007ffe0ff */
[----:B------:R-:W-:-:S03]  /*afc0*/  IADD3 R6, PT, PT, R6, R5, RZ ;  /* 0x0000000506067210 */ /* 0x000fc60007ffe0ff */
[----:B------:R-:W-:-:S04]  /*afd0*/  IMAD.WIDE.U32 R10, R11, 0x4, R26 ;  /* 0x000000040b0a7825 */ /* 0x000fc800078e001a */
[----:B------:R-:W-:Y:S01]  /*afe0*/  IMAD.WIDE.U32 R12, R6, 0x4, R26 ;  /* 0x00000004060c7825 */ /* 0x000fe200078e001a */
[----:B------:R-:W-:Y:S01]  /*aff0*/  IADD3 R15, P0, PT, R4, R7, RZ ;  /* 0x00000007040f7210 */ /* 0x000fe20007f1e0ff */
[----:B---3--:R0:W-:Y:S04]  /*b000*/  STG.E desc[UR36][R10.64], R21 ;  /* 0x000000150a007986 */ /* 0x0081e8000c101924 */
[----:B------:R-:W3:Y:S01]  /*b010*/  LDG.E R13, desc[UR36][R12.64] ;  /* 0x000000240c0d7981 */ /* 0x000ee2000c1e1900 */
[----:B------:R-:W-:Y:S01]  /*b020*/  IMAD.X R28, RZ, RZ, RZ, P0 ;  /* 0x000000ffff1c7224 */ /* 0x000fe200000e06ff */
[----:B------:R-:W-:Y:S02]  /*b030*/  IADD3 R6, PT, PT, R6, R5, RZ ;  /* 0x0000000506067210 */ /* 0x000fe40007ffe0ff */
[----:B------:R-:W-:-:S03]  /*b040*/  LEA R14, P0, R15, R26, 0x2 ;  /* 0x0000001a0f0e7211 */ /* 0x000fc600078010ff */
[----:B------:R-:W-:Y:S01]  /*b050*/  IMAD.WIDE.U32 R8, R6, 0x4, R26 ;  /* 0x0000000406087825 */ /* 0x000fe200078e001a */
[----:B------:R-:W-:-:S05]  /*b060*/  LEA.HI.X R15, R15, R27, R28, 0x2, P0 ;  /* 0x0000001b0f0f7211 */ /* 0x000fca00000f141c */
[----:B---3--:R1:W-:Y:S04]  /*b070*/  STG.E desc[UR36][R14.64+0x4], R13 ;  /* 0x0000040d0e007986 */ /* 0x0083e8000c101924 */
[----:B------:R-:W3:Y:S01]  /*b080*/  LDG.E R9, desc[UR36][R8.64] ;  /* 0x0000002408097981 */ /* 0x000ee2000c1e1900 */
[----:B------:R-:W-:-:S05]  /*b090*/  IADD3 R29, PT, PT, R6, R5, RZ ;  /* 0x00000005061d7210 */ /* 0x000fca0007ffe0ff */
[----:B0-----:R-:W-:Y:S01]  /*b0a0*/  IMAD.WIDE.U32 R10, R29, 0x4, R26 ;  /* 0x000000041d0a7825 */ /* 0x001fe200078e001a */
[----:B---3--:R1:W-:Y:S05]  /*b0b0*/  STG.E desc[UR36][R14.64+0x8], R9 ;  /* 0x000008090e007986 */ /* 0x0083ea000c101924 */
[----:B------:R-:W3:Y:S01]  /*b0c0*/  LDG.E R11, desc[UR36][R10.64] ;  /* 0x000000240a0b7981 */ /* 0x000ee2000c1e1900 */
[----:B------:R-:W-:-:S03]  /*b0d0*/  IADD3 R7, PT, PT, R7, 0x4, RZ ;  /* 0x0000000407077810 */ /* 0x000fc60007ffe0ff */
[----:B---3--:R1:W-:Y:S04]  /*b0e0*/  STG.E desc[UR36][R14.64+0xc], R11 ;  /* 0x00000c0b0e007986 */ /* 0x0083e8000c101924 */
.L_x_158:
[----:B------:R-:W-:Y:S05]  /*b0f0*/  BSYNC.RECONVERGENT B1 ;  /* 0x0000000000017941 */ /* 0x000fea0003800200 */
.L_x_157:
[----:B------:R-:W-:Y:S05]  /*b100*/  @!P1 BRA `(.L_x_151) ;  /* 0x0000000000589947 */ /* 0x000fea0003800000 */
[----:B------:R-:W-:-:S04]  /*b110*/  IMAD R6, R7, R5, R0 ;  /* 0x0000000507067224 */ /* 0x000fc800078e0200 */
[----:B-1-3--:R-:W-:-:S06]  /*b120*/  IMAD.WIDE.U32 R8, R6, 0x4, R26 ;  /* 0x0000000406087825 */ /* 0x00afcc00078e001a */
[----:B------:R-:W3:Y:S01]  /*b130*/  LDG.E R9, desc[UR36][R8.64] ;  /* 0x0000002408097981 */ /* 0x000ee2000c1e1900 */
[----:B------:R-:W-:Y:S01]  /*b140*/  IMAD.IADD R11, R4, 0x1, R7 ;  /* 0x00000001040b7824 */ /* 0x000fe200078e0207 */
[----:B------:R-:W-:-:S03]  /*b150*/  ISETP.NE.AND P0, PT, R20, 0x1, PT ;  /* 0x000000011400780c */ /* 0x000fc60003f05270 */
[----:B------:R-:W-:-:S05]  /*b160*/  IMAD.WIDE.U32 R10, R11, 0x4, R26 ;  /* 0x000000040b0a7825 */ /* 0x000fca00078e001a */
[----:B---3--:R4:W-:Y:S05]  /*b170*/  STG.E desc[UR36][R10.64], R9 ;  /* 0x000000090a007986 */ /* 0x0089ea000c101924 */
[----:B------:R-:W-:Y:S05]  /*b180*/  @!P0 BRA `(.L_x_151) ;  /* 0x0000000000388947 */ /* 0x000fea0003800000 */
[----:B----4-:R-:W-:-:S05]  /*b190*/  IADD3 R10, PT, PT, R6, R5, RZ ;  /* 0x00000005060a7210 */ /* 0x010fca0007ffe0ff */
[----:B------:R-:W-:-:S06]  /*b1a0*/  IMAD.WIDE.U32 R8, R10, 0x4, R26 ;  /* 0x000000040a087825 */ /* 0x000fcc00078e001a */
[----:B------:R-:W3:Y:S01]  /*b1b0*/  LDG.E R9, desc[UR36][R8.64] ;  /* 0x0000002408097981 */ /* 0x000ee2000c1e1900 */
[----:B------:R-:W-:-:S04]  /*b1c0*/  IADD3 R7, P0, PT, R4, R7, RZ ;  /* 0x0000000704077210 */ /* 0x000fc80007f1e0ff */
[----:B------:R-:W-:Y:S02]  /*b1d0*/  IADD3.X R4, PT, PT, RZ, RZ, RZ, P0, !PT ;  /* 0x000000ffff047210 */ /* 0x000fe400007fe4ff */
[----:B------:R-:W-:-:S04]  /*b1e0*/  LEA R6, P0, R7, R26, 0x2 ;  /* 0x0000001a07067211 */ /* 0x000fc800078010ff */
[----:B------:R-:W-:Y:S02]  /*b1f0*/  LEA.HI.X R7, R7, R27, R4, 0x2, P0 ;  /* 0x0000001b07077211 */ /* 0x000fe400000f1404 */
[----:B------:R-:W-:-:S03]  /*b200*/  ISETP.NE.AND P0, PT, R20, 0x2, PT ;  /* 0x000000021400780c */ /* 0x000fc60003f05270 */
[----:B---3--:R0:W-:Y:S10]  /*b210*/  STG.E desc[UR36][R6.64+0x4], R9 ;  /* 0x0000040906007986 */ /* 0x0081f4000c101924 */
[----:B------:R-:W-:Y:S05]  /*b220*/  @!P0 BRA `(.L_x_151) ;  /* 0x0000000000108947 */ /* 0x000fea0003800000 */
[----:B------:R-:W-:-:S05]  /*b230*/  IADD3 R5, PT, PT, R10, R5, RZ ;  /* 0x000000050a057210 */ /* 0x000fca0007ffe0ff */
[----:B------:R-:W-:-:S06]  /*b240*/  IMAD.WIDE.U32 R4, R5, 0x4, R26 ;  /* 0x0000000405047825 */ /* 0x000fcc00078e001a */
[----:B------:R-:W3:Y:S04]  /*b250*/  LDG.E R5, desc[UR36][R4.64] ;  /* 0x0000002404057981 */ /* 0x000ee8000c1e1900 */
[----:B---3--:R1:W-:Y:S02]  /*b260*/  STG.E desc[UR36][R6.64+0x8], R5 ;  /* 0x0000080506007986 */ /* 0x0083e4000c101924 */
.L_x_151:
[----:B------:R-:W-:Y:S05]  /*b270*/  BSYNC.RECONVERGENT B0 ;  /* 0x0000000000007941 */ /* 0x000fea0003800200 */
.L_x_150:
[----:B------:R-:W1:Y:S01]  /*b280*/  LDCU UR4, c[0x0][0x384] ;  /* 0x00007080ff0477ac */ /* 0x000e620008000800 */
[----:B------:R-:W-:Y:S01]  /*b290*/  VIADD R0, R0, 0x1 ;  /* 0x0000000100007836 */ /* 0x000fe20000000000 */
[----:B------:R-:W-:Y:S02]  /*b2a0*/  IADD3 R3, PT, PT, R3, 0x1, RZ ;  /* 0x0000000103037810 */ /* 0x000fe40007ffe0ff */
[----:B------:R-:W-:Y:S02]  /*b2b0*/  IADD3 R2, PT, PT, R2, 0x1, RZ ;  /* 0x0000000102027810 */ /* 0x000fe40007ffe0ff */
[----:B-1----:R-:W-:-:S04]  /*b2c0*/  MOV R5, UR4 ;  /* 0x0000000400057c02 */ /* 0x002fc80008000f00 */
[----:B------:R-:W-:-:S13]  /*b2d0*/  ISETP.NE.AND P0, PT, R0, R5, PT ;  /* 0x000000050000720c */ /* 0x000fda0003f05270 */
[----:B------:R-:W-:Y:S05]  /*b2e0*/  @P0 BRA `(.L_x_159) ;  /* 0xfffffff000fc0947 */ /* 0x000fea000383ffff */
.L_x_22:
[----:B------:R-:W-:Y:S05]  /*b2f0*/  BSYNC.RECONVERGENT B3 ;  /* 0x0000000000037941 */ /* 0x000fea0003800200 */
.L_x_20:
[----:B------:R-:W-:Y:S01]  /*b300*/  ISETP.GE.AND P0, PT, R5, 0x2, PT ;  /* 0x000000020500780c */ /* 0x000fe20003f06270 */
[----:B------:R-:W-:-:S12]  /*b310*/  BSSY.RECONVERGENT B0, `(.L_x_160) ;  /* 0x00001ab000007945 */ /* 0x000fd80003800200 */
[----:B------:R-:W-:Y:S05]  /*b320*/  @!P0 BRA `(.L_x_161) ;  /* 0x0000001800a48947 */ /* 0x000fea0003800000 */
[----:B------:R-:W1:Y:S01]  /*b330*/  LDC.U16 R0, c[0x0][0x384] ;  /* 0x0000e100ff007b82 */ /* 0x000e620000000400 */
[C---:B------:R-:W-:Y:S01]  /*b340*/  LOP3.LUT R28, R5.reuse, 0xf, RZ, 0xc0, !PT ;  /* 0x0000000f051c7812 */ /* 0x040fe200078ec0ff */
[----:B------:R-:W-:Y:S01]  /*b350*/  HFMA2 R4, -RZ, RZ, 0, 0 ;  /* 0x00000000ff047431 */ /* 0x000fe200000001ff */
[C---:B------:R-:W-:Y:S02]  /*b360*/  LOP3.LUT R29, R5.reuse, 0x7, RZ, 0xc0, !PT ;  /* 0x00000007051d7812 */ /* 0x040fe400078ec0ff */
[----:B------:R-:W-:Y:S01]  /*b370*/  LOP3.LUT R30, R5, 0x3, RZ, 0xc0, !PT ;  /* 0x00000003051e7812 */ /* 0x000fe200078ec0ff */
[----:B------:R-:W-:Y:S01]  /*b380*/  VIADD R2, R28, 0xffffffff ;  /* 0xffffffff1c027836 */ /* 0x000fe20000000000 */
[----:B------:R-:W-:Y:S02]  /*b390*/  IADD3 R3, PT, PT, R29, -0x1, RZ ;  /* 0xffffffff1d037810 */ /* 0x000fe40007ffe0ff */
[----:B0-----:R-:W-:Y:S02]  /*b3a0*/  PRMT R6, RZ, 0x7610, R6 ;  /* 0x00007610ff067816 */ /* 0x001fe40000000006 */
[----:B------:R-:W-:-:S02]  /*b3b0*/  ISETP.GE.U32.AND P2, PT, R2, 0x7, PT ;  /* 0x000000070200780c */ /* 0x000fc40003f46070 */
[----:B------:R-:W-:Y:S02]  /*b3c0*/  ISETP.GE.U32.AND P1, PT, R3, 0x3, PT ;  /* 0x000000030300780c */ /* 0x000fe40003f26070 */
[C---:B------:R-:W-:Y:S02]  /*b3d0*/  LOP3.LUT R2, R5.reuse, 0x7ffffff0, RZ, 0xc0, !PT ;  /* 0x7ffffff005027812 */ /* 0x040fe400078ec0ff */
[----:B------:R-:W-:Y:S02]  /*b3e0*/  IADD3 R3, PT, PT, R5, -0x1, RZ ;  /* 0xffffffff05037810 */ /* 0x000fe40007ffe0ff */
[----:B------:R-:W-:-:S07]  /*b3f0*/  PRMT R5, RZ, 0x7610, R5 ;  /* 0x00007610ff057816 */ /* 0x000fce0000000005 */
.L_x_182:
[----:B0---4-:R-:W4:Y:S01]  /*b400*/  LDC R7, c[0x0][0x384] ;  /* 0x0000e100ff077b82 */ /* 0x011f220000000800 */
[----:B--23--:R-:W-:Y:S01]  /*b410*/  IMAD.MOV.U32 R8, RZ, RZ, R4 ;  /* 0x000000ffff087224 */ /* 0x00cfe200078e0004 */
[----:B------:R-:W-:Y:S01]  /*b420*/  IADD3 R32, PT, PT, R3, -R4, RZ ;  /* 0x8000000403207210 */ /* 0x000fe20007ffe0ff */
[----:B------:R-:W-:Y:S03]  /*b430*/  BSSY.RECONVERGENT B1, `(.L_x_162) ;  /* 0x0000065000017945 */ /* 0x000fe60003800200 */
[----:B---3--:R-:W-:Y:S02]  /*b440*/  MOV R13, R8 ;  /* 0x00000008000d7202 */ /* 0x008fe40000000f00 */
[C---:B----4-:R-:W-:Y:S02]  /*b450*/  IADD3 R9, PT, PT, -R4.reuse, -0x2, R7 ;  /* 0xfffffffe04097810 */ /* 0x050fe40007ffe107 */
[----:B------:R-:W-:-:S02]  /*b460*/  IADD3 R4, PT, PT, R4, 0x1, RZ ;  /* 0x0000000104047810 */ /* 0x000fc40007ffe0ff */
[----:B------:R-:W-:Y:S02]  /*b470*/  ISETP.GE.U32.AND P3, PT, R9, 0xf, PT ;  /* 0x0000000f0900780c */ /* 0x000fe40003f66070 */
[----:B------:R-:W-:Y:S01]  /*b480*/  ISETP.NE.AND P0, PT, R4, R3, PT ;  /* 0x000000030400720c */ /* 0x000fe20003f05270 */
[----:B------:R-:W-:-:S10]  /*b490*/  IMAD.MOV.U32 R9, RZ, RZ, R4 ;  /* 0x000000ffff097224 */ /* 0x000fd400078e0004 */
[----:B------:R-:W-:Y:S05]  /*b4a0*/  @!P3 BRA `(.L_x_163) ;  /* 0x000000040074b947 */ /* 0x000fea0003800000 */
[----:B------:R-:W-:Y:S01]  /*b4b0*/  LOP3.LUT R12, R32, 0xfffffff0, RZ, 0xc0, !PT ;  /* 0xfffffff0200c7812 */ /* 0x000fe200078ec0ff */
[----:B------:R-:W-:Y:S01]  /*b4c0*/  BSSY.RECONVERGENT B2, `(.L_x_164) ;  /* 0x000005a000027945 */ /* 0x000fe20003800200 */
[-C--:B------:R-:W-:Y:S02]  /*b4d0*/  MOV R9, R8.reuse ;  /* 0x0000000800097202 */ /* 0x080fe40000000f00 */
[----:B------:R-:W-:Y:S02]  /*b4e0*/  MOV R13, R8 ;  /* 0x00000008000d7202 */ /* 0x000fe40000000f00 */
[----:B------:R-:W-:-:S07]  /*b4f0*/  IADD3 R12, PT, PT, -R12, RZ, RZ ;  /* 0x000000ff0c0c7210 */ /* 0x000fce0007ffe1ff */
.L_x_165:
[----:B------:R-:W-:Y:S02]  /*b500*/  VIADD R20, R9, 0x1 ;  /* 0x0000000109147836 */ /* 0x000fe40000000000 */
[----:B------:R-:W-:-:S04]  /*b510*/  IMAD.WIDE R14, R13, 0x4, R22 ;  /* 0x000000040d0e7825 */ /* 0x000fc800078e0216 */
[----:B------:R-:W-:Y:S02]  /*b520*/  IMAD.WIDE.U32 R10, R20, 0x4, R22 ;  /* 0x00000004140a7825 */ /* 0x000fe400078e0016 */
[----:B------:R-:W3:Y:S04]  /*b530*/  LDG.E R14, desc[UR36][R14.64] ;  /* 0x000000240e0e7981 */ /* 0x000ee8000c1e1900 */
[----:B------:R-:W3:Y:S04]  /*b540*/  LDG.E R21, desc[UR36][R10.64] ;  /* 0x000000240a157981 */ /* 0x000ee8000c1e1900 */
[----:B------:R-:W4:Y:S04]  /*b550*/  LDG.E R26, desc[UR36][R10.64+0x4] ;  /* 0x000004240a1a7981 */ /* 0x000f28000c1e1900 */
[----:B------:R-:W5:Y:S01]  /*b560*/  LDG.E R31, desc[UR36][R10.64+0x8] ;  /* 0x000008240a1f7981 */ /* 0x000f62000c1e1900 */
[----:B---3--:R-:W-:-:S04]  /*b570*/  FSETP.GEU.AND P3, PT, R21, R14, PT ;  /* 0x0000000e1500720b */ /* 0x008fc80003f6e000 */
[----:B------:R-:W-:-:S05]  /*b580*/  SEL R13, R20, R13, !P3 ;  /* 0x0000000d140d7207 */ /* 0x000fca0005800000 */
[----:B------:R-:W-:-:S06]  /*b590*/  IMAD.WIDE R20, R13, 0x4, R22 ;  /* 0x000000040d147825 */ /* 0x000fcc00078e0216 */
[----:B------:R-:W4:Y:S02]  /*b5a0*/  LDG.E R21, desc[UR36][R20.64] ;  /* 0x0000002414157981 */ /* 0x000f24000c1e1900 */
[----:B----4-:R-:W-:-:S13]  /*b5b0*/  FSETP.GEU.AND P3, PT, R26, R21, PT ;  /* 0x000000151a00720b */ /* 0x010fda0003f6e000 */
[----:B------:R-:W-:-:S05]  /*b5c0*/  @!P3 IADD3 R13, PT, PT, R9, 0x2, RZ ;  /* 0x00000002090db810 */ /* 0x000fca0007ffe0ff */
[----:B------:R-:W-:-:S06]  /*b5d0*/  IMAD.WIDE R26, R13, 0x4, R22 ;  /* 0x000000040d1a7825 */ /* 0x000fcc00078e0216 */
[----:B------:R-:W5:Y:S02]  /*b5e0*/  LDG.E R26, desc[UR36][R26.64] ;  /* 0x000000241a1a7981 */ /* 0x000f64000c1e1900 */
[----:B-----5:R-:W-:Y:S02]  /*b5f0*/  FSETP.GEU.AND P3, PT, R31, R26, PT ;  /* 0x0000001a1f00720b */ /* 0x020fe40003f6e000 */
[----:B------:R-:W3:Y:S11]  /*b600*/  LDG.E R31, desc[UR36][R10.64+0xc] ;  /* 0x00000c240a1f7981 */ /* 0x000ef6000c1e1900 */
[----:B------:R-:W-:-:S05]  /*b610*/  @!P3 IADD3 R13, PT, PT, R9, 0x3, RZ ;  /* 0x00000003090db810 */ /* 0x000fca0007ffe0ff */
[----:B------:R-:W-:-:S06]  /*b620*/  IMAD.WIDE R14, R13, 0x4, R22 ;  /* 0x000000040d0e7825 */ /* 0x000fcc00078e0216 */
[----:B------:R-:W3:Y:S02]  /*b630*/  LDG.E R14, desc[UR36][R14.64] ;  /* 0x000000240e0e7981 */ /* 0x000ee4000c1e1900 */
[----:B---3--:R-:W-:Y:S02]  /*b640*/  FSETP.GEU.AND P3, PT, R31, R14, PT ;  /* 0x0000000e1f00720b */ /* 0x008fe40003f6e000 */
[----:B------:R-:W3:Y:S11]  /*b650*/  LDG.E R31, desc[UR36][R10.64+0x10] ;  /* 0x000010240a1f7981 */ /* 0x000ef6000c1e1900 */
[----:B------:R-:W-:-:S05]  /*b660*/  @!P3 IADD3 R13, PT, PT, R9, 0x4, RZ ;  /* 0x00000004090db810 */ /* 0x000fca0007ffe0ff */
[----:B------:R-:W-:-:S06]  /*b670*/  IMAD.WIDE R20, R13, 0x4, R22 ;  /* 0x000000040d147825 */ /* 0x000fcc00078e0216 */
[----:B------:R-:W3:Y:S02]  /*b680*/  LDG.E R20, desc[UR36][R20.64] ;  /* 0x0000002414147981 */ /* 0x000ee4000c1e1900 */
[----:B---3--:R-:W-:Y:S02]  /*b690*/  FSETP.GEU.AND P3, PT, R31, R20, PT ;  /* 0x000000141f00720b */ /* 0x008fe40003f6e000 */
[----:B------:R-:W3:Y:S11]  /*b6a0*/  LDG.E R31, desc[UR36][R10.64+0x14] ;  /* 0x000014240a1f7981 */ /* 0x000ef6000c1e1900 */
[----:B------:R-:W-:-:S04]  /*b6b0*/  @!P3 VIADD R13, R9, 0x5 ;  /* 0x00000005090db836 */ /* 0x000fc80000000000 */
        /* <DEDUP_REMOVED lines=51> */
[----:B------:R-:W3:Y:S01]  /*b9f0*/  LDG.E R14, desc[UR36][R14.64] ;  /* 0x000000240e0e7981 */ /* 0x000ee2000c1e1900 */
[----:B------:R-:W-:-:S04]  /*ba00*/  IADD3 R12, PT, PT, R12, 0x10, RZ ;  /* 0x000000100c0c7810 */ /* 0x000fc80007ffe0ff */
[----:B------:R-:W-:Y:S02]  /*ba10*/  ISETP.NE.AND P4, PT, R12, RZ, PT ;  /* 0x000000ff0c00720c */ /* 0x000fe40003f85270 */
[----:B------:R-:W-:Y:S02]  /*ba20*/  IADD3 R9, PT, PT, R9, 0x10, RZ ;  /* 0x0000001009097810 */ /* 0x000fe40007ffe0ff */
[----:B---3--:R-:W-:-:S04]  /*ba30*/  FSETP.GEU.AND P3, PT, R31, R14, PT ;  /* 0x0000000e1f00720b */ /* 0x008fc80003f6e000 */
[----:B------:R-:W-:-:S05]  /*ba40*/  SEL R13, R9, R13, !P3 ;  /* 0x0000000d090d7207 */ /* 0x000fca0005800000 */
[----:B------:R-:W-:Y:S05]  /*ba50*/  @P4 BRA `(.L_x_165) ;  /* 0xfffffff800a84947 */ /* 0x000fea000383ffff */
[----:B------:R-:W-:Y:S05]  /*ba60*/  BSYNC.RECONVERGENT B2 ;  /* 0x0000000000027941 */ /* 0x000fea0003800200 */
.L_x_164:
[----:B------:R-:W-:-:S07]  /*ba70*/  VIADD R9, R9, 0x1 ;  /* 0x0000000109097836 */ /* 0x000fce0000000000 */
.L_x_163:
[----:B------:R-:W-:Y:S05]  /*ba80*/  BSYNC.RECONVERGENT B1 ;  /* 0x0000000000017941 */ /* 0x000fea0003800200 */
.L_x_162:
[----:B------:R-:W-:Y:S01]  /*ba90*/  LOP3.LUT P3, RZ, R32, 0xf, RZ, 0xc0, !PT ;  /* 0x0000000f20ff7812 */ /* 0x000fe2000786c0ff */
[----:B------:R-:W-:-:S12]  /*baa0*/  BSSY.RECONVERGENT B1, `(.L_x_166) ;  /* 0x000006d000017945 */ /* 0x000fd80003800200 */
[----:B------:R-:W-:Y:S05]  /*bab0*/  @!P3 BRA `(.L_x_167) ;  /* 0x0000000400acb947 */ /* 0x000fea0003800000 */
[----:B------:R-:W-:Y:S01]  /*bac0*/  LOP3.LUT R11, RZ, R6, RZ, 0x33, !PT ;  /* 0x00000006ff0b7212 */ /* 0x000fe200078e33ff */
[----:B------:R-:W-:Y:S03]  /*bad0*/  BSSY.RECONVERGENT B2, `(.L_x_168) ;  /* 0x0000032000027945 */ /* 0x000fe60003800200 */
[----:B-1----:R-:W-:-:S04]  /*bae0*/  IADD3 R11, PT, PT, R0, R11, RZ ;  /* 0x0000000b000b7210 */ /* 0x002fc80007ffe0ff */
[----:B------:R-:W-:-:S04]  /*baf0*/  LOP3.LUT R11, R11, 0xf, RZ, 0xc0, !PT ;  /* 0x0000000f0b0b7812 */ /* 0x000fc800078ec0ff */
[C---:B------:R-:W-:Y:S02]  /*bb00*/  IADD3 R10, PT, PT, R11.reuse, -0x1, RZ ;  /* 0xffffffff0b0a7810 */ /* 0x040fe40007ffe0ff */
[----:B------:R-:W-:Y:S02]  /*bb10*/  LOP3.LUT P3, RZ, R11, 0x7, RZ, 0xc0, !PT ;  /* 0x000000070bff7812 */ /* 0x000fe4000786c0ff */
[----:B------:R-:W-:-:S13]  /*bb20*/  ISETP.GE.U32.AND P4, PT, R10, 0x7, PT ;  /* 0x000000070a00780c */ /* 0x000fda0003f86070 */
[----:B------:R-:W-:Y:S05]  /*bb30*/  @!P4 BRA `(.L_x_169) ;  /* 0x0000000000acc947 */ /* 0x000fea0003800000 */
        /* <DEDUP_REMOVED lines=23> */
[----:B------:R-:W3:Y:S04]  /*bcb0*/  LDG.E R13, desc[UR36][R12.64] ;  /* 0x000000240c0d7981 */ /* 0x000ee8000c1e1900 */
[----:B------:R-:W4:Y:S01]  /*bcc0*/  LDG.E R12, desc[UR36][R10.64+0x1c] ;  /* 0x00001c240a0c7981 */ /* 0x000f22000c1e1900 */
[----:B---3--:R-:W-:-:S03]  /*bcd0*/  FSETP.GEU.AND P4, PT, R26, R13, PT ;  /* 0x0000000d1a00720b */ /* 0x008fc60003f8e000 */
[----:B------:R-:W3:Y:S10]  /*bce0*/  LDG.E R26, desc[UR36][R10.64+0x14] ;  /* 0x000014240a1a7981 */ /* 0x000ef4000c1e1900 */
        /* <DEDUP_REMOVED lines=8> */
[----:B---3--:R-:W-:-:S13]  /*bd70*/  FSETP.GEU.AND P4, PT, R26, R15, PT ;  /* 0x0000000f1a00720b */ /* 0x008fda0003f8e000 */
[----:B------:R-:W-:-:S05]  /*bd80*/  @!P4 IADD3 R31, PT, PT, R9, 0x6, RZ ;  /* 0x00000006091fc810 */ /* 0x000fca0007ffe0ff */
[----:B------:R-:W-:-:S06]  /*bd90*/  IMAD.WIDE R26, R31, 0x4, R22 ;  /* 0x000000041f1a7825 */ /* 0x000fcc00078e0216 */
[----:B------:R-:W4:Y:S02]  /*bda0*/  LDG.E R27, desc[UR36][R26.64] ;  /* 0x000000241a1b7981 */ /* 0x000f24000c1e1900 */
[----:B----4-:R-:W-:-:S13]  /*bdb0*/  FSETP.GEU.AND P4, PT, R12, R27, PT ;  /* 0x0000001b0c00720b */ /* 0x010fda0003f8e000 */
[C---:B------:R-:W-:Y:S01]  /*bdc0*/  @!P4 IADD3 R31, PT, PT, R9.reuse, 0x7, RZ ;  /* 0x00000007091fc810 */ /* 0x040fe20007ffe0ff */
[----:B------:R-:W-:-:S03]  /*bdd0*/  VIADD R9, R9, 0x8 ;  /* 0x0000000809097836 */ /* 0x000fc60000000000 */
[----:B------:R-:W-:-:S07]  /*bde0*/  MOV R13, R31 ;  /* 0x0000001f000d7202 */ /* 0x000fce0000000f00 */
.L_x_169:
[----:B------:R-:W-:Y:S05]  /*bdf0*/  BSYNC.RECONVERGENT B2 ;  /* 0x0000000000027941 */ /* 0x000fea0003800200 */
.L_x_168:
[----:B------:R-:W-:Y:S05]  /*be00*/  @!P3 BRA `(.L_x_167) ;  /* 0x0000000000d8b947 */ /* 0x000fea0003800000 */
[----:B------:R-:W-:Y:S01]  /*be10*/  LOP3.LUT R11, RZ, R5, RZ, 0x33, !PT ;  /* 0x00000005ff0b7212 */ /* 0x000fe200078e33ff */
[----:B------:R-:W-:Y:S03]  /*be20*/  BSSY.RECONVERGENT B2, `(.L_x_170) ;  /* 0x0000020000027945 */ /* 0x000fe60003800200 */
[----:B------:R-:W-:-:S04]  /*be30*/  IADD3 R11, PT, PT, R0, R11, RZ ;  /* 0x0000000b000b7210 */ /* 0x000fc80007ffe0ff */
[----:B------:R-:W-:-:S04]  /*be40*/  LOP3.LUT R11, R11, 0xffff, RZ, 0xc0, !PT ;  /* 0x0000ffff0b0b7812 */ /* 0x000fc800078ec0ff */
[C---:B------:R-:W-:Y:S02]  /*be50*/  LOP3.LUT R10, R11.reuse, 0x7, RZ, 0xc0, !PT ;  /* 0x000000070b0a7812 */ /* 0x040fe400078ec0ff */
[----:B------:R-:W-:Y:S02]  /*be60*/  LOP3.LUT R26, R11, 0x3, RZ, 0xc0, !PT ;  /* 0x000000030b1a7812 */ /* 0x000fe400078ec0ff */
[----:B------:R-:W-:Y:S02]  /*be70*/  IADD3 R10, PT, PT, R10, -0x1, RZ ;  /* 0xffffffff0a0a7810 */ /* 0x000fe40007ffe0ff */
[----:B------:R-:W-:Y:S02]  /*be80*/  ISETP.NE.AND P3, PT, R26, RZ, PT ;  /* 0x000000ff1a00720c */ /* 0x000fe40003f65270 */
        /* <DEDUP_REMOVED lines=18> */
[----:B------:R-:W-:-:S04]  /*bfb0*/  @!P4 VIADD R27, R9, 0x2 ;  /* 0x00000002091bc836 */ /* 0x000fc80000000000 */
[----:B------:R-:W-:-:S06]  /*bfc0*/  IMAD.WIDE R14, R27, 0x4, R22 ;  /* 0x000000041b0e7825 */ /* 0x000fcc00078e0216 */
[----:B------:R-:W3:Y:S02]  /*bfd0*/  LDG.E R14, desc[UR36][R14.64] ;  /* 0x000000240e0e7981 */ /* 0x000ee4000c1e1900 */
[----:B---3--:R-:W-:-:S13]  /*bfe0*/  FSETP.GEU.AND P4, PT, R31, R14, PT ;  /* 0x0000000e1f00720b */ /* 0x008fda0003f8e000 */
[C---:B------:R-:W-:Y:S02]  /*bff0*/  @!P4 IADD3 R27, PT, PT, R9.reuse, 0x3, RZ ;  /* 0x00000003091bc810 */ /* 0x040fe40007ffe0ff */
[----:B------:R-:W-:Y:S02]  /*c000*/  IADD3 R9, PT, PT, R9, 0x4, RZ ;  /* 0x0000000409097810 */ /* 0x000fe40007ffe0ff */
[----:B------:R-:W-:-:S07]  /*c010*/  MOV R13, R27 ;  /* 0x0000001b000d7202 */ /* 0x000fce0000000f00 */
.L_x_171:
[----:B------:R-:W-:Y:S05]  /*c020*/  BSYNC.RECONVERGENT B2 ;  /* 0x0000000000027941 */ /* 0x000fea0003800200 */
.L_x_170:
[----:B------:R-:W-:Y:S05]  /*c030*/  @!P3 BRA `(.L_x_167) ;  /* 0x00000000004cb947 */ /* 0x000fea0003800000 */
[----:B------:R-:W-:-:S04]  /*c040*/  IMAD.WIDE R14, R13, 0x4, R22 ;  /* 0x000000040d0e7825 */ /* 0x000fc800078e0216 */
[----:B------:R-:W-:Y:S02]  /*c050*/  IMAD.WIDE.U32 R10, R9, 0x4, R22 ;  /* 0x00000004090a7825 */ /* 0x000fe400078e0016 */
[----:B------:R-:W3:Y:S04]  /*c060*/  LDG.E R15, desc[UR36][R14.64] ;  /* 0x000000240e0f7981 */ /* 0x000ee8000c1e1900 */
[----:B------:R-:W3:Y:S01]  /*c070*/  LDG.E R12, desc[UR36][R10.64] ;  /* 0x000000240a0c7981 */ /* 0x000ee2000c1e1900 */
[----:B------:R-:W-:Y:S02]  /*c080*/  ISETP.NE.AND P4, PT, R26, 0x1, PT ;  /* 0x000000011a00780c */ /* 0x000fe40003f85270 */
[----:B---3--:R-:W-:-:S04]  /*c090*/  FSETP.GEU.AND P3, PT, R12, R15, PT ;  /* 0x0000000f0c00720b */ /* 0x008fc80003f6e000 */
[----:B------:R-:W-:-:S07]  /*c0a0*/  SEL R13, R9, R13, !P3 ;  /* 0x0000000d090d7207 */ /* 0x000fce0005800000 */
[----:B------:R-:W-:Y:S05]  /*c0b0*/  @!P4 BRA `(.L_x_167) ;  /* 0x00000000002cc947 */ /* 0x000fea0003800000 */
[----:B------:R-:W-:Y:S01]  /*c0c0*/  IMAD.WIDE R14, R13, 0x4, R22 ;  /* 0x000000040d0e7825 */ /* 0x000fe200078e0216 */
[----:B------:R-:W3:Y:S05]  /*c0d0*/  LDG.E R12, desc[UR36][R10.64+0x4] ;  /* 0x000004240a0c7981 */ /* 0x000eea000c1e1900 */
[----:B------:R-:W3:Y:S01]  /*c0e0*/  LDG.E R15, desc[UR36][R14.64] ;  /* 0x000000240e0f7981 */ /* 0x000ee2000c1e1900 */
[----:B------:R-:W-:Y:S02]  /*c0f0*/  ISETP.NE.AND P3, PT, R26, 0x2, PT ;  /* 0x000000021a00780c */ /* 0x000fe40003f65270 */
[----:B---3--:R-:W-:-:S11]  /*c100*/  FSETP.GEU.AND P4, PT, R12, R15, PT ;  /* 0x0000000f0c00720b */ /* 0x008fd60003f8e000 */
[----:B------:R-:W3:Y:S02]  /*c110*/  @P3 LDG.E R12, desc[UR36][R10.64+0x8] ;  /* 0x000008240a0c3981 */ /* 0x000ee4000c1e1900 */
[----:B------:R-:W-:-:S05]  /*c120*/  @!P4 IADD3 R13, PT, PT, R9, 0x1, RZ ;  /* 0x00000001090dc810 */ /* 0x000fca0007ffe0ff */
[----:B------:R-:W-:-:S06]  /*c130*/  @P3 IMAD.WIDE R20, R13, 0x4, R22 ;  /* 0x000000040d143825 */ /* 0x000fcc00078e0216 */
[----:B------:R-:W3:Y:S02]  /*c140*/  @P3 LDG.E R21, desc[UR36][R20.64] ;  /* 0x0000002414153981 */ /* 0x000ee4000c1e1900 */
[----:B---3--:R-:W-:-:S13]  /*c150*/  FSETP.GEU.OR P4, PT, R12, R21, !P3 ;  /* 0x000000150c00720b */ /* 0x008fda0005f8e400 */
[----:B------:R-:W-:-:S07]  /*c160*/  @!P4 VIADD R13, R9, 0x2 ;  /* 0x00000002090dc836 */ /* 0x000fce0000000000 */
.L_x_167:
[----:B------:R-:W-:Y:S05]  /*c170*/  BSYNC.RECONVERGENT B1 ;  /* 0x0000000000017941 */ /* 0x000fea0003800200 */
.L_x_166:
[----:B------:R-:W-:Y:S01]  /*c180*/  ISETP.NE.AND P3, PT, R13, R8, PT ;  /* 0x000000080d00720c */ /* 0x000fe20003f65270 */
[----:B------:R-:W-:-:S12]  /*c190*/  BSSY.RECONVERGENT B1, `(.L_x_172) ;  /* 0x00000bf000017945 */ /* 0x000fd80003800200 */
[----:B------:R-:W-:Y:S05]  /*c1a0*/  @!P3 BRA `(.L_x_173) ;  /* 0x0000000800f4b947 */ /* 0x000fea0003800000 */
[----:B------:R-:W-:-:S04]  /*c1b0*/  IMAD.WIDE.U32 R14, R8, 0x4, R22 ;  /* 0x00000004080e7825 */ /* 0x000fc800078e0016 */
[----:B------:R-:W-:Y:S01]  /*c1c0*/  IMAD.WIDE R10, R13, 0x4, R22 ;  /* 0x000000040d0a7825 */ /* 0x000fe200078e0216 */
[----:B------:R-:W3:Y:S04]  /*c1d0*/  LDG.E R21, desc[UR36][R14.64] ;  /* 0x000000240e157981 */ /* 0x000ee8000c1e1900 */
[----:B------:R-:W4:Y:S01]  /*c1e0*/  LDG.E R9, desc[UR36][R10.64] ;  /* 0x000000240a097981 */ /* 0x000f22000c1e1900 */
[----:B------:R-:W-:Y:S01]  /*c1f0*/  ISETP.GE.U32.AND P3, PT, R3, 0xf, PT ;  /* 0x0000000f0300780c */ /* 0x000fe20003f66070 */
[----:B------:R-:W-:Y:S01]  /*c200*/  BSSY.RECONVERGENT B2, `(.L_x_174) ;  /* 0x0000051000027945 */ /* 0x000fe20003800200 */
[----:B------:R-:W-:Y:S02]  /*c210*/  HFMA2 R20, -RZ, RZ, 0, 0 ;  /* 0x00000000ff147431 */ /* 0x000fe400000001ff */
[----:B------:R-:W-:Y:S01]  /*c220*/  IMAD R12, R8, R7, RZ ;  /* 0x00000007080c7224 */ /* 0x000fe200078e02ff */
[----:B---3--:R0:W-:Y:S04]  /*c230*/  STG.E desc[UR36][R10.64], R21 ;  /* 0x000000150a007986 */ /* 0x0081e8000c101924 */
[----:B----4-:R0:W-:Y:S04]  /*c240*/  STG.E desc[UR36][R14.64], R9 ;  /* 0x000000090e007986 */ /* 0x0101e8000c101924 */
[----:B------:R-:W-:Y:S05]  /*c250*/  @!P3 BRA `(.L_x_175) ;  /* 0x00000004002cb947 */ /* 0x000fea0003800000 */
[----:B------:R-:W-:Y:S01]  /*c260*/  BSSY.RECONVERGENT B3, `(.L_x_176) ;  /* 0x0000049000037945 */ /* 0x000fe20003800200 */
[----:B0-----:R-:W-:-:S07]  /*c270*/  MOV R14, RZ ;  /* 0x000000ff000e7202 */ /* 0x001fce0000000f00 */
.L_x_177:
[----:B---3--:R-:W-:Y:S01]  /*c280*/  IADD3 R9, PT, PT, R12, R14, RZ ;  /* 0x0000000e0c097210 */ /* 0x008fe20007ffe0ff */
[----:B------:R-:W-:-:S04]  /*c290*/  IMAD R11, R13, R7, R14 ;  /* 0x000000070d0b7224 */ /* 0x000fc800078e020e */
[----:B------:R-:W-:-:S04]  /*c2a0*/  IMAD.WIDE.U32 R8, R9, 0x4, R24 ;  /* 0x0000000409087825 */ /* 0x000fc800078e0018 */
[----:B------:R-:W-:Y:S01]  /*c2b0*/  IMAD.WIDE R10, R11, 0x4, R24 ;  /* 0x000000040b0a7825 */ /* 0x000fe200078e0218 */
[----:B------:R-:W3:Y:S04]  /*c2c0*/  LDG.E R21, desc[UR36][R8.64] ;  /* 0x0000002408157981 */ /* 0x000ee8000c1e1900 */
[----:B------:R-:W4:Y:S04]  /*c2d0*/  LDG.E R15, desc[UR36][R10.64] ;  /* 0x000000240a0f7981 */ /* 0x000f28000c1e1900 */
[----:B---3--:R0:W-:Y:S04]  /*c2e0*/  STG.E desc[UR36][R10.64], R21 ;  /* 0x000000150a007986 */ /* 0x0081e8000c101924 */
[----:B----4-:R3:W-:Y:S04]  /*c2f0*/  STG.E desc[UR36][R8.64], R15 ;  /* 0x0000000f08007986 */ /* 0x0107e8000c101924 */
[----:B------:R-:W4:Y:S04]  /*c300*/  LDG.E R31, desc[UR36][R8.64+0x4] ;  /* 0x00000424081f7981 */ /* 0x000f28000c1e1900 */
[----:B------:R-:W5:Y:S04]  /*c310*/  LDG.E R27, desc[UR36][R10.64+0x4] ;  /* 0x000004240a1b7981 */ /* 0x000f68000c1e1900 */
[----:B----4-:R4:W-:Y:S04]  /*c320*/  STG.E desc[UR36][R10.64+0x4], R31 ;  /* 0x0000041f0a007986 */ /* 0x0109e8000c101924 */
[----:B-----5:R5:W-:Y:S04]  /*c330*/  STG.E desc[UR36][R8.64+0x4], R27 ;  /* 0x0000041b08007986 */ /* 0x020be8000c101924 */
[----:B------:R-:W2:Y:S04]  /*c340*/  LDG.E R35, desc[UR36][R8.64+0x8] ;  /* 0x0000082408237981 */ /* 0x000ea8000c1e1900 */
[----:B------:R-:W3:Y:S04]  /*c350*/  LDG.E R33, desc[UR36][R10.64+0x8] ;  /* 0x000008240a217981 */ /* 0x000ee8000c1e1900 */
[----:B--2---:R2:W-:Y:S04]  /*c360*/  STG.E desc[UR36][R10.64+0x8], R35 ;  /* 0x000008230a007986 */ /* 0x0045e8000c101924 */
[----:B---3--:R3:W-:Y:S04]  /*c370*/  STG.E desc[UR36][R8.64+0x8], R33 ;  /* 0x0000082108007986 */ /* 0x0087e8000c101924 */
[----:B------:R-:W4:Y:S04]  /*c380*/  LDG.E R37, desc[UR36][R8.64+0xc] ;  /* 0x00000c2408257981 */ /* 0x000f28000c1e1900 */
[----:B0-----:R-:W5:Y:S04]  /*c390*/  LDG.E R21, desc[UR36][R10.64+0xc] ;  /* 0x00000c240a157981 */ /* 0x001f68000c1e1900 */
[----:B----4-:R0:W-:Y:S04]  /*c3a0*/  STG.E desc[UR36][R10.64+0xc], R37 ;  /* 0x00000c250a007986 */ /* 0x0101e8000c101924 */
[----:B-----5:R4:W-:Y:S04]  /*c3b0*/  STG.E desc[UR36][R8.64+0xc], R21 ;  /* 0x00000c1508007986 */ /* 0x0209e8000c101924 */
[----:B------:R-:W5:Y:S04]  /*c3c0*/  LDG.E R39, desc[UR36][R8.64+0x10] ;  /* 0x0000102408277981 */ /* 0x000f68000c1e1900 */
[----:B------:R-:W2:Y:S04]  /*c3d0*/  LDG.E R15, desc[UR36][R10.64+0x10] ;  /* 0x000010240a0f7981 */ /* 0x000ea8000c1e1900 */
[----:B-----5:R5:W-:Y:S04]  /*c3e0*/  STG.E desc[UR36][R10.64+0x10], R39 ;  /* 0x000010270a007986 */ /* 0x020be8000c101924 */
[----:B--2---:R2:W-:Y:S04]  /*c3f0*/  STG.E desc[UR36][R8.64+0x10], R15 ;  /* 0x0000100f08007986 */ /* 0x0045e8000c101924 */
[----:B------:R-:W3:Y:S04]  /*c400*/  LDG.E R31, desc[UR36][R8.64+0x14] ;  /* 0x00001424081f7981 */ /* 0x000ee8000c1e1900 */
[----:B------:R-:W4:Y:S04]  /*c410*/  LDG.E R27, desc[UR36][R10.64+0x14] ;  /* 0x000014240a1b7981 */ /* 0x000f28000c1e1900 */
[----:B---3--:R3:W-:Y:S04]  /*c420*/  STG.E desc[UR36][R10.64+0x14], R31 ;  /* 0x0000141f0a007986 */ /* 0x0087e8000c101924 */
[----:B----4-:R4:W-:Y:S04]  /*c430*/  STG.E desc[UR36][R8.64+0x14], R27 ;  /* 0x0000141b08007986 */ /* 0x0109e8000c101924 */
[----:B------:R-:W5:Y:S04]  /*c440*/  LDG.E R35, desc[UR36][R8.64+0x18] ;  /* 0x0000182408237981 */ /* 0x000f68000c1e1900 */
[----:B------:R-:W2:Y:S04]  /*c450*/  LDG.E R33, desc[UR36][R10.64+0x18] ;  /* 0x000018240a217981 */ /* 0x000ea8000c1e1900 */
[----:B-----5:R5:W-:Y:S04]  /*c460*/  STG.E desc[UR36][R10.64+0x18], R35 ;  /* 0x000018230a007986 */ /* 0x020be8000c101924 */
[----:B--2---:R2:W-:Y:S04]  /*c470*/  STG.E desc[UR36][R8.64+0x18], R33 ;  /* 0x0000182108007986 */ /* 0x0045e8000c101924 */
[----:B0-----:R-:W3:Y:S04]  /*c480*/  LDG.E R37, desc[UR36][R8.64+0x1c] ;  /* 0x00001c2408257981 */ /* 0x001ee8000c1e1900 */
        /* <DEDUP_REMOVED lines=12> */
[----:B------:R-:W5:Y:S04]  /*c550*/  LDG.E R33, desc[UR36][R10.64+0x28] ;  /* 0x000028240a217981 */ /* 0x000f68000c1e1900 */
[----:B----4-:R4:W-:Y:S04]  /*c560*/  STG.E desc[UR36][R10.64+0x28], R35 ;  /* 0x000028230a007986 */ /* 0x0109e8000c101924 */
[----:B-----5:R5:W-:Y:S04]  /*c570*/  STG.E desc[UR36][R8.64+0x28], R33 ;  /* 0x0000282108007986 */ /* 0x020be8000c101924 */
[----:B0-----:R-:W2:Y:S04]  /*c580*/  LDG.E R37, desc[UR36][R8.64+0x2c] ;  /* 0x00002c2408257981 */ /* 0x001ea8000c1e1900 */
[----:B------:R-:W3:Y:S04]  /*c590*/  LDG.E R21, desc[UR36][R10.64+0x2c] ;  /* 0x00002c240a157981 */ /* 0x000ee8000c1e1900 */
[----:B--2---:R0:W-:Y:S04]  /*c5a0*/  STG.E desc[UR36][R10.64+0x2c], R37 ;  /* 0x00002c250a007986 */ /* 0x0041e8000c101924 */
[----:B---3--:R2:W-:Y:S04]  /*c5b0*/  STG.E desc[UR36][R8.64+0x2c], R21 ;  /* 0x00002c1508007986 */ /* 0x0085e8000c101924 */
        /* <DEDUP_REMOVED lines=8> */
[----:B------:R-:W4:Y:S04]  /*c640*/  LDG.E R35, desc[UR36][R8.64+0x38] ;  /* 0x0000382408237981 */ /* 0x000f28000c1e1900 */
[----:B------:R-:W5:Y:S04]  /*c650*/  LDG.E R33, desc[UR36][R10.64+0x38] ;  /* 0x000038240a217981 */ /* 0x000f68000c1e1900 */
[----:B----4-:R3:W-:Y:S04]  /*c660*/  STG.E desc[UR36][R10.64+0x38], R35 ;  /* 0x000038230a007986 */ /* 0x0107e8000c101924 */
[----:B-----5:R3:W-:Y:S04]  /*c670*/  STG.E desc[UR36][R8.64+0x38], R33 ;  /* 0x0000382108007986 */ /* 0x0207e8000c101924 */
[----:B0-----:R-:W4:Y:S04]  /*c680*/  LDG.E R37, desc[UR36][R8.64+0x3c] ;  /* 0x00003c2408257981 */ /* 0x001f28000c1e1900 */
[----:B--2---:R-:W2:Y:S01]  /*c690*/  LDG.E R21, desc[UR36][R10.64+0x3c] ;  /* 0x00003c240a157981 */ /* 0x004ea2000c1e1900 */
[----:B------:R-:W-:-:S04]  /*c6a0*/  IADD3 R14, PT, PT, R14, 0x10, RZ ;  /* 0x000000100e0e7810 */ /* 0x000fc80007ffe0ff */
[----:B------:R-:W-:Y:S01]  /*c6b0*/  ISETP.NE.AND P3, PT, R14, R2, PT ;  /* 0x000000020e00720c */ /* 0x000fe20003f65270 */
[----:B----4-:R3:W-:Y:S04]  /*c6c0*/  STG.E desc[UR36][R10.64+0x3c], R37 ;  /* 0x00003c250a007986 */ /* 0x0107e8000c101924 */
[----:B--2---:R3:W-:Y:S08]  /*c6d0*/  STG.E desc[UR36][R8.64+0x3c], R21 ;  /* 0x00003c1508007986 */ /* 0x0047f0000c101924 */
[----:B------:R-:W-:Y:S05]  /*c6e0*/  @P3 BRA `(.L_x_177) ;  /* 0xfffffff800e43947 */ /* 0x000fea000383ffff */
[----:B------:R-:W-:Y:S05]  /*c6f0*/  BSYNC.RECONVERGENT B3 ;  /* 0x0000000000037941 */ /* 0x000fea0003800200 */
.L_x_176:
[----:B------:R-:W-:-:S07]  /*c700*/  IMAD.MOV.U32 R20, RZ, RZ, R2 ;  /* 0x000000ffff147224 */ /* 0x000fce00078e0002 */
.L_x_175:
[----:B------:R-:W-:Y:S05]  /*c710*/  BSYNC.RECONVERGENT B2 ;  /* 0x0000000000027941 */ /* 0x000fea0003800200 */
.L_x_174:
[----:B------:R-:W-:-:S13]  /*c720*/  ISETP.NE.AND P3, PT, R28, RZ, PT ;  /* 0x000000ff1c00720c */ /* 0x000fda0003f65270 */
[----:B------:R-:W-:Y:S05]  /*c730*/  @!P3 BRA `(.L_x_173) ;  /* 0x000000040090b947 */ /* 0x000fea0003800000 */
[----:B------:R-:W-:Y:S01]  /*c740*/  BSSY.RECONVERGENT B2, `(.L_x_178) ;  /* 0x000002c000027945 */ /* 0x000fe20003800200 */
[----:B------:R-:W-:-:S03]  /*c750*/  ISETP.NE.AND P3, PT, R29, RZ, PT ;  /* 0x000000ff1d00720c */ /* 0x000fc60003f65270 */
[----:B------:R-:W-:Y:S10]  /*c760*/  @!P2 BRA `(.L_x_179) ;  /* 0x0000000000a4a947 */ /* 0x000ff40003800000 */
[----:B0--3--:R-:W-:Y:S01]  /*c770*/  IADD3 R11, PT, PT, R12, R20, RZ ;  /* 0x000000140c0b7210 */ /* 0x009fe20007ffe0ff */
[----:B------:R-:W-:-:S04]  /*c780*/  IMAD R9, R13, R7, R20 ;  /* 0x000000070d097224 */ /* 0x000fc800078e0214 */
[----:B------:R-:W-:-:S04]  /*c790*/  IMAD.WIDE.U32 R10, R11, 0x4, R24 ;  /* 0x000000040b0a7825 */ /* 0x000fc800078e0018 */
[----:B------:R-:W-:Y:S01]  /*c7a0*/  IMAD.WIDE R8, R9, 0x4, R24 ;  /* 0x0000000409087825 */ /* 0x000fe200078e0218 */
[----:B------:R-:W3:Y:S04]  /*c7b0*/  LDG.E R27, desc[UR36][R10.64] ;  /* 0x000000240a1b7981 */ /* 0x000ee8000c1e1900 */
[----:B------:R-:W4:Y:S01]  /*c7c0*/  LDG.E R21, desc[UR36][R8.64] ;  /* 0x0000002408157981 */ /* 0x000f22000c1e1900 */
[----:B------:R-:W-:-:S04]  /*c7d0*/  IADD3 R15, P4, PT, R12, R20, RZ ;  /* 0x000000140c0f7210 */ /* 0x000fc80007f9e0ff */
[----:B------:R-:W-:Y:S02]  /*c7e0*/  IADD3.X R26, PT, PT, RZ, RZ, RZ, P4, !PT ;  /* 0x000000ffff1a7210 */ /* 0x000fe400027fe4ff */
[----:B------:R-:W-:-:S04]  /*c7f0*/  LEA R14, P4, R15, R24, 0x2 ;  /* 0x000000180f0e7211 */ /* 0x000fc800078810ff */
[----:B------:R-:W-:Y:S01]  /*c800*/  LEA.HI.X R15, R15, R25, R26, 0x2, P4 ;  /* 0x000000190f0f7211 */ /* 0x000fe200020f141a */
[----:B---3--:R0:W-:Y:S04]  /*c810*/  STG.E desc[UR36][R8.64], R27 ;  /* 0x0000001b08007986 */ /* 0x0081e8000c101924 */
[----:B----4-:R3:W-:Y:S04]  /*c820*/  STG.E desc[UR36][R10.64], R21 ;  /* 0x000000150a007986 */ /* 0x0107e8000c101924 */
[----:B------:R-:W4:Y:S04]  /*c830*/  LDG.E R33, desc[UR36][R14.64+0x4] ;  /* 0x000004240e217981 */ /* 0x000f28000c1e1900 */
[----:B------:R-:W5:Y:S04]  /*c840*/  LDG.E R31, desc[UR36][R8.64+0x4] ;  /* 0x00000424081f7981 */ /* 0x000f68000c1e1900 */
[----:B----4-:R4:W-:Y:S04]  /*c850*/  STG.E desc[UR36][R8.64+0x4], R33 ;  /* 0x0000042108007986 */ /* 0x0109e8000c101924 */
[----:B-----5:R5:W-:Y:S04]  /*c860*/  STG.E desc[UR36][R14.64+0x4], R31 ;  /* 0x0000041f0e007986 */ /* 0x020be8000c101924 */
[----:B--2---:R-:W2:Y:S04]  /*c870*/  LDG.E R37, desc[UR36][R14.64+0x8] ;  /* 0x000008240e257981 */ /* 0x004ea8000c1e1900 */
[----:B------:R-:W3:Y:S04]  /*c880*/  LDG.E R35, desc[UR36][R8.64+0x8] ;  /* 0x0000082408237981 */ /* 0x000ee8000c1e1900 */
[----:B--2---:R2:W-:Y:S04]  /*c890*/  STG.E desc[UR36][R8.64+0x8], R37 ;  /* 0x0000082508007986 */ /* 0x0045e8000c101924 */
[----:B---3--:R3:W-:Y:S04]  /*c8a0*/  STG.E desc[UR36][R14.64+0x8], R35 ;  /* 0x000008230e007986 */ /* 0x0087e8000c101924 */
[----:B------:R-:W4:Y:S04]  /*c8b0*/  LDG.E R39, desc[UR36][R14.64+0xc] ;  /* 0x00000c240e277981 */ /* 0x000f28000c1e1900 */
[----:B0-----:R-:W5:Y:S04]  /*c8c0*/  LDG.E R27, desc[UR36][R8.64+0xc] ;  /* 0x00000c24081b7981 */ /* 0x001f68000c1e1900 */
[----:B----4-:R-:W-:Y:S04]  /*c8d0*/  STG.E desc[UR36][R8.64+0xc], R39 ;  /* 0x00000c2708007986 */ /* 0x010fe8000c101924 */
[----:B-----5:R0:W-:Y:S04]  /*c8e0*/  STG.E desc[UR36][R14.64+0xc], R27 ;  /* 0x00000c1b0e007986 */ /* 0x0201e8000c101924 */
[----:B------:R-:W4:Y:S04]  /*c8f0*/  LDG.E R21, desc[UR36][R14.64+0x10] ;  /* 0x000010240e157981 */ /* 0x000f28000c1e1900 */
[----:B------:R-:W5:Y:S04]  /*c900*/  LDG.E R11, desc[UR36][R8.64+0x10] ;  /* 0x00001024080b7981 */ /* 0x000f68000c1e1900 */
[----:B----4-:R4:W-:Y:S04]  /*c910*/  STG.E desc[UR36][R8.64+0x10], R21 ;  /* 0x0000101508007986 */ /* 0x0109e8000c101924 */
[----:B-----5:R0:W-:Y:S04]  /*c920*/  STG.E desc[UR36][R14.64+0x10], R11 ;  /* 0x0000100b0e007986 */ /* 0x0201e8000c101924 */
[----:B------:R-:W5:Y:S04]  /*c930*/  LDG.E R33, desc[UR36][R14.64+0x14] ;  /* 0x000014240e217981 */ /* 0x000f68000c1e1900 */
[----:B------:R-:W2:Y:S04]  /*c940*/  LDG.E R31, desc[UR36][R8.64+0x14] ;  /* 0x00001424081f7981 */ /* 0x000ea8000c1e1900 */
[----:B-----5:R0:W-:Y:S04]  /*c950*/  STG.E desc[UR36][R8.64+0x14], R33 ;  /* 0x0000142108007986 */ /* 0x0201e8000c101924 */
[----:B--2---:R2:W-:Y:S04]  /*c960*/  STG.E desc[UR36][R14.64+0x14], R31 ;  /* 0x0000141f0e007986 */ /* 0x0045e8000c101924 */
[----:B------:R-:W5:Y:S04]  /*c970*/  LDG.E R37, desc[UR36][R14.64+0x18] ;  /* 0x000018240e257981 */ /* 0x000f68000c1e1900 */
[----:B---3--:R-:W3:Y:S04]  /*c980*/  LDG.E R35, desc[UR36][R8.64+0x18] ;  /* 0x0000182408237981 */ /* 0x008ee8000c1e1900 */
[----:B-----5:R2:W-:Y:S04]  /*c990*/  STG.E desc[UR36][R8.64+0x18], R37 ;  /* 0x0000182508007986 */ /* 0x0205e8000c101924 */
[----:B---3--:R2:W-:Y:S04]  /*c9a0*/  STG.E desc[UR36][R14.64+0x18], R35 ;  /* 0x000018230e007986 */ /* 0x0085e8000c101924 */
[----:B0-----:R-:W3:Y:S04]  /*c9b0*/  LDG.E R27, desc[UR36][R14.64+0x1c] ;  /* 0x00001c240e1b7981 */ /* 0x001ee8000c1e1900 */
[----:B----4-:R-:W4:Y:S01]  /*c9c0*/  LDG.E R21, desc[UR36][R8.64+0x1c] ;  /* 0x00001c2408157981 */ /* 0x010f22000c1e1900 */
[----:B------:R-:W-:-:S03]  /*c9d0*/  IADD3 R20, PT, PT, R20, 0x8, RZ ;  /* 0x0000000814147810 */ /* 0x000fc60007ffe0ff */
[----:B---3--:R2:W-:Y:S04]  /*c9e0*/  STG.E desc[UR36][R8.64+0x1c], R27 ;  /* 0x00001c1b08007986 */ /* 0x0085e8000c101924 */
[----:B----4-:R2:W-:Y:S02]  /*c9f0*/  STG.E desc[UR36][R14.64+0x1c], R21 ;  /* 0x00001c150e007986 */ /* 0x0105e4000c101924 */
.L_x_179:
[----:B------:R-:W-:Y:S05]  /*ca00*/  BSYNC.RECONVERGENT B2 ;  /* 0x0000000000027941 */ /* 0x000fea0003800200 */
.L_x_178:
[----:B------:R-:W-:Y:S05]  /*ca10*/  @!P3 BRA `(.L_x_173) ;  /* 0x0000000000d8b947 */ /* 0x000fea0003800000 */
[----:B------:R-:W-:Y:S01]  /*ca20*/  BSSY.RECONVERGENT B2, `(.L_x_180) ;  /* 0x000001c000027945 */ /* 0x000fe20003800200 */
[----:B------:R-:W-:-:S03]  /*ca30*/  ISETP.NE.AND P3, PT, R30, RZ, PT ;  /* 0x000000ff1e00720c */ /* 0x000fc60003f65270 */
[----:B------:R-:W-:Y:S10]  /*ca40*/  @!P1 BRA `(.L_x_181) ;  /* 0x0000000000649947 */ /* 0x000ff40003800000 */
[----:B0--3--:R-:W-:Y:S01]  /*ca50*/  IADD3 R11, PT, PT, R12, R20, RZ ;  /* 0x000000140c0b7210 */ /* 0x009fe20007ffe0ff */
[----:B--2---:R-:W-:-:S04]  /*ca60*/  IMAD R9, R13, R7, R20 ;  /* 0x000000070d097224 */ /* 0x004fc800078e0214 */
[----:B------:R-:W-:-:S04]  /*ca70*/  IMAD.WIDE.U32 R10, R11, 0x4, R24 ;  /* 0x000000040b0a7825 */ /* 0x000fc800078e0018 */
[----:B------:R-:W-:Y:S01]  /*ca80*/  IMAD.WIDE R8, R9, 0x4, R24 ;  /* 0x0000000409087825 */ /* 0x000fe200078e0218 */
[----:B------:R-:W2:Y:S04]  /*ca90*/  LDG.E R27, desc[UR36][R10.64] ;  /* 0x000000240a1b7981 */ /* 0x000ea8000c1e1900 */
[----:B------:R-:W3:Y:S01]  /*caa0*/  LDG.E R21, desc[UR36][R8.64] ;  /* 0x0000002408157981 */ /* 0x000ee2000c1e1900 */
[----:B------:R-:W-:-:S05]  /*cab0*/  IADD3 R15, P4, PT, R12, R20, RZ ;  /* 0x000000140c0f7210 */ /* 0x000fca0007f9e0ff */
[----:B------:R-:W-:Y:S01]  /*cac0*/  IMAD.X R26, RZ, RZ, RZ, P4 ;  /* 0x000000ffff1a7224 */ /* 0x000fe200020e06ff */
[----:B------:R-:W-:-:S04]  /*cad0*/  LEA R14, P4, R15, R24, 0x2 ;  /* 0x000000180f0e7211 */ /* 0x000fc800078810ff */
[----:B------:R-:W-:Y:S01]  /*cae0*/  LEA.HI.X R15, R15, R25, R26, 0x2, P4 ;  /* 0x000000190f0f7211 */ /* 0x000fe200020f141a */
[----:B--2---:R0:W-:Y:S04]  /*caf0*/  STG.E desc[UR36][R8.64], R27 ;  /* 0x0000001b08007986 */ /* 0x0041e8000c101924 */
[----:B---3--:R4:W-:Y:S04]  /*cb00*/  STG.E desc[UR36][R10.64], R21 ;  /* 0x000000150a007986 */ /* 0x0089e8000c101924 */
[----:B------:R-:W2:Y:S04]  /*cb10*/  LDG.E R33, desc[UR36][R14.64+0x4] ;  /* 0x000004240e217981 */ /* 0x000ea8000c1e1900 */
[----:B------:R-:W3:Y:S04]  /*cb20*/  LDG.E R31, desc[UR36][R8.64+0x4] ;  /* 0x00000424081f7981 */ /* 0x000ee8000c1e1900 */
[----:B--2---:R4:W-:Y:S04]  /*cb30*/  STG.E desc[UR36][R8.64+0x4], R33 ;  /* 0x0000042108007986 */ /* 0x0049e8000c101924 */
[----:B---3--:R4:W-:Y:S04]  /*cb40*/  STG.E desc[UR36][R14.64+0x4], R31 ;  /* 0x0000041f0e007986 */ /* 0x0089e8000c101924 */
[----:B------:R-:W2:Y:S04]  /*cb50*/  LDG.E R37, desc[UR36][R14.64+0x8] ;  /* 0x000008240e257981 */ /* 0x000ea8000c1e1900 */
[----:B------:R-:W3:Y:S04]  /*cb60*/  LDG.E R35, desc[UR36][R8.64+0x8] ;  /* 0x0000082408237981 */ /* 0x000ee8000c1e1900 */
[----:B--2---:R4:W-:Y:S04]  /*cb70*/  STG.E desc[UR36][R8.64+0x8], R37 ;  /* 0x0000082508007986 */ /* 0x0049e8000c101924 */
[----:B---3--:R4:W-:Y:S04]  /*cb80*/  STG.E desc[UR36][R14.64+0x8], R35 ;  /* 0x000008230e007986 */ /* 0x0089e8000c101924 */
[----:B------:R-:W2:Y:S04]  /*cb90*/  LDG.E R39, desc[UR36][R14.64+0xc] ;  /* 0x00000c240e277981 */ /* 0x000ea8000c1e1900 */
[----:B0-----:R-:W3:Y:S01]  /*cba0*/  LDG.E R27, desc[UR36][R8.64+0xc] ;  /* 0x00000c24081b7981 */ /* 0x001ee2000c1e1900 */
[----:B------:R-:W-:-:S03]  /*cbb0*/  IADD3 R20, PT, PT, R20, 0x4, RZ ;  /* 0x0000000414147810 */ /* 0x000fc60007ffe0ff */
[----:B--2---:R4:W-:Y:S04]  /*cbc0*/  STG.E desc[UR36][R8.64+0xc], R39 ;  /* 0x00000c2708007986 */ /* 0x0049e8000c101924 */
[----:B---3--:R4:W-:Y:S02]  /*cbd0*/  STG.E desc[UR36][R14.64+0xc], R27 ;  /* 0x00000c1b0e007986 */ /* 0x0089e4000c101924 */
.L_x_181:
[----:B------:R-:W-:Y:S05]  /*cbe0*/  BSYNC.RECONVERGENT B2 ;  /* 0x0000000000027941 */ /* 0x000fea0003800200 */
.L_x_180:
[----:B------:R-:W-:Y:S05]  /*cbf0*/  @!P3 BRA `(.L_x_173) ;  /* 0x000000000060b947 */ /* 0x000fea0003800000 */
[----:B0-234-:R-:W-:Y:S01]  /*cc00*/  IADD3 R9, PT, PT, R12, R20, RZ ;  /* 0x000000140c097210 */ /* 0x01dfe20007ffe0ff */
[----:B------:R-:W-:-:S04]  /*cc10*/  IMAD R11, R13, R7, R20 ;  /* 0x000000070d0b7224 */ /* 0x000fc800078e0214 */
[----:B------:R-:W-:-:S04]  /*cc20*/  IMAD.WIDE.U32 R8, R9, 0x4, R24 ;  /* 0x0000000409087825 */ /* 0x000fc800078e0018 */
[----:B------:R-:W-:Y:S01]  /*cc30*/  IMAD.WIDE R10, R11, 0x4, R24 ;  /* 0x000000040b0a7825 */ /* 0x000fe200078e0218 */
[----:B------:R-:W2:Y:S04]  /*cc40*/  LDG.E R13, desc[UR36][R8.64] ;  /* 0x00000024080d7981 */ /* 0x000ea8000c1e1900 */
[----:B------:R-:W3:Y:S01]  /*cc50*/  LDG.E R7, desc[UR36][R10.64] ;  /* 0x000000240a077981 */ /* 0x000ee2000c1e1900 */
[----:B------:R-:W-:-:S03]  /*cc60*/  ISETP.NE.AND P3, PT, R30, 0x1, PT ;  /* 0x000000011e00780c */ /* 0x000fc60003f65270 */
[----:B--2---:R0:W-:Y:S04]  /*cc70*/  STG.E desc[UR36][R10.64], R13 ;  /* 0x0000000d0a007986 */ /* 0x0041e8000c101924 */
[----:B---3--:R0:W-:Y:S06]  /*cc80*/  STG.E desc[UR36][R8.64], R7 ;  /* 0x0000000708007986 */ /* 0x0081ec000c101924 */
[----:B------:R-:W-:Y:S05]  /*cc90*/  @!P3 BRA `(.L_x_173) ;  /* 0x000000000038b947 */ /* 0x000fea0003800000 */
[----:B0-----:R-:W-:-:S04]  /*cca0*/  IADD3 R7, P3, PT, R12, R20, RZ ;  /* 0x000000140c077210 */ /* 0x001fc80007f7e0ff */
[----:B------:R-:W-:Y:S02]  /*ccb0*/  IADD3.X R9, PT, PT, RZ, RZ, RZ, P3, !PT ;  /* 0x000000ffff097210 */ /* 0x000fe40001ffe4ff */
[----:B------:R-:W-:-:S04]  /*ccc0*/  LEA R8, P3, R7, R24, 0x2 ;  /* 0x0000001807087211 */ /* 0x000fc800078610ff */
[----:B------:R-:W-:Y:S02]  /*ccd0*/  LEA.HI.X R9, R7, R25, R9, 0x2, P3 ;  /* 0x0000001907097211 */ /* 0x000fe400018f1409 */
[----:B------:R-:W2:Y:S04]  /*cce0*/  LDG.E R7, desc[UR36][R10.64+0x4] ;  /* 0x000004240a077981 */ /* 0x000ea8000c1e1900 */
[----:B------:R-:W3:Y:S01]  /*ccf0*/  LDG.E R13, desc[UR36][R8.64+0x4] ;  /* 0x00000424080d7981 */ /* 0x000ee2000c1e1900 */
[----:B------:R-:W-:-:S03]  /*cd00*/  ISETP.NE.AND P3, PT, R30, 0x2, PT ;  /* 0x000000021e00780c */ /* 0x000fc60003f65270 */
[----:B---3--:R0:W-:Y:S04]  /*cd10*/  STG.E desc[UR36][R10.64+0x4], R13 ;  /* 0x0000040d0a007986 */ /* 0x0081e8000c101924 */
[----:B--2---:R0:W-:Y:S06]  /*cd20*/  STG.E desc[UR36][R8.64+0x4], R7 ;  /* 0x0000040708007986 */ /* 0x0041ec000c101924 */
[----:B------:R-:W-:Y:S05]  /*cd30*/  @!P3 BRA `(.L_x_173) ;  /* 0x000000000010b947 */ /* 0x000fea0003800000 */
[----:B0-----:R-:W2:Y:S04]  /*cd40*/  LDG.E R13, desc[UR36][R8.64+0x8] ;  /* 0x00000824080d7981 */ /* 0x001ea8000c1e1900 */
[----:B------:R-:W3:Y:S04]  /*cd50*/  LDG.E R7, desc[UR36][R10.64+0x8] ;  /* 0x000008240a077981 */ /* 0x000ee8000c1e1900 */
[----:B--2---:R0:W-:Y:S04]  /*cd60*/  STG.E desc[UR36][R10.64+0x8], R13 ;  /* 0x0000080d0a007986 */ /* 0x0041e8000c101924 */
[----:B---3--:R0:W-:Y:S02]  /*cd70*/  STG.E desc[UR36][R8.64+0x8], R7 ;  /* 0x0000080708007986 */ /* 0x0081e4000c101924 */
.L_x_173:
[----:B------:R-:W-:Y:S05]  /*cd80*/  BSYNC.RECONVERGENT B1 ;  /* 0x0000000000017941 */ /* 0x000fea0003800200 */
.L_x_172:
[----:B------:R-:W-:Y:S01]  /*cd90*/  IADD3 R6, PT, PT, R6, 0x1, RZ ;  /* 0x0000000106067810 */ /* 0x000fe20007ffe0ff */
[----:B------:R-:W-:Y:S01]  /*cda0*/  VIADD R5, R5, 0x1 ;  /* 0x0000000105057836 */ /* 0x000fe20000000000 */
[----:B------:R-:W-:Y:S06]  /*cdb0*/  @P0 BRA `(.L_x_182) ;  /* 0xffffffe400900947 */ /* 0x000fec000383ffff */
.L_x_161:
[----:B------:R-:W-:Y:S05]  /*cdc0*/  BSYNC.RECONVERGENT B0 ;  /* 0x0000000000007941 */ /* 0x000fea0003800200 */
.L_x_160:
[----:B------:R-:W-:Y:S02]  /*cdd0*/  MOV R2, 0x8 ;  /* 0x0000000800027802 */ /* 0x000fe40000000f00 */
[----:B------:R-:W-:Y:S02]  /*cde0*/  MOV R4, R18 ;  /* 0x0000001200047202 */ /* 0x000fe40000000f00 */
[----:B0-----:R0:W0:Y:S01]  /*cdf0*/  LDC.64 R6, c[0x4][R2] ;  /* 0x0100000002067b82 */ /* 0x0010220000000a00 */
[----:B------:R-:W-:-:S07]  /*ce00*/  MOV R5, R19 ;  /* 0x0000001300057202 */ /* 0x000fce0000000f00 */
[----:B--234-:R-:W-:-:S07]  /*ce10*/  LEPC R20, `(.L_x_183) ;  /* 0x000000001014794e */ /* 0x01cfce0000000000 */
[----:B01----:R-:W-:Y:S05]  /*ce20*/  CALL.ABS.NOINC R6 ;  /* 0x0000000006007343 */ /* 0x003fea0003c00000 */
.L_x_183:
[----:B------:R-:W0:Y:S01]  /*ce30*/  LDC.64 R2, c[0x4][R2] ;  /* 0x0100000002027b82 */ /* 0x000e220000000a00 */
[----:B------:R-:W-:Y:S02]  /*ce40*/  MOV R4, R16 ;  /* 0x0000001000047202 */ /* 0x000fe40000000f00 */
[----:B------:R-:W-:-:S07]  /*ce50*/  MOV R5, R17 ;  /* 0x0000001100057202 */ /* 0x000fce0000000f00 */
[----:B------:R-:W-:-:S07]  /*ce60*/  LEPC R20, `(.L_x_184) ;  /* 0x000000001014794e */ /* 0x000fce0000000000 */
[----:B0-----:R-:W-:Y:S05]  /*ce70*/  CALL.ABS.NOINC R2 ;  /* 0x0000000002007343 */ /* 0x001fea0003c00000 */
.L_x_184:
[----:B------:R-:W-:Y:S05]  /*ce80*/  EXIT ;  /* 0x000000000000794d */ /* 0x000fea0003800000 */
        .weak           $__internal_0_$__cuda_sm20_dblrcp_rn_slowpath_v3
        .type           $__internal_0_$__cuda_sm20_dblrcp_rn_slowpath_v3,@function
        .size           $__internal_0_$__cuda_sm20_dblrcp_rn_slowpath_v3,($__internal_1_$__cuda_sm20_div_rn_f64_full - $__internal_0_$__cuda_sm20_dblrcp_rn_slowpath_v3)
$__internal_0_$__cuda_sm20_dblrcp_rn_slowpath_v3:
[----:B------:R-:W-:Y:S01]  /*ce90*/  IMAD.MOV.U32 R36, RZ, RZ, R46 ;  /* 0x000000ffff247224 */ /* 0x000fe200078e002e */
[----:B------:R-:W-:Y:S01]  /*cea0*/  MOV R37, R47 ;  /* 0x0000002f00257202 */ /* 0x000fe20000000f00 */
[----:B------:R-:W-:Y:S05]  /*ceb0*/  BSSY.RECONVERGENT B7, `(.L_x_185) ;  /* 0x0000024000077945 */ /* 0x000fea0003800200 */
[----:B------:R-:W-:-:S14]  /*cec0*/  DSETP.GTU.AND P0, PT, |R36|, +INF , PT ;  /* 0x7ff000002400742a */ /* 0x000fdc0003f0c200 */
[----:B------:R-:W-:Y:S05]  /*ced0*/  @P0 BRA `(.L_x_186) ;  /* 0x00000000007c0947 */ /* 0x000fea0003800000 */
[----:B------:R-:W-:-:S04]  /*cee0*/  LOP3.LUT R39, R47, 0x7fffffff, RZ, 0xc0, !PT ;  /* 0x7fffffff2f277812 */ /* 0x000fc800078ec0ff */
[----:B------:R-:W-:-:S04]  /*cef0*/  IADD3 R38, PT, PT, R39, -0x1, RZ ;  /* 0xffffffff27267810 */ /* 0x000fc80007ffe0ff */
[----:B------:R-:W-:-:S13]  /*cf00*/  ISETP.GE.U32.AND P0, PT, R38, 0x7fefffff, PT ;  /* 0x7fefffff2600780c */ /* 0x000fda0003f06070 */
[----:B------:R-:W-:Y:S02]  /*cf10*/  @P0 LOP3.LUT R43, R37, 0x7ff00000, RZ, 0x3c, !PT ;  /* 0x7ff00000252b0812 */ /* 0x000fe400078e3cff */
[----:B------:R-:W-:Y:S01]  /*cf20*/  @P0 MOV R42, RZ ;  /* 0x000000ff002a0202 */ /* 0x000fe20000000f00 */
[----:B------:R-:W-:Y:S06]  /*cf30*/  @P0 BRA `(.L_x_187) ;  /* 0x00000000006c0947 */ /* 0x000fec0003800000 */
[----:B------:R-:W-:-:S13]  /*cf40*/  ISETP.GE.U32.AND P0, PT, R39, 0x1000001, PT ;  /* 0x010000012700780c */ /* 0x000fda0003f06070 */
[----:B------:R-:W-:Y:S05]  /*cf50*/  @!P0 BRA `(.L_x_188) ;  /* 0x0000000000348947 */ /* 0x000fea0003800000 */
[----:B------:R-:W-:Y:S01]  /*cf60*/  IADD3 R43, PT, PT, R37, -0x3fe00000, RZ ;  /* 0xc0200000252b7810 */ /* 0x000fe20007ffe0ff */
[----:B------:R-:W-:-:S03]  /*cf70*/  IMAD.MOV.U32 R42, RZ, RZ, R36 ;  /* 0x000000ffff2a7224 */ /* 0x000fc600078e0024 */
[----:B------:R-:W0:Y:S03]  /*cf80*/  MUFU.RCP64H R41, R43 ;  /* 0x0000002b00297308 */ /* 0x000e260000001800 */
[----:B0-----:R-:W-:-:S08]  /*cf90*/  DFMA R38, -R42, R40, 1 ;  /* 0x3ff000002a26742b */ /* 0x001fd00000000128 */
[----:B------:R-:W-:-:S08]  /*cfa0*/  DFMA R38, R38, R38, R38 ;  /* 0x000000262626722b */ /* 0x000fd00000000026 */
[----:B------:R-:W-:-:S08]  /*cfb0*/  DFMA R38, R40, R38, R40 ;  /* 0x000000262826722b */ /* 0x000fd00000000028 */
[----:B------:R-:W-:-:S08]  /*cfc0*/  DFMA R40, -R42, R38, 1 ;  /* 0x3ff000002a28742b */ /* 0x000fd00000000126 */
[----:B------:R-:W-:-:S08]  /*cfd0*/  DFMA R38, R38, R40, R38 ;  /* 0x000000282626722b */ /* 0x000fd00000000026 */
[----:B------:R-:W-:-:S08]  /*cfe0*/  DMUL R38, R38, 2.2250738585072013831e-308 ;  /* 0x0010000026267828 */ /* 0x000fd00000000000 */
[----:B------:R-:W-:-:S08]  /*cff0*/  DFMA R36, -R36, R38, 1 ;  /* 0x3ff000002424742b */ /* 0x000fd00000000126 */
[----:B------:R-:W-:-:S08]  /*d000*/  DFMA R36, R36, R36, R36 ;  /* 0x000000242424722b */ /* 0x000fd00000000024 */
[----:B------:R-:W-:Y:S01]  /*d010*/  DFMA R42, R38, R36, R38 ;  /* 0x00000024262a722b */ /* 0x000fe20000000026 */
[----:B------:R-:W-:Y:S10]  /*d020*/  BRA `(.L_x_187) ;  /* 0x0000000000307947 */ /* 0x000ff40003800000 */
.L_x_188:
[----:B------:R-:W-:Y:S01]  /*d030*/  DMUL R38, R36, 8.11296384146066816958e+31 ;  /* 0x4690000024267828 */ /* 0x000fe20000000000 */
[----:B------:R-:W-:-:S05]  /*d040*/  MOV R36, R40 ;  /* 0x0000002800247202 */ /* 0x000fca0000000f00 */
[----:B------:R-:W0:Y:S02]  /*d050*/  MUFU.RCP64H R37, R39 ;  /* 0x0000002700257308 */ /* 0x000e240000001800 */
[----:B0-----:R-:W-:-:S08]  /*d060*/  DFMA R40, -R38, R36, 1 ;  /* 0x3ff000002628742b */ /* 0x001fd00000000124 */
[----:B------:R-:W-:-:S08]  /*d070*/  DFMA R40, R40, R40, R40 ;  /* 0x000000282828722b */ /* 0x000fd00000000028 */
[----:B------:R-:W-:-:S08]  /*d080*/  DFMA R40, R36, R40, R36 ;  /* 0x000000282428722b */ /* 0x000fd00000000024 */
[----:B------:R-:W-:-:S08]  /*d090*/  DFMA R36, -R38, R40, 1 ;  /* 0x3ff000002624742b */ /* 0x000fd00000000128 */
[----:B------:R-:W-:-:S08]  /*d0a0*/  DFMA R36, R40, R36, R40 ;  /* 0x000000242824722b */ /* 0x000fd00000000028 */
[----:B------:R-:W-:Y:S01]  /*d0b0*/  DMUL R42, R36, 8.11296384146066816958e+31 ;  /* 0x46900000242a7828 */ /* 0x000fe20000000000 */
[----:B------:R-:W-:Y:S10]  /*d0c0*/  BRA `(.L_x_187) ;  /* 0x0000000000087947 */ /* 0x000ff40003800000 */
.L_x_186:
[----:B------:R-:W-:Y:S02]  /*d0d0*/  LOP3.LUT R43, R37, 0x80000, RZ, 0xfc, !PT ;  /* 0x00080000252b7812 */ /* 0x000fe400078efcff */
[----:B------:R-:W-:-:S07]  /*d0e0*/  MOV R42, R36 ;  /* 0x00000024002a7202 */ /* 0x000fce0000000f00 */
.L_x_187:
[----:B------:R-:W-:Y:S05]  /*d0f0*/  BSYNC.RECONVERGENT B7 ;  /* 0x0000000000077941 */ /* 0x000fea0003800200 */
.L_x_185:
[----:B------:R-:W-:Y:S01]  /*d100*/  HFMA2 R37, -RZ, RZ, 0, 0 ;  /* 0x00000000ff257431 */ /* 0x000fe200000001ff */
[----:B------:R-:W-:-:S04]  /*d110*/  MOV R36, R44 ;  /* 0x0000002c00247202 */ /* 0x000fc80000000f00 */
[----:B------:R-:W-:Y:S05]  /*d120*/  RET.REL.NODEC R36 `(_Z2jeiiPfiS_S_) ;  /* 0xffffff2c24b47950 */ /* 0x000fea0003c3ffff */
        .weak           $__internal_1_$__cuda_sm20_div_rn_f64_full
        .type           $__internal_1_$__cuda_sm20_div_rn_f64_full,@function
        .size           $__internal_1_$__cuda_sm20_div_rn_f64_full,($__internal_2_$__cuda_sm20_dsqrt_rn_f64_mediumpath_v1 - $__internal_1_$__cuda_sm20_div_rn_f64_full)
$__internal_1_$__cuda_sm20_div_rn_f64_full:
[C---:B------:R-:W-:Y:S01]  /*d130*/  FSETP.GEU.AND P0, PT, |R39|.reuse, 1.469367938527859385e-39, PT ;  /* 0x001000002700780b */ /* 0x040fe20003f0e200 */
[----:B------:R-:W-:Y:S01]  /*d140*/  BSSY.RECONVERGENT B7, `(.L_x_189) ;  /* 0x0000056000077945 */ /* 0x000fe20003800200 */
[----:B------:R-:W-:Y:S02]  /*d150*/  LOP3.LUT R36, R39, 0x800fffff, RZ, 0xc0, !PT ;  /* 0x800fffff27247812 */ /* 0x000fe400078ec0ff */
[----:B------:R-:W-:Y:S02]  /*d160*/  MOV R46, 0x1 ;  /* 0x00000001002e7802 */ /* 0x000fe40000000f00 */
[----:B------:R-:W-:Y:S01]  /*d170*/  LOP3.LUT R37, R36, 0x3ff00000, RZ, 0xfc, !PT ;  /* 0x3ff0000024257812 */ /* 0x000fe200078efcff */
[----:B------:R-:W-:Y:S01]  /*d180*/  IMAD.MOV.U32 R36, RZ, RZ, R38 ;  /* 0x000000ffff247224 */ /* 0x000fe200078e0026 */
[C---:B------:R-:W-:Y:S02]  /*d190*/  FSETP.GEU.AND P3, PT, |R41|.reuse, 1.469367938527859385e-39, PT ;  /* 0x001000002900780b */ /* 0x040fe40003f6e200 */
[----:B------:R-:W-:-:S02]  /*d1a0*/  LOP3.LUT R55, R41, 0x7ff00000, RZ, 0xc0, !PT ;  /* 0x7ff0000029377812 */ /* 0x000fc400078ec0ff */
[----:B------:R-:W-:Y:S01]  /*d1b0*/  MOV R57, 0x1ca00000 ;  /* 0x1ca0000000397802 */ /* 0x000fe20000000f00 */
[----:B------:R-:W-:Y:S01]  /*d1c0*/  @!P0 DMUL R36, R38, 8.98846567431157953865e+307 ;  /* 0x7fe0000026248828 */ /* 0x000fe20000000000 */
[----:B------:R-:W-:-:S04]  /*d1d0*/  LOP3.LUT R58, R39, 0x7ff00000, RZ, 0xc0, !PT ;  /* 0x7ff00000273a7812 */ /* 0x000fc800078ec0ff */
[----:B------:R-:W-:Y:S01]  /*d1e0*/  ISETP.GE.U32.AND P2, PT, R55, R58, PT ;  /* 0x0000003a3700720c */ /* 0x000fe20003f46070 */
[----:B------:R-:W0:Y:S02]  /*d1f0*/  MUFU.RCP64H R47, R37 ;  /* 0x00000025002f7308 */ /* 0x000e240000001800 */
[----:B------:R-:W-:Y:S02]  /*d200*/  @!P3 LOP3.LUT R42, R39, 0x7ff00000, RZ, 0xc0, !PT ;  /* 0x7ff00000272ab812 */ /* 0x000fe400078ec0ff */
[----:B------:R-:W-:Y:S02]  /*d210*/  SEL R43, R57, 0x63400000, !P2 ;  /* 0x63400000392b7807 */ /* 0x000fe40005000000 */
[----:B------:R-:W-:Y:S02]  /*d220*/  @!P3 ISETP.GE.U32.AND P4, PT, R55, R42, PT ;  /* 0x0000002a3700b20c */ /* 0x000fe40003f86070 */
[----:B------:R-:W-:Y:S02]  /*d230*/  LOP3.LUT R43, R43, 0x800fffff, R41, 0xf8, !PT ;  /* 0x800fffff2b2b7812 */ /* 0x000fe400078ef829 */
[----:B------:R-:W-:-:S02]  /*d240*/  @!P3 MOV R48, RZ ;  /* 0x000000ff0030b202 */ /* 0x000fc40000000f00 */
[----:B------:R-:W-:Y:S01]  /*d250*/  @!P0 LOP3.LUT R58, R37, 0x7ff00000, RZ, 0xc0, !PT ;  /* 0x7ff00000253a8812 */ /* 0x000fe200078ec0ff */
[----:B0-----:R-:W-:-:S08]  /*d260*/  DFMA R44, R46, -R36, 1 ;  /* 0x3ff000002e2c742b */ /* 0x001fd00000000824 */
[----:B------:R-:W-:-:S08]  /*d270*/  DFMA R44, R44, R44, R44 ;  /* 0x0000002c2c2c722b */ /* 0x000fd0000000002c */
[----:B------:R-:W-:Y:S01]  /*d280*/  DFMA R44, R46, R44, R46 ;  /* 0x0000002c2e2c722b */ /* 0x000fe2000000002e */
[----:B------:R-:W-:-:S04]  /*d290*/  @!P3 SEL R47, R57, 0x63400000, !P4 ;  /* 0x63400000392fb807 */ /* 0x000fc80006000000 */
[----:B------:R-:W-:-:S03]  /*d2a0*/  @!P3 LOP3.LUT R42, R47, 0x80000000, R41, 0xf8, !PT ;  /* 0x800000002f2ab812 */ /* 0x000fc600078ef829 */
[----:B------:R-:W-:Y:S01]  /*d2b0*/  DFMA R46, R44, -R36, 1 ;  /* 0x3ff000002c2e742b */ /* 0x000fe20000000824 */
[----:B------:R-:W-:Y:S02]  /*d2c0*/  @!P3 LOP3.LUT R49, R42, 0x100000, RZ, 0xfc, !PT ;  /* 0x001000002a31b812 */ /* 0x000fe400078efcff */
[----:B------:R-:W-:-:S05]  /*d2d0*/  MOV R42, R40 ;  /* 0x00000028002a7202 */ /* 0x000fca0000000f00 */
[----:B------:R-:W-:Y:S02]  /*d2e0*/  DFMA R44, R44, R46, R44 ;  /* 0x0000002e2c2c722b */ /* 0x000fe4000000002c */
[----:B------:R-:W-:-:S08]  /*d2f0*/  @!P3 DFMA R42, R42, 2, -R48 ;  /* 0x400000002a2ab82b */ /* 0x000fd00000000830 */
[----:B------:R-:W-:-:S08]  /*d300*/  DMUL R46, R44, R42 ;  /* 0x0000002a2c2e7228 */ /* 0x000fd00000000000 */
[----:B------:R-:W-:-:S08]  /*d310*/  DFMA R48, R46, -R36, R42 ;  /* 0x800000242e30722b */ /* 0x000fd0000000002a */
[----:B------:R-:W-:Y:S01]  /*d320*/  DFMA R48, R44, R48, R46 ;  /* 0x000000302c30722b */ /* 0x000fe2000000002e */
[----:B------:R-:W-:Y:S01]  /*d330*/  IMAD.MOV.U32 R44, RZ, RZ, R55 ;  /* 0x000000ffff2c7224 */ /* 0x000fe200078e0037 */
[----:B------:R-:W-:-:S04]  /*d340*/  @!P3 LOP3.LUT R44, R43, 0x7ff00000, RZ, 0xc0, !PT ;  /* 0x7ff000002b2cb812 */ /* 0x000fc800078ec0ff */
[----:B------:R-:W-:-:S04]  /*d350*/  IADD3 R45, PT, PT, R44, -0x1, RZ ;  /* 0xffffffff2c2d7810 */ /* 0x000fc80007ffe0ff */
[----:B------:R-:W-:Y:S02]  /*d360*/  ISETP.GT.U32.AND P0, PT, R45, 0x7feffffe, PT ;  /* 0x7feffffe2d00780c */ /* 0x000fe40003f04070 */
[----:B------:R-:W-:-:S04]  /*d370*/  IADD3 R45, PT, PT, R58, -0x1, RZ ;  /* 0xffffffff3a2d7810 */ /* 0x000fc80007ffe0ff */
[----:B------:R-:W-:-:S13]  /*d380*/  ISETP.GT.U32.OR P0, PT, R45, 0x7feffffe, P0 ;  /* 0x7feffffe2d00780c */ /* 0x000fda0000704470 */
[----:B------:R-:W-:Y:S05]  /*d390*/  @P0 BRA `(.L_x_190) ;  /* 0x00000000006c0947 */ /* 0x000fea0003800000 */
[----:B------:R-:W-:Y:S01]  /*d3a0*/  LOP3.LUT R40, R39, 0x7ff00000, RZ, 0xc0, !PT ;  /* 0x7ff0000027287812 */ /* 0x000fe200078ec0ff */
[----:B------:R-:W-:-:S03]  /*d3b0*/  IMAD.MOV.U32 R44, RZ, RZ, RZ ;  /* 0x000000ffff2c7224 */ /* 0x000fc600078e00ff */
[CC--:B------:R-:W-:Y:S02]  /*d3c0*/  VIADDMNMX R41, R55.reuse, -R40.reuse, 0xb9600000, !PT ;  /* 0xb960000037297446 */ /* 0x0c0fe40007800928 */
[----:B------:R-:W-:Y:S02]  /*d3d0*/  ISETP.GE.U32.AND P0, PT, R55, R40, PT ;  /* 0x000000283700720c */ /* 0x000fe40003f06070 */
[----:B------:R-:W-:Y:S02]  /*d3e0*/  VIMNMX R40, PT, PT, R41, 0x46a00000, PT ;  /* 0x46a0000029287848 */ /* 0x000fe40003fe0100 */
[----:B------:R-:W-:-:S04]  /*d3f0*/  SEL R57, R57, 0x63400000, !P0 ;  /* 0x6340000039397807 */ /* 0x000fc80004000000 */
[----:B------:R-:W-:-:S04]  /*d400*/  IADD3 R40, PT, PT, -R57, R40, RZ ;  /* 0x0000002839287210 */ /* 0x000fc80007ffe1ff */
[----:B------:R-:W-:-:S06]  /*d410*/  IADD3 R45, PT, PT, R40, 0x7fe00000, RZ ;  /* 0x7fe00000282d7810 */ /* 0x000fcc0007ffe0ff */
[----:B------:R-:W-:-:S10]  /*d420*/  DMUL R46, R48, R44 ;  /* 0x0000002c302e7228 */ /* 0x000fd40000000000 */
[----:B------:R-:W-:-:S13]  /*d430*/  FSETP.GTU.AND P0, PT, |R47|, 1.469367938527859385e-39, PT ;  /* 0x001000002f00780b */ /* 0x000fda0003f0c200 */
[----:B------:R-:W-:Y:S05]  /*d440*/  @P0 BRA `(.L_x_191) ;  /* 0x0000000000940947 */ /* 0x000fea0003800000 */
[----:B------:R-:W-:Y:S01]  /*d450*/  DFMA R36, R48, -R36, R42 ;  /* 0x800000243024722b */ /* 0x000fe2000000002a */
[----:B------:R-:W-:-:S09]  /*d460*/  MOV R44, RZ ;  /* 0x000000ff002c7202 */ /* 0x000fd20000000f00 */
[C---:B------:R-:W-:Y:S02]  /*d470*/  FSETP.NEU.AND P0, PT, R37.reuse, RZ, PT ;  /* 0x000000ff2500720b */ /* 0x040fe40003f0d000 */
[----:B------:R-:W-:-:S04]  /*d480*/  LOP3.LUT R39, R37, 0x80000000, R39, 0x48, !PT ;  /* 0x8000000025277812 */ /* 0x000fc800078e4827 */
[----:B------:R-:W-:-:S07]  /*d490*/  LOP3.LUT R45, R39, R45, RZ, 0xfc, !PT ;  /* 0x0000002d272d7212 */ /* 0x000fce00078efcff */
[----:B------:R-:W-:Y:S05]  /*d4a0*/  @!P0 BRA `(.L_x_191) ;  /* 0x00000000007c8947 */ /* 0x000fea0003800000 */
[----:B------:R-:W-:Y:S01]  /*d4b0*/  IADD3 R37, PT, PT, -R40, RZ, RZ ;  /* 0x000000ff28257210 */ /* 0x000fe20007ffe1ff */
[----:B------:R-:W-:Y:S01]  /*d4c0*/  DMUL.RP R44, R48, R44 ;  /* 0x0000002c302c7228 */ /* 0x000fe20000008000 */
[----:B------:R-:W-:-:S06]  /*d4d0*/  MOV R36, RZ ;  /* 0x000000ff00247202 */ /* 0x000fcc0000000f00 */
[----:B------:R-:W-:-:S03]  /*d4e0*/  DFMA R36, R46, -R36, R48 ;  /* 0x800000242e24722b */ /* 0x000fc60000000030 */
[----:B------:R-:W-:-:S03]  /*d4f0*/  LOP3.LUT R39, R45, R39, RZ, 0x3c, !PT ;  /* 0x000000272d277212 */ /* 0x000fc600078e3cff */
[----:B------:R-:W-:-:S04]  /*d500*/  IADD3 R36, PT, PT, -R40, -0x43300000, RZ ;  /* 0xbcd0000028247810 */ /* 0x000fc80007ffe1ff */
[----:B------:R-:W-:-:S04]  /*d510*/  FSETP.NEU.AND P0, PT, |R37|, R36, PT ;  /* 0x000000242500720b */ /* 0x000fc80003f0d200 */
[----:B------:R-:W-:Y:S02]  /*d520*/  FSEL R46, R44, R46, !P0 ;  /* 0x0000002e2c2e7208 */ /* 0x000fe40004000000 */
[----:B------:R-:W-:Y:S01]  /*d530*/  FSEL R47, R39, R47, !P0 ;  /* 0x0000002f272f7208 */ /* 0x000fe20004000000 */
[----:B------:R-:W-:Y:S06]  /*d540*/  BRA `(.L_x_191) ;  /* 0x0000000000547947 */ /* 0x000fec0003800000 */
.L_x_190:
[----:B------:R-:W-:-:S14]  /*d550*/  DSETP.NAN.AND P0, PT, R40, R40, PT ;  /* 0x000000282800722a */ /* 0x000fdc0003f08000 */
[----:B------:R-:W-:Y:S05]  /*d560*/  @P0 BRA `(.L_x_192) ;  /* 0x0000000000440947 */ /* 0x000fea0003800000 */
[----:B------:R-:W-:-:S14]  /*d570*/  DSETP.NAN.AND P0, PT, R38, R38, PT ;  /* 0x000000262600722a */ /* 0x000fdc0003f08000 */
[----:B------:R-:W-:Y:S05]  /*d580*/  @P0 BRA `(.L_x_193) ;  /* 0x0000000000300947 */ /* 0x000fea0003800000 */
[----:B------:R-:W-:Y:S01]  /*d590*/  ISETP.NE.AND P0, PT, R44, R58, PT ;  /* 0x0000003a2c00720c */ /* 0x000fe20003f05270 */
[----:B------:R-:W-:Y:S01]  /*d5a0*/  IMAD.MOV.U32 R47, RZ, RZ, -0x80000 ;  /* 0xfff80000ff2f7424 */ /* 0x000fe200078e00ff */
[----:B------:R-:W-:-:S11]  /*d5b0*/  MOV R46, 0x0 ;  /* 0x00000000002e7802 */ /* 0x000fd60000000f00 */
[----:B------:R-:W-:Y:S05]  /*d5c0*/  @!P0 BRA `(.L_x_191) ;  /* 0x0000000000348947 */ /* 0x000fea0003800000 */
[----:B------:R-:W-:Y:S02]  /*d5d0*/  ISETP.NE.AND P0, PT, R44, 0x7ff00000, PT ;  /* 0x7ff000002c00780c */ /* 0x000fe40003f05270 */
[----:B------:R-:W-:Y:S02]  /*d5e0*/  LOP3.LUT R47, R41, 0x80000000, R39, 0x48, !PT ;  /* 0x80000000292f7812 */ /* 0x000fe400078e4827 */
[----:B------:R-:W-:-:S13]  /*d5f0*/  ISETP.EQ.OR P0, PT, R58, RZ, !P0 ;  /* 0x000000ff3a00720c */ /* 0x000fda0004702670 */
[----:B------:R-:W-:Y:S02]  /*d600*/  @P0 LOP3.LUT R36, R47, 0x7ff00000, RZ, 0xfc, !PT ;  /* 0x7ff000002f240812 */ /* 0x000fe400078efcff */
[----:B------:R-:W-:Y:S02]  /*d610*/  @!P0 MOV R46, RZ ;  /* 0x000000ff002e8202 */ /* 0x000fe40000000f00 */
[----:B------:R-:W-:Y:S02]  /*d620*/  @P0 MOV R46, RZ ;  /* 0x000000ff002e0202 */ /* 0x000fe40000000f00 */
[----:B------:R-:W-:Y:S01]  /*d630*/  @P0 MOV R47, R36 ;  /* 0x00000024002f0202 */ /* 0x000fe20000000f00 */
[----:B------:R-:W-:Y:S06]  /*d640*/  BRA `(.L_x_191) ;  /* 0x0000000000147947 */ /* 0x000fec0003800000 */
.L_x_193:
[----:B------:R-:W-:Y:S02]  /*d650*/  LOP3.LUT R47, R39, 0x80000, RZ, 0xfc, !PT ;  /* 0x00080000272f7812 */ /* 0x000fe400078efcff */
[----:B------:R-:W-:Y:S01]  /*d660*/  MOV R46, R38 ;  /* 0x00000026002e7202 */ /* 0x000fe20000000f00 */
[----:B------:R-:W-:Y:S06]  /*d670*/  BRA `(.L_x_191) ;  /* 0x0000000000087947 */ /* 0x000fec0003800000 */
.L_x_192:
[----:B------:R-:W-:Y:S01]  /*d680*/  LOP3.LUT R47, R41, 0x80000, RZ, 0xfc, !PT ;  /* 0x00080000292f7812 */ /* 0x000fe200078efcff */
[----:B------:R-:W-:-:S07]  /*d690*/  IMAD.MOV.U32 R46, RZ, RZ, R40 ;  /* 0x000000ffff2e7224 */ /* 0x000fce00078e0028 */
.L_x_191:
[----:B------:R-:W-:Y:S05]  /*d6a0*/  BSYNC.RECONVERGENT B7 ;  /* 0x0000000000077941 */ /* 0x000fea0003800200 */
.L_x_189:
[----:B------:R-:W-:Y:S01]  /*d6b0*/  HFMA2 R57, -RZ, RZ, 0, 0 ;  /* 0x00000000ff397431 */ /* 0x000fe200000001ff */
[----:B------:R-:W-:Y:S02]  /*d6c0*/  MOV R36, R46 ;  /* 0x0000002e00247202 */ /* 0x000fe40000000f00 */
[----:B------:R-:W-:Y:S01]  /*d6d0*/  MOV R37, R47 ;  /* 0x0000002f00257202 */ /* 0x000fe20000000f00 */
[----:B------:R-:W-:Y:S06]  /*d6e0*/  RET.REL.NODEC R56 `(_Z2jeiiPfiS_S_) ;  /* 0xffffff2838447950 */ /* 0x000fec0003c3ffff */
        .weak           $__internal_2_$__cuda_sm20_dsqrt_rn_f64_mediumpath_v1
        .type           $__internal_2_$__cuda_sm20_dsqrt_rn_f64_mediumpath_v1,@function
        .size           $__internal_2_$__cuda_sm20_dsqrt_rn_f64_mediumpath_v1,($__internal_3_$__cuda_sm20_sqrt_rn_f32_slowpath - $__internal_2_$__cuda_sm20_dsqrt_rn_f64_mediumpath_v1)
$__internal_2_$__cuda_sm20_dsqrt_rn_f64_mediumpath_v1:
[----:B------:R-:W-:Y:S01]  /*d6f0*/  ISETP.GE.U32.AND P0, PT, R48, -0x3400000, PT ;  /* 0xfcc000003000780c */ /* 0x000fe20003f06070 */
[----:B------:R-:W-:-:S12]  /*d700*/  BSSY.RECONVERGENT B7, `(.L_x_194) ;  /* 0x0000023000077945 */ /* 0x000fd80003800200 */
[----:B------:R-:W-:Y:S05]  /*d710*/  @!P0 BRA `(.L_x_195) ;  /* 0x0000000000208947 */ /* 0x000fea0003800000 */
[----:B------:R-:W-:-:S10]  /*d720*/  DFMA.RM R38, R40, R38, R36 ;  /* 0x000000262826722b */ /* 0x000fd40000004024 */
[----:B------:R-:W-:-:S04]  /*d730*/  IADD3 R36, P0, PT, R38, 0x1, RZ ;  /* 0x0000000126247810 */ /* 0x000fc80007f1e0ff */
[----:B------:R-:W-:-:S06]  /*d740*/  IADD3.X R37, PT, PT, RZ, R39, RZ, P0, !PT ;  /* 0x00000027ff257210 */ /* 0x000fcc00007fe4ff */
[----:B------:R-:W-:-:S08]  /*d750*/  DFMA.RP R42, -R38, R36, R42 ;  /* 0x00000024262a722b */ /* 0x000fd0000000812a */
[----:B------:R-:W-:-:S06]  /*d760*/  DSETP.GT.AND P0, PT, R42, RZ, PT ;  /* 0x000000ff2a00722a */ /* 0x000fcc0003f04000 */
[----:B------:R-:W-:Y:S02]  /*d770*/  FSEL R36, R36, R38, P0 ;  /* 0x0000002624247208 */ /* 0x000fe40000000000 */
[----:B------:R-:W-:Y:S01]  /*d780*/  FSEL R37, R37, R39, P0 ;  /* 0x0000002725257208 */ /* 0x000fe20000000000 */
[----:B------:R-:W-:Y:S06]  /*d790*/  BRA `(.L_x_196) ;  /* 0x0000000000647947 */ /* 0x000fec0003800000 */
.L_x_195:
[----:B------:R-:W-:-:S14]  /*d7a0*/  DSETP.NE.AND P0, PT, R42, RZ, PT ;  /* 0x000000ff2a00722a */ /* 0x000fdc0003f05000 */
[----:B------:R-:W-:Y:S05]  /*d7b0*/  @!P0 BRA `(.L_x_197) ;  /* 0x0000000000588947 */ /* 0x000fea0003800000 */
[----:B------:R-:W-:-:S13]  /*d7c0*/  ISETP.GE.AND P0, PT, R43, RZ, PT ;  /* 0x000000ff2b00720c */ /* 0x000fda0003f06270 */
[----:B------:R-:W-:Y:S01]  /*d7d0*/  @!P0 IMAD.MOV.U32 R36, RZ, RZ, 0x0 ;  /* 0x00000000ff248424 */ /* 0x000fe200078e00ff */
[----:B------:R-:W-:Y:S01]  /*d7e0*/  @!P0 MOV R37, 0xfff80000 ;  /* 0xfff8000000258802 */ /* 0x000fe20000000f00 */
[----:B------:R-:W-:Y:S06]  /*d7f0*/  @!P0 BRA `(.L_x_196) ;  /* 0x00000000004c8947 */ /* 0x000fec0003800000 */
[----:B------:R-:W-:-:S13]  /*d800*/  ISETP.GT.AND P0, PT, R43, 0x7fefffff, PT ;  /* 0x7fefffff2b00780c */ /* 0x000fda0003f04270 */
[----:B------:R-:W-:Y:S05]  /*d810*/  @P0 BRA `(.L_x_197) ;  /* 0x0000000000400947 */ /* 0x000fea0003800000 */
[----:B------:R-:W-:Y:S01]  /*d820*/  DMUL R42, R42, 8.11296384146066816958e+31 ;  /* 0x469000002a2a7828 */ /* 0x000fe20000000000 */
[----:B------:R-:W-:Y:S01]  /*d830*/  MOV R40, RZ ;  /* 0x000000ff00287202 */ /* 0x000fe20000000f00 */
[----:B------:R-:W-:Y:S01]  /*d840*/  HFMA2 R37, -RZ, RZ, 1.9609375, 0 ;  /* 0x3fd80000ff257431 */ /* 0x000fe200000001ff */
[----:B------:R-:W-:-:S03]  /*d850*/  MOV R36, 0x0 ;  /* 0x0000000000247802 */ /* 0x000fc60000000f00 */
[----:B------:R-:W0:Y:S02]  /*d860*/  MUFU.RSQ64H R41, R43 ;  /* 0x0000002b00297308 */ /* 0x000e240000001c00 */
[----:B0-----:R-:W-:-:S08]  /*d870*/  DMUL R38, R40, R40 ;  /* 0x0000002828267228 */ /* 0x001fd00000000000 */
[----:B------:R-:W-:-:S08]  /*d880*/  DFMA R38, R42, -R38, 1 ;  /* 0x3ff000002a26742b */ /* 0x000fd00000000826 */
[----:B------:R-:W-:Y:S02]  /*d890*/  DFMA R36, R38, R36, 0.5 ;  /* 0x3fe000002624742b */ /* 0x000fe40000000024 */
[----:B------:R-:W-:-:S08]  /*d8a0*/  DMUL R38, R40, R38 ;  /* 0x0000002628267228 */ /* 0x000fd00000000000 */
[----:B------:R-:W-:-:S08]  /*d8b0*/  DFMA R38, R36, R38, R40 ;  /* 0x000000262426722b */ /* 0x000fd00000000028 */
[----:B------:R-:W-:Y:S02]  /*d8c0*/  DMUL R36, R42, R38 ;  /* 0x000000262a247228 */ /* 0x000fe40000000000 */
[----:B------:R-:W-:-:S06]  /*d8d0*/  VIADD R39, R39, 0xfff00000 ;  /* 0xfff0000027277836 */ /* 0x000fcc0000000000 */
[----:B------:R-:W-:-:S08]  /*d8e0*/  DFMA R40, R36, -R36, R42 ;  /* 0x800000242428722b */ /* 0x000fd0000000002a */
[----:B------:R-:W-:-:S10]  /*d8f0*/  DFMA R36, R38, R40, R36 ;  /* 0x000000282624722b */ /* 0x000fd40000000024 */
[----:B------:R-:W-:Y:S01]  /*d900*/  IADD3 R37, PT, PT, R37, -0x3500000, RZ ;  /* 0xfcb0000025257810 */ /* 0x000fe20007ffe0ff */
[----:B------:R-:W-:Y:S06]  /*d910*/  BRA `(.L_x_196) ;  /* 0x0000000000047947 */ /* 0x000fec0003800000 */
.L_x_197:
[----:B------:R-:W-:-:S11]  /*d920*/  DADD R36, R42, R42 ;  /* 0x000000002a247229 */ /* 0x000fd6000000002a */
.L_x_196:
[----:B------:R-:W-:Y:S05]  /*d930*/  BSYNC.RECONVERGENT B7 ;  /* 0x0000000000077941 */ /* 0x000fea0003800200 */
.L_x_194:
[----:B------:R-:W-:Y:S02]  /*d940*/  MOV R70, R36 ;  /* 0x0000002400467202 */ /* 0x000fe40000000f00 */
[----:B------:R-:W-:Y:S01]  /*d950*/  MOV R39, R37 ;  /* 0x0000002500277202 */ /* 0x000fe20000000f00 */
[----:B------:R-:W-:Y:S01]  /*d960*/  IMAD.MOV.U32 R37, RZ, RZ, 0x0 ;  /* 0x00000000ff257424 */ /* 0x000fe200078e00ff */
[----:B------:R-:W-:-:S04]  /*d970*/  MOV R36, R44 ;  /* 0x0000002c00247202 */ /* 0x000fc80000000f00 */
[----:B------:R-:W-:Y:S05]  /*d980*/  RET.REL.NODEC R36 `(_Z2jeiiPfiS_S_) ;  /* 0xffffff24249c7950 */ /* 0x000fea0003c3ffff */
        .weak           $__internal_3_$__cuda_sm20_sqrt_rn_f32_slowpath
        .type           $__internal_3_$__cuda_sm20_sqrt_rn_f32_slowpath,@function
        .size           $__internal_3_$__cuda_sm20_sqrt_rn_f32_slowpath,($__internal_4_$__cuda_sm3x_div_rn_noftz_f32_slowpath - $__internal_3_$__cuda_sm20_sqrt_rn_f32_slowpath)
$__internal_3_$__cuda_sm20_sqrt_rn_f32_slowpath:
[----:B------:R-:W-:-:S13]  /*d990*/  LOP3.LUT P0, RZ, R7, 0x7fffffff, RZ, 0xc0, !PT ;  /* 0x7fffffff07ff7812 */ /* 0x000fda000780c0ff */
[----:B------:R-:W-:Y:S05]  /*d9a0*/  @!P0 BRA `(.L_x_198) ;  /* 0x0000000000448947 */ /* 0x000fea0003800000 */
[----:B------:R-:W-:Y:S02]  /*d9b0*/  FSETP.GEU.FTZ.AND P0, PT, R7, RZ, PT ;  /* 0x000000ff0700720b */ /* 0x000fe40003f1e000 */
[----:B------:R-:W-:-:S11]  /*d9c0*/  MOV R0, R7 ;  /* 0x0000000700007202 */ /* 0x000fd60000000f00 */
[----:B------:R-:W-:Y:S01]  /*d9d0*/  @!P0 MOV R7, 0x7fffffff ;  /* 0x7fffffff00078802 */ /* 0x000fe20000000f00 */
[----:B------:R-:W-:Y:S06]  /*d9e0*/  @!P0 BRA `(.L_x_198) ;  /* 0x0000000000348947 */ /* 0x000fec0003800000 */
[----:B------:R-:W-:-:S13]  /*d9f0*/  FSETP.GTU.FTZ.AND P0, PT, |R0|, +INF , PT ;  /* 0x7f8000000000780b */ /* 0x000fda0003f1c200 */
[----:B------:R-:W-:Y:S01]  /*da00*/  @P0 FADD.FTZ R7, R0, 1 ;  /* 0x3f80000000070421 */ /* 0x000fe20000010000 */
[----:B------:R-:W-:Y:S06]  /*da10*/  @P0 BRA `(.L_x_198) ;  /* 0x0000000000280947 */ /* 0x000fec0003800000 */
[----:B------:R-:W-:-:S13]  /*da20*/  FSETP.NEU.FTZ.AND P0, PT, |R0|, +INF , PT ;  /* 0x7f8000000000780b */ /* 0x000fda0003f1d200 */
[----:B------:R-:W-:Y:S01]  /*da30*/  @P0 FFMA R2, R0, 1.84467440737095516160e+19, RZ ;  /* 0x5f80000000020823 */ /* 0x000fe200000000ff */
[----:B------:R-:W-:-:S03]  /*da40*/  @!P0 MOV R7, R0 ;  /* 0x0000000000078202 */ /* 0x000fc60000000f00 */
[----:B------:R-:W0:Y:S02]  /*da50*/  @P0 MUFU.RSQ R3, R2 ;  /* 0x0000000200030308 */ /* 0x000e240000001400 */
[----:B0-----:R-:W-:Y:S01]  /*da60*/  @P0 FMUL.FTZ R5, R2, R3 ;  /* 0x0000000302050220 */ /* 0x001fe20000410000 */
[----:B------:R-:W-:-:S03]  /*da70*/  @P0 FMUL.FTZ R3, R3, 0.5 ;  /* 0x3f00000003030820 */ /* 0x000fc60000410000 */
[----:B------:R-:W-:-:S04]  /*da80*/  @P0 FADD.FTZ R4, -R5, -RZ ;  /* 0x800000ff05040221 */ /* 0x000fc80000010100 */
[----:B------:R-:W-:-:S04]  /*da90*/  @P0 FFMA R4, R5, R4, R2 ;  /* 0x0000000405040223 */ /* 0x000fc80000000002 */
[----:B------:R-:W-:-:S04]  /*daa0*/  @P0 FFMA R3, R4, R3, R5 ;  /* 0x0000000304030223 */ /* 0x000fc80000000005 */
[----:B------:R-:W-:-:S07]  /*dab0*/  @P0 FMUL.FTZ R7, R3, 2.3283064365386962891e-10 ;  /* 0x2f80000003070820 */ /* 0x000fce0000410000 */
.L_x_198:
[----:B------:R-:W-:Y:S01]  /*dac0*/  MOV R2, R32 ;  /* 0x0000002000027202 */ /* 0x000fe20000000f00 */
[----:B------:R-:W-:-:S04]  /*dad0*/  IMAD.MOV.U32 R3, RZ, RZ, 0x0 ;  /* 0x00000000ff037424 */ /* 0x000fc800078e00ff */
[----:B------:R-:W-:Y:S05]  /*dae0*/  RET.REL.NODEC R2 `(_Z2jeiiPfiS_S_) ;  /* 0xffffff2402447950 */ /* 0x000fea0003c3ffff */
        .weak           $__internal_4_$__cuda_sm3x_div_rn_noftz_f32_slowpath
        .type           $__internal_4_$__cuda_sm3x_div_rn_noftz_f32_slowpath,@function
        .size           $__internal_4_$__cuda_sm3x_div_rn_noftz_f32_slowpath,(.L_x_215 - $__internal_4_$__cuda_sm3x_div_rn_noftz_f32_slowpath)
$__internal_4_$__cuda_sm3x_div_rn_noftz_f32_slowpath:
[----:B------:R-:W-:Y:S01]  /*daf0*/  SHF.R.U32.HI R39, RZ, 0x17, R37 ;  /* 0x00000017ff277819 */ /* 0x000fe20000011625 */
[----:B------:R-:W-:Y:S01]  /*db00*/  BSSY.RECONVERGENT B7, `(.L_x_199) ;  /* 0x0000063000077945 */ /* 0x000fe20003800200 */
[----:B------:R-:W-:Y:S02]  /*db10*/  SHF.R.U32.HI R36, RZ, 0x17, R0 ;  /* 0x00000017ff247819 */ /* 0x000fe40000011600 */
[----:B------:R-:W-:Y:S02]  /*db20*/  LOP3.LUT R39, R39, 0xff, RZ, 0xc0, !PT ;  /* 0x000000ff27277812 */ /* 0x000fe400078ec0ff */
[----:B------:R-:W-:Y:S02]  /*db30*/  LOP3.LUT R43, R36, 0xff, RZ, 0xc0, !PT ;  /* 0x000000ff242b7812 */ /* 0x000fe400078ec0ff */
[----:B------:R-:W-:Y:S02]  /*db40*/  IADD3 R42, PT, PT, R39, -0x1, RZ ;  /* 0xffffffff272a7810 */ /* 0x000fe40007ffe0ff */
[----:B------:R-:W-:-:S02]  /*db50*/  IADD3 R41, PT, PT, R43, -0x1, RZ ;  /* 0xffffffff2b297810 */ /* 0x000fc40007ffe0ff */
[----:B------:R-:W-:Y:S02]  /*db60*/  ISETP.GT.U32.AND P0, PT, R42, 0xfd, PT ;  /* 0x000000fd2a00780c */ /* 0x000fe40003f04070 */
[----:B------:R-:W-:Y:S02]  /*db70*/  MOV R36, R0 ;  /* 0x0000000000247202 */ /* 0x000fe40000000f00 */
[----:B------:R-:W-:-:S13]  /*db80*/  ISETP.GT.U32.OR P0, PT, R41, 0xfd, P0 ;  /* 0x000000fd2900780c */ /* 0x000fda0000704470 */
[----:B------:R-:W-:Y:S01]  /*db90*/  @!P0 MOV R40, RZ ;  /* 0x000000ff00288202 */ /* 0x000fe20000000f00 */
[----:B------:R-:W-:Y:S06]  /*dba0*/  @!P0 BRA `(.L_x_200) ;  /* 0x00000000005c8947 */ /* 0x000fec0003800000 */
[----:B------:R-:W-:Y:S02]  /*dbb0*/  FSETP.GTU.FTZ.AND P0, PT, |R0|, +INF , PT ;  /* 0x7f8000000000780b */ /* 0x000fe40003f1c200 */
[----:B------:R-:W-:-:S04]  /*dbc0*/  FSETP.GTU.FTZ.AND P2, PT, |R37|, +INF , PT ;  /* 0x7f8000002500780b */ /* 0x000fc80003f5c200 */
[----:B------:R-:W-:-:S13]  /*dbd0*/  PLOP3.LUT P0, PT, P0, P2, PT, 0xf8, 0x8f ;  /* 0x00000000008f781c */ /* 0x000fda0000705f70 */
[----:B------:R-:W-:Y:S05]  /*dbe0*/  @P0 BRA `(.L_x_201) ;  /* 0x00000004004c0947 */ /* 0x000fea0003800000 */
[----:B------:R-:W-:-:S13]  /*dbf0*/  LOP3.LUT P0, RZ, R37, 0x7fffffff, R36, 0xc8, !PT ;  /* 0x7fffffff25ff7812 */ /* 0x000fda000780c824 */
[----:B------:R-:W-:Y:S05]  /*dc00*/  @!P0 BRA `(.L_x_202) ;  /* 0x00000004003c8947 */ /* 0x000fea0003800000 */
[C---:B------:R-:W-:Y:S02]  /*dc10*/  FSETP.NEU.FTZ.AND P2, PT, |R0|.reuse, +INF , PT ;  /* 0x7f8000000000780b */ /* 0x040fe40003f5d200 */
[----:B------:R-:W-:Y:S02]  /*dc20*/  FSETP.NEU.FTZ.AND P3, PT, |R37|, +INF , PT ;  /* 0x7f8000002500780b */ /* 0x000fe40003f7d200 */
[----:B------:R-:W-:-:S11]  /*dc30*/  FSETP.NEU.FTZ.AND P0, PT, |R0|, +INF , PT ;  /* 0x7f8000000000780b */ /* 0x000fd60003f1d200 */
[----:B------:R-:W-:Y:S05]  /*dc40*/  @!P3 BRA !P2, `(.L_x_202) ;  /* 0x00000004002cb947 */ /* 0x000fea0005000000 */
[----:B------:R-:W-:-:S04]  /*dc50*/  LOP3.LUT P2, RZ, R36, 0x7fffffff, RZ, 0xc0, !PT ;  /* 0x7fffffff24ff7812 */ /* 0x000fc8000784c0ff */
[----:B------:R-:W-:-:S13]  /*dc60*/  PLOP3.LUT P2, PT, P3, P2, PT, 0x2f, 0xf2 ;  /* 0x0000000000f2781c */ /* 0x000fda0001f44577 */
[----:B------:R-:W-:Y:S05]  /*dc70*/  @P2 BRA `(.L_x_203) ;  /* 0x0000000400182947 */ /* 0x000fea0003800000 */
[----:B------:R-:W-:-:S04]  /*dc80*/  LOP3.LUT P2, RZ, R37, 0x7fffffff, RZ, 0xc0, !PT ;  /* 0x7fffffff25ff7812 */ /* 0x000fc8000784c0ff */
[----:B------:R-:W-:-:S13]  /*dc90*/  PLOP3.LUT P0, PT, P0, P2, PT, 0x2f, 0xf2 ;  /* 0x0000000000f2781c */ /* 0x000fda0000704577 */
[----:B------:R-:W-:Y:S05]  /*dca0*/  @P0 BRA `(.L_x_204) ;  /* 0x0000000400000947 */ /* 0x000fea0003800000 */
[----:B------:R-:W-:Y:S02]  /*dcb0*/  ISETP.GE.AND P0, PT, R41, RZ, PT ;  /* 0x000000ff2900720c */ /* 0x000fe40003f06270 */
[----:B------:R-:W-:-:S11]  /*dcc0*/  ISETP.GE.AND P2, PT, R42, RZ, PT ;  /* 0x000000ff2a00720c */ /* 0x000fd60003f46270 */
[----:B------:R-:W-:Y:S01]  /*dcd0*/  @P0 IMAD.MOV.U32 R40, RZ, RZ, RZ ;  /* 0x000000ffff280224 */ /* 0x000fe200078e00ff */
[----:B------:R-:W-:Y:S01]  /*dce0*/  @!P0 MOV R40, 0xffffffc0 ;  /* 0xffffffc000288802 */ /* 0x000fe20000000f00 */
[----:B------:R-:W-:Y:S01]  /*dcf0*/  @!P0 FFMA R36, R0, 1.84467440737095516160e+19, RZ ;  /* 0x5f80000000248823 */ /* 0x000fe200000000ff */
[----:B------:R-:W-:Y:S02]  /*dd00*/  @!P2 FFMA R37, R37, 1.84467440737095516160e+19, RZ ;  /* 0x5f8000002525a823 */ /* 0x000fe400000000ff */
[----:B------:R-:W-:-:S07]  /*dd10*/  @!P2 IADD3 R40, PT, PT, R40, 0x40, RZ ;  /* 0x000000402828a810 */ /* 0x000fce0007ffe0ff */
.L_x_200:
[----:B------:R-:W-:Y:S01]  /*dd20*/  LEA R42, R39, 0xc0800000, 0x17 ;  /* 0xc0800000272a7811 */ /* 0x000fe200078eb8ff */
[----:B------:R-:W-:Y:S01]  /*dd30*/  BSSY.RECONVERGENT B8, `(.L_x_205) ;  /* 0x0000036000087945 */ /* 0x000fe20003800200 */
[----:B------:R-:W-:Y:S02]  /*dd40*/  IADD3 R43, PT, PT, R43, -0x7f, RZ ;  /* 0xffffff812b2b7810 */ /* 0x000fe40007ffe0ff */
[----:B------:R-:W-:-:S03]  /*dd50*/  IADD3 R44, PT, PT, -R42, R37, RZ ;  /* 0x000000252a2c7210 */ /* 0x000fc60007ffe1ff */
[C---:B------:R-:W-:Y:S01]  /*dd60*/  IMAD R36, R43.reuse, -0x800000, R36 ;  /* 0xff8000002b247824 */ /* 0x040fe200078e0224 */
[----:B------:R-:W0:Y:S01]  /*dd70*/  MUFU.RCP R37, R44 ;  /* 0x0000002c00257308 */ /* 0x000e220000001000 */
[----:B------:R-:W-:Y:S01]  /*dd80*/  FADD.FTZ R41, -R44, -RZ ;  /* 0x800000ff2c297221 */ /* 0x000fe20000010100 */
[----:B------:R-:W-:-:S05]  /*dd90*/  IADD3 R43, PT, PT, R43, 0x7f, -R39 ;  /* 0x0000007f2b2b7810 */ /* 0x000fca0007ffe827 */
[----:B------:R-:W-:Y:S02]  /*dda0*/  IMAD.IADD R43, R43, 0x1, R40 ;  /* 0x000000012b2b7824 */ /* 0x000fe400078e0228 */
[----:B0-----:R-:W-:-:S04]  /*ddb0*/  FFMA R42, R37, R41, 1 ;  /* 0x3f800000252a7423 */ /* 0x001fc80000000029 */
[----:B------:R-:W-:-:S04]  /*ddc0*/  FFMA R37, R37, R42, R37 ;  /* 0x0000002a25257223 */ /* 0x000fc80000000025 */
[----:B------:R-:W-:-:S04]  /*ddd0*/  FFMA R42, R36, R37, RZ ;  /* 0x00000025242a7223 */ /* 0x000fc800000000ff */
[----:B------:R-:W-:-:S04]  /*dde0*/  FFMA R45, R41, R42, R36 ;  /* 0x0000002a292d7223 */ /* 0x000fc80000000024 */
[----:B------:R-:W-:-:S04]  /*ddf0*/  FFMA R42, R37, R45, R42 ;  /* 0x0000002d252a7223 */ /* 0x000fc8000000002a */
[----:B------:R-:W-:-:S04]  /*de00*/  FFMA R41, R41, R42, R36 ;  /* 0x0000002a29297223 */ /* 0x000fc80000000024 */
[----:B------:R-:W-:-:S05]  /*de10*/  FFMA R36, R37, R41, R42 ;  /* 0x0000002925247223 */ /* 0x000fca000000002a */
[----:B------:R-:W-:-:S04]  /*de20*/  SHF.R.U32.HI R39, RZ, 0x17, R36 ;  /* 0x00000017ff277819 */ /* 0x000fc80000011624 */
[----:B------:R-:W-:-:S04]  /*de30*/  LOP3.LUT R39, R39, 0xff, RZ, 0xc0, !PT ;  /* 0x000000ff27277812 */ /* 0x000fc800078ec0ff */
[----:B------:R-:W-:-:S04]  /*de40*/  IADD3 R44, PT, PT, R39, R43, RZ ;  /* 0x0000002b272c7210 */ /* 0x000fc80007ffe0ff */
[----:B------:R-:W-:-:S04]  /*de50*/  IADD3 R39, PT, PT, R44, -0x1, RZ ;  /* 0xffffffff2c277810 */ /* 0x000fc80007ffe0ff */
[----:B------:R-:W-:-:S13]  /*de60*/  ISETP.GE.U32.AND P0, PT, R39, 0xfe, PT ;  /* 0x000000fe2700780c */ /* 0x000fda0003f06070 */
[----:B------:R-:W-:Y:S05]  /*de70*/  @!P0 BRA `(.L_x_206) ;  /* 0x0000000000808947 */ /* 0x000fea0003800000 */
[----:B------:R-:W-:-:S13]  /*de80*/  ISETP.GT.AND P0, PT, R44, 0xfe, PT ;  /* 0x000000fe2c00780c */ /* 0x000fda0003f04270 */
[----:B------:R-:W-:Y:S05]  /*de90*/  @P0 BRA `(.L_x_207) ;  /* 0x00000000006c0947 */ /* 0x000fea0003800000 */
[----:B------:R-:W-:-:S13]  /*dea0*/  ISETP.GE.AND P0, PT, R44, 0x1, PT ;  /* 0x000000012c00780c */ /* 0x000fda0003f06270 */
[----:B------:R-:W-:Y:S05]  /*deb0*/  @P0 BRA `(.L_x_208) ;  /* 0x0000000000740947 */ /* 0x000fea0003800000 */
[----:B------:R-:W-:Y:S02]  /*dec0*/  ISETP.GE.AND P0, PT, R44, -0x18, PT ;  /* 0xffffffe82c00780c */ /* 0x000fe40003f06270 */
[----:B------:R-:W-:-:S11]  /*ded0*/  LOP3.LUT R36, R36, 0x80000000, RZ, 0xc0, !PT ;  /* 0x8000000024247812 */ /* 0x000fd600078ec0ff */
[----:B------:R-:W-:Y:S05]  /*dee0*/  @!P0 BRA `(.L_x_208) ;  /* 0x0000000000688947 */ /* 0x000fea0003800000 */
[-CC-:B------:R-:W-:Y:S01]  /*def0*/  FFMA.RZ R39, R37, R41.reuse, R42.reuse ;  /* 0x0000002925277223 */ /* 0x180fe2000000c02a */
[C---:B------:R-:W-:Y:S02]  /*df00*/  ISETP.NE.AND P3, PT, R44.reuse, RZ, PT ;  /* 0x000000ff2c00720c */ /* 0x040fe40003f65270 */
[C---:B------:R-:W-:Y:S02]  /*df10*/  ISETP.NE.AND P2, PT, R44.reuse, RZ, PT ;  /* 0x000000ff2c00720c */ /* 0x040fe40003f45270 */
[----:B------:R-:W-:Y:S01]  /*df20*/  LOP3.LUT R40, R39, 0x7fffff, RZ, 0xc0, !PT ;  /* 0x007fffff27287812 */ /* 0x000fe200078ec0ff */
[CCC-:B------:R-:W-:Y:S01]  /*df30*/  FFMA.RP R39, R37.reuse, R41.reuse, R42.reuse ;  /* 0x0000002925277223 */ /* 0x1c0fe2000000802a */
[----:B------:R-:W-:Y:S01]  /*df40*/  FFMA.RM R42, R37, R41, R42 ;  /* 0x00000029252a7223 */ /* 0x000fe2000000402a */
[----:B------:R-:W-:Y:S02]  /*df50*/  IADD3 R37, PT, PT, R44, 0x20, RZ ;  /* 0x000000202c257810 */ /* 0x000fe40007ffe0ff */
[----:B------:R-:W-:-:S02]  /*df60*/  LOP3.LUT R40, R40, 0x800000, RZ, 0xfc, !PT ;  /* 0x0080000028287812 */ /* 0x000fc400078efcff */
[----:B------:R-:W-:Y:S02]  /*df70*/  IADD3 R41, PT, PT, -R44, RZ, RZ ;  /* 0x000000ff2c297210 */ /* 0x000fe40007ffe1ff */
[----:B------:R-:W-:Y:S02]  /*df80*/  SHF.L.U32 R37, R40, R37, RZ ;  /* 0x0000002528257219 */ /* 0x000fe400000006ff */
[----:B------:R-:W-:Y:S02]  /*df90*/  FSETP.NEU.FTZ.AND P0, PT, R39, R42, PT ;  /* 0x0000002a2700720b */ /* 0x000fe40003f1d000 */
[----:B------:R-:W-:Y:S02]  /*dfa0*/  SEL R39, R41, RZ, P3 ;  /* 0x000000ff29277207 */ /* 0x000fe40001800000 */
[----:B------:R-:W-:Y:S02]  /*dfb0*/  ISETP.NE.AND P2, PT, R37, RZ, P2 ;  /* 0x000000ff2500720c */ /* 0x000fe40001745270 */
[----:B------:R-:W-:-:S02]  /*dfc0*/  SHF.R.U32.HI R39, RZ, R39, R40 ;  /* 0x00000027ff277219 */ /* 0x000fc40000011628 */
[----:B------:R-:W-:Y:S02]  /*dfd0*/  PLOP3.LUT P0, PT, P0, P2, PT, 0xf8, 0x8f ;  /* 0x00000000008f781c */ /* 0x000fe40000705f70 */
[----:B------:R-:W-:Y:S02]  /*dfe0*/  SHF.R.U32.HI R40, RZ, 0x1, R39 ;  /* 0x00000001ff287819 */ /* 0x000fe40000011627 */
[----:B------:R-:W-:-:S04]  /*dff0*/  SEL R37, RZ, 0x1, !P0 ;  /* 0x00000001ff257807 */ /* 0x000fc80004000000 */
[----:B------:R-:W-:-:S04]  /*e000*/  LOP3.LUT R42, R37, 0x1, R40, 0xf8, !PT ;  /* 0x00000001252a7812 */ /* 0x000fc800078ef828 */
[----:B------:R-:W-:-:S05]  /*e010*/  LOP3.LUT R39, R42, R39, RZ, 0xc0, !PT ;  /* 0x000000272a277212 */ /* 0x000fca00078ec0ff */
[----:B------:R-:W-:-:S05]  /*e020*/  IMAD.IADD R39, R40, 0x1, R39 ;  /* 0x0000000128277824 */ /* 0x000fca00078e0227 */
[----:B------:R-:W-:Y:S01]  /*e030*/  LOP3.LUT R36, R39, R36, RZ, 0xfc, !PT ;  /* 0x0000002427247212 */ /* 0x000fe200078efcff */
[----:B------:R-:W-:Y:S06]  /*e040*/  BRA `(.L_x_208) ;  /* 0x0000000000107947 */ /* 0x000fec0003800000 */
.L_x_207:
[----:B------:R-:W-:-:S04]  /*e050*/  LOP3.LUT R36, R36, 0x80000000, RZ, 0xc0, !PT ;  /* 0x8000000024247812 */ /* 0x000fc800078ec0ff */
[----:B------:R-:W-:Y:S01]  /*e060*/  LOP3.LUT R36, R36, 0x7f800000, RZ, 0xfc, !PT ;  /* 0x7f80000024247812 */ /* 0x000fe200078efcff */
[----:B------:R-:W-:Y:S06]  /*e070*/  BRA `(.L_x_208) ;  /* 0x0000000000047947 */ /* 0x000fec0003800000 */
.L_x_206:
[----:B------:R-:W-:-:S07]  /*e080*/  LEA R36, R43, R36, 0x17 ;  /* 0x000000242b247211 */ /* 0x000fce00078eb8ff */
.L_x_208:
[----:B------:R-:W-:Y:S05]  /*e090*/  BSYNC.RECONVERGENT B8 ;  /* 0x0000000000087941 */ /* 0x000fea0003800200 */
.L_x_205:
[----:B------:R-:W-:Y:S05]  /*e0a0*/  BRA `(.L_x_209) ;  /* 0x0000000000207947 */ /* 0x000fea0003800000 */
.L_x_204:
[----:B------:R-:W-:-:S04]  /*e0b0*/  LOP3.LUT R36, R37, 0x80000000, R36, 0x48, !PT ;  /* 0x8000000025247812 */ /* 0x000fc800078e4824 */
[----:B------:R-:W-:Y:S01]  /*e0c0*/  LOP3.LUT R36, R36, 0x7f800000, RZ, 0xfc, !PT ;  /* 0x7f80000024247812 */ /* 0x000fe200078efcff */
[----:B------:R-:W-:Y:S06]  /*e0d0*/  BRA `(.L_x_209) ;  /* 0x0000000000147947 */ /* 0x000fec0003800000 */
.L_x_203:
[----:B------:R-:W-:Y:S01]  /*e0e0*/  LOP3.LUT R36, R37, 0x80000000, R36, 0x48, !PT ;  /* 0x8000000025247812 */ /* 0x000fe200078e4824 */
[----:B------:R-:W-:Y:S06]  /*e0f0*/  BRA `(.L_x_209) ;  /* 0x00000000000c7947 */ /* 0x000fec0003800000 */
.L_x_202:
[----:B------:R-:W0:Y:S01]  /*e100*/  MUFU.RSQ R36, -QNAN ;  /* 0xffc0000000247908 */ /* 0x000e220000001400 */
[----:B------:R-:W-:Y:S05]  /*e110*/  BRA `(.L_x_209) ;  /* 0x0000000000047947 */ /* 0x000fea0003800000 */
.L_x_201:
[----:B------:R-:W-:-:S07]  /*e120*/  FADD.FTZ R36, R0, R37 ;  /* 0x0000002500247221 */ /* 0x000fce0000010000 */
.L_x_209:
[----:B------:R-:W-:Y:S05]  /*e130*/  BSYNC.RECONVERGENT B7 ;  /* 0x0000000000077941 */ /* 0x000fea0003800200 */
.L_x_199:
[----:B------:R-:W-:Y:S01]  /*e140*/  HFMA2 R37, -RZ, RZ, 0, 0 ;  /* 0x00000000ff257431 */ /* 0x000fe200000001ff */
[----:B0-----:R-:W-:Y:S02]  /*e150*/  MOV R71, R36 ;  /* 0x0000002400477202 */ /* 0x001fe40000000f00 */
[----:B------:R-:W-:-:S04]  /*e160*/  MOV R36, R38 ;  /* 0x0000002600247202 */ /* 0x000fc80000000f00 */
[----:B------:R-:W-:Y:S05]  /*e170*/  RET.REL.NODEC R36 `(_Z2jeiiPfiS_S_) ;  /* 0xffffff1c24a07950 */ /* 0x000fea0003c3ffff */
.L_x_210:
[----:B------:R-:W-:-:S00]  /*e180*/  BRA `(.L_x_210) ;  /* 0xfffffffc00fc7947 */ /* 0x000fc0000383ffff */
[----:B------:R-:W-:-:S00]  /*e190*/  NOP ;  /* 0x0000000000007918 */ /* 0x000fc00000000000 */
        /* <DEDUP_REMOVED lines=14> */
.L_x_215:


//--------------------- .nv.shared.reserved.0     --------------------------
	.section	.nv.shared.reserved.0,"aw",@nobits
	.weak		__nv_reservedSMEM_offset_0_alias
	.size		__nv_reservedSMEM_offset_0_alias, 0, 64
	.other		__nv_reservedSMEM_offset_0_alias,@"STO_CUDA_RESERVED_SHARED STV_DEFAULT"
__nv_reservedSMEM_offset_0_alias:
	.zero		0
	.zero		64


//--------------------- .nv.constant0._Z2jeiiPfiS_S_ --------------------------
	.section	.nv.constant0._Z2jeiiPfiS_S_,"a",@progbits
	.sectionflags	@""
	.align	4
.nv.constant0._Z2jeiiPfiS_S_:
	.zero		936


//--------------------- SYMBOLS --------------------------

	.type		.nv.reservedSmem.offset0,@object
	.size		.nv.reservedSmem.offset0,0x4
	.type		malloc,@function
	.type		free,@function
